// auto-generated by cutlass_sweep.conv — config: {"arch": "sm_90", "cluster_m": 1, "cluster_n": 1, "conv_kind": "fprop", "dtype": "tf32", "ndim": 3, "tile_k": 64, "tile_m": 256, "tile_n": 128}
#include "cutlass/cutlass.h"
#include "cute/tensor.hpp"
#include "cutlass/kernel_hardware_info.hpp"
#include "cutlass/conv/convolution.h"
#include "cutlass/conv/dispatch_policy.hpp"
#include "cutlass/conv/collective/collective_builder.hpp"
#include "cutlass/conv/kernel/conv_universal.hpp"
#include "cutlass/conv/device/conv_universal_adapter.hpp"
#include "cutlass/epilogue/collective/collective_builder.hpp"

using namespace cute;
using Elem = cutlass::tfloat32_t;
using Acc  = float;
using LayoutAB = cutlass::layout::TensorNDHWC;
using LayoutC  = cutlass::layout::TensorNDHWC;
constexpr auto ConvOp = cutlass::conv::Operator::kFprop;
using TileShape    = Shape<_256, _128, Shape<_64>>;
using ClusterShape = Shape<_1, _1, _1>;

using CollectiveEpilogue = typename cutlass::epilogue::collective::CollectiveBuilder<
    cutlass::arch::Sm90, cutlass::arch::OpClassTensorOp,
    TileShape, ClusterShape,
    cutlass::epilogue::collective::EpilogueTileAuto,
    Acc, Acc,
    Elem, LayoutC, 128 / cutlass::sizeof_bits<Elem>::value,
    Elem, LayoutC, 128 / cutlass::sizeof_bits<Elem>::value,
    cutlass::epilogue::collective::EpilogueScheduleAuto
  >::CollectiveOp;

using CollectiveMainloop = typename cutlass::conv::collective::CollectiveBuilder<
    cutlass::arch::Sm90, cutlass::arch::OpClassTensorOp, ConvOp,
    Elem, LayoutAB, 128 / cutlass::sizeof_bits<Elem>::value,
    Elem, LayoutAB, 128 / cutlass::sizeof_bits<Elem>::value,
    Acc,
    TileShape, ClusterShape,
    cutlass::conv::collective::StageCountAutoCarveout<
        static_cast<int>(sizeof(typename CollectiveEpilogue::SharedStorage))>,
    cutlass::conv::collective::KernelScheduleAuto
  >::CollectiveOp;

using ProblemShape = cutlass::conv::ConvProblemShape<
    ConvOp, CollectiveMainloop::DispatchPolicy::NumSpatialDimensions>;
using ConvKernel = cutlass::conv::kernel::ConvUniversal<
    ProblemShape, CollectiveMainloop, CollectiveEpilogue>;
using Conv = cutlass::conv::device::ConvUniversalAdapter<ConvKernel>;

auto* _anchor = &cutlass::device_kernel<ConvKernel>;


// ===== COMPILED SASS (sm_90a) =====

	.target	sm_90a

	.elftype	@"ET_EXEC"


//--------------------- .note.nv.tkinfo           --------------------------
	.section	.note.nv.tkinfo,"",@"SHT_NOTE"
	.sectionflags	@"SHF_NOTE_NV_TKINFO"
	.tkinfo
        /*0018*/ 	.word	0x00000002
        /*0030*/ 	.string	""
        /*0030*/ 	.string	"ptxas"
        /*0030*/ 	.string	"Cuda compilation tools, release 13.0, V13.0.88"
        /*0030*/ 	.string	"Build cuda_13.0.r13.0/compiler.36424714_0"
        /*0030*/ 	.string	"-arch sm_90a -m 64 "



//--------------------- .note.nv.cuinfo           --------------------------
	.section	.note.nv.cuinfo,"",@"SHT_NOTE"
	.sectionflags	@"SHF_NOTE_NV_CUINFO"
        /*0018*/ 	.short	0x0002
        /*001a*/ 	.short	0x005a
        /*001c*/ 	.short	0x0082
	.zero		2


//--------------------- .nv.info                  --------------------------
	.section	.nv.info,"",@"SHT_CUDA_INFO"
	.align	4


	//----- nvinfo : EIATTR_REGCOUNT
	.align		4
        /*0000*/ 	.byte	0x04, 0x2f
        /*0002*/ 	.short	(.L_12 - .L_11)
	.align		4
.L_11:
        /*0004*/ 	.word	index@(_ZN7cutlass13device_kernelINS_4conv6kernel13ConvUniversalINS1_16ConvProblemShapeILNS1_8OperatorE0ELi3EEENS1_10collective14CollectiveConvINS1_46MainloopSm90TmaGmmaWarpSpecializedImplicitGemmILS5_0ELi2ELi3EN4cute5tupleIJNSA_1CILi1EEESD_SD_EEENS1_36KernelImplicitTmaWarpSpecializedSm90ELi1EEENSB_IJNSC_ILi256EEENSC_ILi128EEENSB_IJNSC_ILi64EEEEEEEEENS_10tfloat32_tESM_NSA_8TiledMMAINSA_8MMA_AtomIJNSA_4SM904GMMA30MMA_64x128x8_F32TF32TF32_SS_TNILNSQ_7ScaleInE1ELSS_1EEEEEENSA_6LayoutISE_NSB_IJNSC_ILi0EEESW_SW_EEEEENSB_IJNSA_10UnderscoreESZ_SZ_EEEEENS7_6detail26Sm90ImplicitGemmTileTraitsINSA_20SM90_TMA_LOAD_IM2COLENSA_14ComposedLayoutINSA_7SwizzleILi3ELi4ELi3EEENSA_18smem_ptr_flag_bitsILi32EEENSV_INSB_IJNSB_IJNSC_ILi8EEENSC_ILi32EEEEEENSB_IJS1B_NSC_ILi2EEEEEENSB_IJSD_S1D_EEEEEENSB_IJNSB_IJS1B_NSC_ILi512EEEEEENSB_IJSD_SH_EEENSB_IJSW_NSC_ILi16384EEEEEEEEEEEEEvEENS13_INSA_13SM90_TMA_LOADENS15_IS17_S19_NSV_INSB_IJNSB_IJS1A_NSC_ILi16EEEEEES1E_S1F_EEENSB_IJS1I_S1J_NSB_IJSW_NSC_ILi8192EEEEEEEEEEEEEvEEEENS_8epilogue10collective6detail29Sm90TmaWarpSpecializedAdapterINS22_15DefaultEpilogueISM_NSB_IJNSB_IJllllEEESD_SW_EEES27_NS21_6thread17LinearCombinationISM_Li1EffLNS28_9ScaleType4KindE0ELNS_15FloatRoundStyleE2ESM_EENS_4gemm15EpilogueDefaultEEEEEvvEEEEvNT_6ParamsE)
        /*0008*/ 	.word	0x000000ff


	//----- nvinfo : EIATTR_FRAME_SIZE
	.align		4
.L_12:
        /*000c*/ 	.byte	0x04, 0x11
        /*000e*/ 	.short	(.L_14 - .L_13)
	.align		4
.L_13:
        /*0010*/ 	.word	index@(_ZN7cutlass13device_kernelINS_4conv6kernel13ConvUniversalINS1_16ConvProblemShapeILNS1_8OperatorE0ELi3EEENS1_10collective14CollectiveConvINS1_46MainloopSm90TmaGmmaWarpSpecializedImplicitGemmILS5_0ELi2ELi3EN4cute5tupleIJNSA_1CILi1EEESD_SD_EEENS1_36KernelImplicitTmaWarpSpecializedSm90ELi1EEENSB_IJNSC_ILi256EEENSC_ILi128EEENSB_IJNSC_ILi64EEEEEEEEENS_10tfloat32_tESM_NSA_8TiledMMAINSA_8MMA_AtomIJNSA_4SM904GMMA30MMA_64x128x8_F32TF32TF32_SS_TNILNSQ_7ScaleInE1ELSS_1EEEEEENSA_6LayoutISE_NSB_IJNSC_ILi0EEESW_SW_EEEEENSB_IJNSA_10UnderscoreESZ_SZ_EEEEENS7_6detail26Sm90ImplicitGemmTileTraitsINSA_20SM90_TMA_LOAD_IM2COLENSA_14ComposedLayoutINSA_7SwizzleILi3ELi4ELi3EEENSA_18smem_ptr_flag_bitsILi32EEENSV_INSB_IJNSB_IJNSC_ILi8EEENSC_ILi32EEEEEENSB_IJS1B_NSC_ILi2EEEEEENSB_IJSD_S1D_EEEEEENSB_IJNSB_IJS1B_NSC_ILi512EEEEEENSB_IJSD_SH_EEENSB_IJSW_NSC_ILi16384EEEEEEEEEEEEEvEENS13_INSA_13SM90_TMA_LOADENS15_IS17_S19_NSV_INSB_IJNSB_IJS1A_NSC_ILi16EEEEEES1E_S1F_EEENSB_IJS1I_S1J_NSB_IJSW_NSC_ILi8192EEEEEEEEEEEEEvEEEENS_8epilogue10collective6detail29Sm90TmaWarpSpecializedAdapterINS22_15DefaultEpilogueISM_NSB_IJNSB_IJllllEEESD_SW_EEES27_NS21_6thread17LinearCombinationISM_Li1EffLNS28_9ScaleType4KindE0ELNS_15FloatRoundStyleE2ESM_EENS_4gemm15EpilogueDefaultEEEEEvvEEEEvNT_6ParamsE)
        /*0014*/ 	.word	0x000006c8


	//----- nvinfo : EIATTR_MIN_STACK_SIZE
	.align		4
.L_14:
        /*0018*/ 	.byte	0x04, 0x12
        /*001a*/ 	.short	(.L_16 - .L_15)
	.align		4
.L_15:
        /*001c*/ 	.word	index@(_ZN7cutlass13device_kernelINS_4conv6kernel13ConvUniversalINS1_16ConvProblemShapeILNS1_8OperatorE0ELi3EEENS1_10collective14CollectiveConvINS1_46MainloopSm90TmaGmmaWarpSpecializedImplicitGemmILS5_0ELi2ELi3EN4cute5tupleIJNSA_1CILi1EEESD_SD_EEENS1_36KernelImplicitTmaWarpSpecializedSm90ELi1EEENSB_IJNSC_ILi256EEENSC_ILi128EEENSB_IJNSC_ILi64EEEEEEEEENS_10tfloat32_tESM_NSA_8TiledMMAINSA_8MMA_AtomIJNSA_4SM904GMMA30MMA_64x128x8_F32TF32TF32_SS_TNILNSQ_7ScaleInE1ELSS_1EEEEEENSA_6LayoutISE_NSB_IJNSC_ILi0EEESW_SW_EEEEENSB_IJNSA_10UnderscoreESZ_SZ_EEEEENS7_6detail26Sm90ImplicitGemmTileTraitsINSA_20SM90_TMA_LOAD_IM2COLENSA_14ComposedLayoutINSA_7SwizzleILi3ELi4ELi3EEENSA_18smem_ptr_flag_bitsILi32EEENSV_INSB_IJNSB_IJNSC_ILi8EEENSC_ILi32EEEEEENSB_IJS1B_NSC_ILi2EEEEEENSB_IJSD_S1D_EEEEEENSB_IJNSB_IJS1B_NSC_ILi512EEEEEENSB_IJSD_SH_EEENSB_IJSW_NSC_ILi16384EEEEEEEEEEEEEvEENS13_INSA_13SM90_TMA_LOADENS15_IS17_S19_NSV_INSB_IJNSB_IJS1A_NSC_ILi16EEEEEES1E_S1F_EEENSB_IJS1I_S1J_NSB_IJSW_NSC_ILi8192EEEEEEEEEEEEEvEEEENS_8epilogue10collective6detail29Sm90TmaWarpSpecializedAdapterINS22_15DefaultEpilogueISM_NSB_IJNSB_IJllllEEESD_SW_EEES27_NS21_6thread17LinearCombinationISM_Li1EffLNS28_9ScaleType4KindE0ELNS_15FloatRoundStyleE2ESM_EENS_4gemm15EpilogueDefaultEEEEEvvEEEEvNT_6ParamsE)
        /*0020*/ 	.word	0x000006c8
.L_16:


//--------------------- .nv.compat                --------------------------
	.section	.nv.compat,"",@"SHT_CUDA_COMPAT_INFO"
	.align	4
        /*0000*/ 	.byte	0x02, 0x09, 0x01, 0x00, 0x02, 0x02, 0x04, 0x00, 0x02, 0x05, 0x05, 0x00, 0x03, 0x07, 0x01, 0x01
        /*0010*/ 	.byte	0x02, 0x03, 0x01, 0x00, 0x02, 0x06, 0x01, 0x00, 0x04, 0x0b, 0x08, 0x00, 0x00, 0x00, 0x00, 0x00
        /*0020*/ 	.byte	0x00, 0x00, 0x00, 0x00


//--------------------- .nv.info._ZN7cutlass13device_kernelINS_4conv6kernel13ConvUniversalINS1_16ConvProblemShapeILNS1_8OperatorE0ELi3EEENS1_10collective14CollectiveConvINS1_46MainloopSm90TmaGmmaWarpSpecializedImplicitGemmILS5_0ELi2ELi3EN4cute5tupleIJNSA_1CILi1EEESD_SD_EEENS1_36KernelImplicitTmaWarpSpecializedSm90ELi1EEENSB_IJNSC_ILi256EEENSC_ILi128EEENSB_IJNSC_ILi64EEEEEEEEENS_10tfloat32_tESM_NSA_8TiledMMAINSA_8MMA_AtomIJNSA_4SM904GMMA30MMA_64x128x8_F32TF32TF32_SS_TNILNSQ_7ScaleInE1ELSS_1EEEEEENSA_6LayoutISE_NSB_IJNSC_ILi0EEESW_SW_EEEEENSB_IJNSA_10UnderscoreESZ_SZ_EEEEENS7_6detail26Sm90ImplicitGemmTileTraitsINSA_20SM90_TMA_LOAD_IM2COLENSA_14ComposedLayoutINSA_7SwizzleILi3ELi4ELi3EEENSA_18smem_ptr_flag_bitsILi32EEENSV_INSB_IJNSB_IJNSC_ILi8EEENSC_ILi32EEEEEENSB_IJS1B_NSC_ILi2EEEEEENSB_IJSD_S1D_EEEEEENSB_IJNSB_IJS1B_NSC_ILi512EEEEEENSB_IJSD_SH_EEENSB_IJSW_NSC_ILi16384EEEEEEEEEEEEEvEENS13_INSA_13SM90_TMA_LOADENS15_IS17_S19_NSV_INSB_IJNSB_IJS1A_NSC_ILi16EEEEEES1E_S1F_EEENSB_IJS1I_S1J_NSB_IJSW_NSC_ILi8192EEEEEEEEEEEEEvEEEENS_8epilogue10collective6detail29Sm90TmaWarpSpecializedAdapterINS22_15DefaultEpilogueISM_NSB_IJNSB_IJllllEEESD_SW_EEES27_NS21_6thread17LinearCombinationISM_Li1EffLNS28_9ScaleType4KindE0ELNS_15FloatRoundStyleE2ESM_EENS_4gemm15EpilogueDefaultEEEEEvvEEEEvNT_6ParamsE --------------------------
	.section	.nv.info._ZN7cutlass13device_kernelINS_4conv6kernel13ConvUniversalINS1_16ConvProblemShapeILNS1_8OperatorE0ELi3EEENS1_10collective14CollectiveConvINS1_46MainloopSm90TmaGmmaWarpSpecializedImplicitGemmILS5_0ELi2ELi3EN4cute5tupleIJNSA_1CILi1EEESD_SD_EEENS1_36KernelImplicitTmaWarpSpecializedSm90ELi1EEENSB_IJNSC_ILi256EEENSC_ILi128EEENSB_IJNSC_ILi64EEEEEEEEENS_10tfloat32_tESM_NSA_8TiledMMAINSA_8MMA_AtomIJNSA_4SM904GMMA30MMA_64x128x8_F32TF32TF32_SS_TNILNSQ_7ScaleInE1ELSS_1EEEEEENSA_6LayoutISE_NSB_IJNSC_ILi0EEESW_SW_EEEEENSB_IJNSA_10UnderscoreESZ_SZ_EEEEENS7_6detail26Sm90ImplicitGemmTileTraitsINSA_20SM90_TMA_LOAD_IM2COLENSA_14ComposedLayoutINSA_7SwizzleILi3ELi4ELi3EEENSA_18smem_ptr_flag_bitsILi32EEENSV_INSB_IJNSB_IJNSC_ILi8EEENSC_ILi32EEEEEENSB_IJS1B_NSC_ILi2EEEEEENSB_IJSD_S1D_EEEEEENSB_IJNSB_IJS1B_NSC_ILi512EEEEEENSB_IJSD_SH_EEENSB_IJSW_NSC_ILi16384EEEEEEEEEEEEEvEENS13_INSA_13SM90_TMA_LOADENS15_IS17_S19_NSV_INSB_IJNSB_IJS1A_NSC_ILi16EEEEEES1E_S1F_EEENSB_IJS1I_S1J_NSB_IJSW_NSC_ILi8192EEEEEEEEEEEEEvEEEENS_8epilogue10collective6detail29Sm90TmaWarpSpecializedAdapterINS22_15DefaultEpilogueISM_NSB_IJNSB_IJllllEEESD_SW_EEES27_NS21_6thread17LinearCombinationISM_Li1EffLNS28_9ScaleType4KindE0ELNS_15FloatRoundStyleE2ESM_EENS_4gemm15EpilogueDefaultEEEEEvvEEEEvNT_6ParamsE,"",@"SHT_CUDA_INFO"
	.sectionflags	@""
	.align	4


	//----- nvinfo : EIATTR_CUDA_API_VERSION
	.align		4
        /*0000*/ 	.byte	0x04, 0x37
        /*0002*/ 	.short	(.L_18 - .L_17)
.L_17:
        /*0004*/ 	.word	0x00000082


	//----- nvinfo : EIATTR_KPARAM_INFO
	.align		4
.L_18:
        /*0008*/ 	.byte	0x04, 0x17
        /*000a*/ 	.short	(.L_20 - .L_19)
.L_19:
        /*000c*/ 	.word	0x00000000
        /*0010*/ 	.short	0x0000
        /*0012*/ 	.short	0x0070
        /*0014*/ 	.byte	0x00, 0xf0, 0x01, 0x10


	//----- nvinfo : EIATTR_SPARSE_MMA_MASK
	.align		4
.L_20:
        /*0018*/ 	.byte	0x03, 0x50
        /*001a*/ 	.short	0x0000


	//----- nvinfo : EIATTR_MAXREG_COUNT
	.align		4
        /*001c*/ 	.byte	0x03, 0x1b
        /*001e*/ 	.short	0x00ff


	//----- nvinfo : EIATTR_NUM_BARRIERS
	.align		4
        /*0020*/ 	.byte	0x02, 0x4c
        /*0022*/ 	.byte	0x01
	.zero		1


	//----- nvinfo : EIATTR_ANNOTATIONS
	.align		4
        /*0024*/ 	.byte	0x04, 0x55
        /*0026*/ 	.short	(.L_22 - .L_21)


	//   ....[0]....
.L_21:
        /*0028*/ 	.word	0x00000001
        /*002c*/ 	.byte	0x30, 0x07, 0x00, 0x00, 0x01, 0x00, 0x00, 0x00, 0x70, 0x07, 0x00, 0x00, 0x01, 0x00, 0x00, 0x00
        /* <DEDUP_REMOVED lines=694> */
        /*2b9c*/ 	.byte	0x90, 0x69, 0x01, 0x00, 0x01, 0x00, 0x00, 0x00, 0xb0, 0x69, 0x01, 0x00


	//----- nvinfo : EIATTR_MERCURY_ISA_VERSION
	.align		4
.L_22:
        /*2ba8*/ 	.byte	0x03, 0x5f
        /*2baa*/ 	.short	0x0101


	//----- nvinfo : EIATTR_COOP_GROUP_MASK_REGIDS
	.align		4
        /*2bac*/ 	.byte	0x04, 0x29
        /*2bae*/ 	.short	(.L_24 - .L_23)


	//   ....[0]....
.L_23:
        /*2bb0*/ 	.word	0xffffffff


	//   ....[1]....
        /*2bb4*/ 	.word	0xffffffff


	//   ....[2]....
        /*2bb8*/ 	.word	0xffffffff


	//----- nvinfo : EIATTR_COOP_GROUP_INSTR_OFFSETS
	.align		4
.L_24:
        /*2bbc*/ 	.byte	0x04, 0x28
        /*2bbe*/ 	.short	(.L_26 - .L_25)


	//   ....[0]....
.L_25:
        /*2bc0*/ 	.word	0x00000060


	//   ....[1]....
        /*2bc4*/ 	.word	0x00000090


	//   ....[2]....
        /*2bc8*/ 	.word	0x00000190


	//----- nvinfo : EIATTR_MBARRIER_INSTR_OFFSETS
	.align		4
.L_26:
        /*2bcc*/ 	.byte	0x04, 0x39
        /*2bce*/ 	.short	(.L_28 - .L_27)


	//   ....[0]....
.L_27:
        /*2bd0*/ 	.word	0x000002f0
        /*2bd4*/ 	.word	0x000000ff
        /*2bd8*/ 	.word	0x00030000
        /*2bdc*/ 	.short	0x0100
        /*2bde*/ 	.byte	0x09
	.zero		1


	//   ....[1]....
        /*2be0*/ 	.word	0x00000300
        /*2be4*/ 	.word	0x000000ff
        /*2be8*/ 	.word	0x00030010
        /*2bec*/ 	.short	0x0100
        /*2bee*/ 	.byte	0x09
	.zero		1


	//   ....[2]....
        /*2bf0*/ 	.word	0x00000310
        /*2bf4*/ 	.word	0x000000ff
        /*2bf8*/ 	.word	0x00030008
        /*2bfc*/ 	.short	0x0100
        /*2bfe*/ 	.byte	0x09
	.zero		1


	//   ....[3]....
        /*2c00*/ 	.word	0x00000320
        /*2c04*/ 	.word	0x000000ff
        /*2c08*/ 	.word	0x00030018
        /*2c0c*/ 	.short	0x0100
        /*2c0e*/ 	.byte	0x09
	.zero		1


	//   ....[4]....
        /*2c10*/ 	.word	0x00001230
        /*2c14*/ 	.word	0x00000005
        /*2c18*/ 	.word	0x00030000
        /*2c1c*/ 	.short	0x010a
        /*2c1e*/ 	.byte	0x3f
	.zero		1


	//   ....[5]....
        /*2c20*/ 	.word	0x00005dc0
        /*2c24*/ 	.word	0x00000000
        /*2c28*/ 	.word	0x00030000
        /*2c2c*/ 	.short	0x010a
        /*2c2e*/ 	.byte	0x3f
	.zero		1


	//   ....[6]....
        /*2c30*/ 	.word	0x0000ada0
        /*2c34*/ 	.word	0x000000ff
        /*2c38*/ 	.word	0x00000000
        /*2c3c*/ 	.short	0x0101
        /*2c3e*/ 	.byte	0x09
	.zero		1


	//   ....[7]....
        /*2c40*/ 	.word	0x0000afd0
        /*2c44*/ 	.word	0x000000ff
        /*2c48*/ 	.word	0x00000000
        /*2c4c*/ 	.short	0x0101
        /*2c4e*/ 	.byte	0x04
	.zero		1


	//   ....[8]....
        /*2c50*/ 	.word	0x0001b8c0
        /*2c54*/ 	.word	0x0000000c
        /*2c58*/ 	.word	0x00030010
        /*2c5c*/ 	.short	0x010a
        /*2c5e*/ 	.byte	0x3f
	.zero		1


	//   ....[9]....
        /*2c60*/ 	.word	0x000241f0
        /*2c64*/ 	.word	0x00000003
        /*2c68*/ 	.word	0x00000000
        /*2c6c*/ 	.short	0x010a
        /*2c6e*/ 	.byte	0x3f
	.zero		1


	//   ....[10]....
        /*2c70*/ 	.word	0x000242c0
        /*2c74*/ 	.word	0x00000003
        /*2c78*/ 	.word	0x00000000
        /*2c7c*/ 	.short	0x010a
        /*2c7e*/ 	.byte	0x3f
	.zero		1


	//----- nvinfo : EIATTR_NUM_MBARRIERS
	.align		4
.L_28:
        /*2c80*/ 	.byte	0x03, 0x38
        /*2c82*/ 	.short	0x0004


	//----- nvinfo : EIATTR_EXIT_INSTR_OFFSETS
	.align		4
        /*2c84*/ 	.byte	0x04, 0x1c
        /*2c86*/ 	.short	(.L_30 - .L_29)


	//   ....[0]....
.L_29:
        /*2c88*/ 	.word	0x00000720


	//   ....[1]....
        /*2c8c*/ 	.word	0x0000b210


	//   ....[2]....
        /*2c90*/ 	.word	0x00016280


	//   ....[3]....
        /*2c94*/ 	.word	0x000162c0


	//   ....[4]....
        /*2c98*/ 	.word	0x0001b370


	//   ....[5]....
        /*2c9c*/ 	.word	0x0001b3b0


	//   ....[6]....
        /*2ca0*/ 	.word	0x0001b3d0


	//   ....[7]....
        /*2ca4*/ 	.word	0x000240a0


	//   ....[8]....
        /*2ca8*/ 	.word	0x000242f0


	//----- nvinfo : EIATTR_MAX_THREADS
	.align		4
.L_30:
        /*2cac*/ 	.byte	0x04, 0x05
        /*2cae*/ 	.short	(.L_32 - .L_31)
.L_31:
        /*2cb0*/ 	.word	0x00000100
        /*2cb4*/ 	.word	0x00000001
        /*2cb8*/ 	.word	0x00000001


	//----- nvinfo : EIATTR_CRS_STACK_SIZE
	.align		4
.L_32:
        /*2cbc*/ 	.byte	0x04, 0x1e
        /*2cbe*/ 	.short	(.L_34 - .L_33)
.L_33:
        /*2cc0*/ 	.word	0x00000000


	//----- nvinfo : EIATTR_CBANK_PARAM_SIZE
	.align		4
.L_34:
        /*2cc4*/ 	.byte	0x03, 0x19
        /*2cc6*/ 	.short	0x0470


	//----- nvinfo : EIATTR_PARAM_CBANK
	.align		4
        /*2cc8*/ 	.byte	0x04, 0x0a
        /*2cca*/ 	.short	(.L_36 - .L_35)
	.align		4
.L_35:
        /*2ccc*/ 	.word	index@(.nv.constant0._ZN7cutlass13device_kernelINS_4conv6kernel13ConvUniversalINS1_16ConvProblemShapeILNS1_8OperatorE0ELi3EEENS1_10collective14CollectiveConvINS1_46MainloopSm90TmaGmmaWarpSpecializedImplicitGemmILS5_0ELi2ELi3EN4cute5tupleIJNSA_1CILi1EEESD_SD_EEENS1_36KernelImplicitTmaWarpSpecializedSm90ELi1EEENSB_IJNSC_ILi256EEENSC_ILi128EEENSB_IJNSC_ILi64EEEEEEEEENS_10tfloat32_tESM_NSA_8TiledMMAINSA_8MMA_AtomIJNSA_4SM904GMMA30MMA_64x128x8_F32TF32TF32_SS_TNILNSQ_7ScaleInE1ELSS_1EEEEEENSA_6LayoutISE_NSB_IJNSC_ILi0EEESW_SW_EEEEENSB_IJNSA_10UnderscoreESZ_SZ_EEEEENS7_6detail26Sm90ImplicitGemmTileTraitsINSA_20SM90_TMA_LOAD_IM2COLENSA_14ComposedLayoutINSA_7SwizzleILi3ELi4ELi3EEENSA_18smem_ptr_flag_bitsILi32EEENSV_INSB_IJNSB_IJNSC_ILi8EEENSC_ILi32EEEEEENSB_IJS1B_NSC_ILi2EEEEEENSB_IJSD_S1D_EEEEEENSB_IJNSB_IJS1B_NSC_ILi512EEEEEENSB_IJSD_SH_EEENSB_IJSW_NSC_ILi16384EEEEEEEEEEEEEvEENS13_INSA_13SM90_TMA_LOADENS15_IS17_S19_NSV_INSB_IJNSB_IJS1A_NSC_ILi16EEEEEES1E_S1F_EEENSB_IJS1I_S1J_NSB_IJSW_NSC_ILi8192EEEEEEEEEEEEEvEEEENS_8epilogue10collective6detail29Sm90TmaWarpSpecializedAdapterINS22_15DefaultEpilogueISM_NSB_IJNSB_IJllllEEESD_SW_EEES27_NS21_6thread17LinearCombinationISM_Li1EffLNS28_9ScaleType4KindE0ELNS_15FloatRoundStyleE2ESM_EENS_4gemm15EpilogueDefaultEEEEEvvEEEEvNT_6ParamsE)
        /*2cd0*/ 	.short	0x0210
        /*2cd2*/ 	.short	0x0470


	//----- nvinfo : EIATTR_SW_WAR
	.align		4
.L_36:
        /*2cd4*/ 	.byte	0x04, 0x36
        /*2cd6*/ 	.short	(.L_38 - .L_37)
.L_37:
        /*2cd8*/ 	.word	0x00000008
.L_38:


//--------------------- .nv.callgraph             --------------------------
	.section	.nv.callgraph,"",@"SHT_CUDA_CALLGRAPH"
	.align	4
	.sectionentsize	8
	.align		4
        /*0000*/ 	.word	0x00000000
	.align		4
        /*0004*/ 	.word	0xffffffff
	.align		4
        /*0008*/ 	.word	0x00000000
	.align		4
        /*000c*/ 	.word	0xfffffffe
	.align		4
        /*0010*/ 	.word	0x00000000
	.align		4
        /*0014*/ 	.word	0xfffffffd
	.align		4
        /*0018*/ 	.word	0x00000000
	.align		4
        /*001c*/ 	.word	0xfffffffc


//--------------------- .nv.constant4             --------------------------
	.section	.nv.constant4,"a",@progbits
	.align	8
	.align		8
.nv.constant4:
        /*0000*/ 	.dword	_ZN39_INTERNAL_c03202a9_4_k_cu_bb516028_27954cuda3std3__45__cpo5beginE
	.align		8
        /*0008*/ 	.dword	_ZN39_INTERNAL_c03202a9_4_k_cu_bb516028_27954cuda3std3__45__cpo3endE
	.align		8
        /*0010*/ 	.dword	_ZN39_INTERNAL_c03202a9_4_k_cu_bb516028_27954cuda3std3__45__cpo6cbeginE
	.align		8
        /*0018*/ 	.dword	_ZN39_INTERNAL_c03202a9_4_k_cu_bb516028_27954cuda3std3__45__cpo4cendE
	.align		8
        /*0020*/ 	.dword	_ZN39_INTERNAL_c03202a9_4_k_cu_bb516028_27954cuda3std3__441_GLOBAL__N__c03202a9_4_k_cu_bb516028_27956ignoreE
	.align		8
        /*0028*/ 	.dword	_ZN39_INTERNAL_c03202a9_4_k_cu_bb516028_27954cuda3std3__419piecewise_constructE
	.align		8
        /*0030*/ 	.dword	_ZN39_INTERNAL_c03202a9_4_k_cu_bb516028_27954cuda3std3__48in_placeE
	.align		8
        /*0038*/ 	.dword	_ZN39_INTERNAL_c03202a9_4_k_cu_bb516028_27954cuda3std6ranges3__45__cpo4swapE
	.align		8
        /*0040*/ 	.dword	_ZN39_INTERNAL_c03202a9_4_k_cu_bb516028_27954cuda3std6ranges3__45__cpo9iter_moveE
	.align		8
        /*0048*/ 	.dword	_ZN39_INTERNAL_c03202a9_4_k_cu_bb516028_27954cute7productE
	.align		8
        /*0050*/ 	.dword	_ZN39_INTERNAL_c03202a9_4_k_cu_bb516028_27954cute1_E


//--------------------- .text._ZN7cutlass13device_kernelINS_4conv6kernel13ConvUniversalINS1_16ConvProblemShapeILNS1_8OperatorE0ELi3EEENS1_10collective14CollectiveConvINS1_46MainloopSm90TmaGmmaWarpSpecializedImplicitGemmILS5_0ELi2ELi3EN4cute5tupleIJNSA_1CILi1EEESD_SD_EEENS1_36KernelImplicitTmaWarpSpecializedSm90ELi1EEENSB_IJNSC_ILi256EEENSC_ILi128EEENSB_IJNSC_ILi64EEEEEEEEENS_10tfloat32_tESM_NSA_8TiledMMAINSA_8MMA_AtomIJNSA_4SM904GMMA30MMA_64x128x8_F32TF32TF32_SS_TNILNSQ_7ScaleInE1ELSS_1EEEEEENSA_6LayoutISE_NSB_IJNSC_ILi0EEESW_SW_EEEEENSB_IJNSA_10UnderscoreESZ_SZ_EEEEENS7_6detail26Sm90ImplicitGemmTileTraitsINSA_20SM90_TMA_LOAD_IM2COLENSA_14ComposedLayoutINSA_7SwizzleILi3ELi4ELi3EEENSA_18smem_ptr_flag_bitsILi32EEENSV_INSB_IJNSB_IJNSC_ILi8EEENSC_ILi32EEEEEENSB_IJS1B_NSC_ILi2EEEEEENSB_IJSD_S1D_EEEEEENSB_IJNSB_IJS1B_NSC_ILi512EEEEEENSB_IJSD_SH_EEENSB_IJSW_NSC_ILi16384EEEEEEEEEEEEEvEENS13_INSA_13SM90_TMA_LOADENS15_IS17_S19_NSV_INSB_IJNSB_IJS1A_NSC_ILi16EEEEEES1E_S1F_EEENSB_IJS1I_S1J_NSB_IJSW_NSC_ILi8192EEEEEEEEEEEEEvEEEENS_8epilogue10collective6detail29Sm90TmaWarpSpecializedAdapterINS22_15DefaultEpilogueISM_NSB_IJNSB_IJllllEEESD_SW_EEES27_NS21_6thread17LinearCombinationISM_Li1EffLNS28_9ScaleType4KindE0ELNS_15FloatRoundStyleE2ESM_EENS_4gemm15EpilogueDefaultEEEEEvvEEEEvNT_6ParamsE --------------------------
	.section	.text._ZN7cutlass13device_kernelINS_4conv6kernel13ConvUniversalINS1_16ConvProblemShapeILNS1_8OperatorE0ELi3EEENS1_10collective14CollectiveConvINS1_46MainloopSm90TmaGmmaWarpSpecializedImplicitGemmILS5_0ELi2ELi3EN4cute5tupleIJNSA_1CILi1EEESD_SD_EEENS1_36KernelImplicitTmaWarpSpecializedSm90ELi1EEENSB_IJNSC_ILi256EEENSC_ILi128EEENSB_IJNSC_ILi64EEEEEEEEENS_10tfloat32_tESM_NSA_8TiledMMAINSA_8MMA_AtomIJNSA_4SM904GMMA30MMA_64x128x8_F32TF32TF32_SS_TNILNSQ_7ScaleInE1ELSS_1EEEEEENSA_6LayoutISE_NSB_IJNSC_ILi0EEESW_SW_EEEEENSB_IJNSA_10UnderscoreESZ_SZ_EEEEENS7_6detail26Sm90ImplicitGemmTileTraitsINSA_20SM90_TMA_LOAD_IM2COLENSA_14ComposedLayoutINSA_7SwizzleILi3ELi4ELi3EEENSA_18smem_ptr_flag_bitsILi32EEENSV_INSB_IJNSB_IJNSC_ILi8EEENSC_ILi32EEEEEENSB_IJS1B_NSC_ILi2EEEEEENSB_IJSD_S1D_EEEEEENSB_IJNSB_IJS1B_NSC_ILi512EEEEEENSB_IJSD_SH_EEENSB_IJSW_NSC_ILi16384EEEEEEEEEEEEEvEENS13_INSA_13SM90_TMA_LOADENS15_IS17_S19_NSV_INSB_IJNSB_IJS1A_NSC_ILi16EEEEEES1E_S1F_EEENSB_IJS1I_S1J_NSB_IJSW_NSC_ILi8192EEEEEEEEEEEEEvEEEENS_8epilogue10collective6detail29Sm90TmaWarpSpecializedAdapterINS22_15DefaultEpilogueISM_NSB_IJNSB_IJllllEEESD_SW_EEES27_NS21_6thread17LinearCombinationISM_Li1EffLNS28_9ScaleType4KindE0ELNS_15FloatRoundStyleE2ESM_EENS_4gemm15EpilogueDefaultEEEEEvvEEEEvNT_6ParamsE,"ax",@progbits
	.align	128
.text._ZN7cutlass13device_kernelINS_4conv6kernel13ConvUniversalINS1_16ConvProblemShapeILNS1_8OperatorE0ELi3EEENS1_10collective14CollectiveConvINS1_46MainloopSm90TmaGmmaWarpSpecializedImplicitGemmILS5_0ELi2ELi3EN4cute5tupleIJNSA_1CILi1EEESD_SD_EEENS1_36KernelImplicitTmaWarpSpecializedSm90ELi1EEENSB_IJNSC_ILi256EEENSC_ILi128EEENSB_IJNSC_ILi64EEEEEEEEENS_10tfloat32_tESM_NSA_8TiledMMAINSA_8MMA_AtomIJNSA_4SM904GMMA30MMA_64x128x8_F32TF32TF32_SS_TNILNSQ_7ScaleInE1ELSS_1EEEEEENSA_6LayoutISE_NSB_IJNSC_ILi0EEESW_SW_EEEEENSB_IJNSA_10UnderscoreESZ_SZ_EEEEENS7_6detail26Sm90ImplicitGemmTileTraitsINSA_20SM90_TMA_LOAD_IM2COLENSA_14ComposedLayoutINSA_7SwizzleILi3ELi4ELi3EEENSA_18smem_ptr_flag_bitsILi32EEENSV_INSB_IJNSB_IJNSC_ILi8EEENSC_ILi32EEEEEENSB_IJS1B_NSC_ILi2EEEEEENSB_IJSD_S1D_EEEEEENSB_IJNSB_IJS1B_NSC_ILi512EEEEEENSB_IJSD_SH_EEENSB_IJSW_NSC_ILi16384EEEEEEEEEEEEEvEENS13_INSA_13SM90_TMA_LOADENS15_IS17_S19_NSV_INSB_IJNSB_IJS1A_NSC_ILi16EEEEEES1E_S1F_EEENSB_IJS1I_S1J_NSB_IJSW_NSC_ILi8192EEEEEEEEEEEEEvEEEENS_8epilogue10collective6detail29Sm90TmaWarpSpecializedAdapterINS22_15DefaultEpilogueISM_NSB_IJNSB_IJllllEEESD_SW_EEES27_NS21_6thread17LinearCombinationISM_Li1EffLNS28_9ScaleType4KindE0ELNS_15FloatRoundStyleE2ESM_EENS_4gemm15EpilogueDefaultEEEEEvvEEEEvNT_6ParamsE:
        .type           _ZN7cutlass13device_kernelINS_4conv6kernel13ConvUniversalINS1_16ConvProblemShapeILNS1_8OperatorE0ELi3EEENS1_10collective14CollectiveConvINS1_46MainloopSm90TmaGmmaWarpSpecializedImplicitGemmILS5_0ELi2ELi3EN4cute5tupleIJNSA_1CILi1EEESD_SD_EEENS1_36KernelImplicitTmaWarpSpecializedSm90ELi1EEENSB_IJNSC_ILi256EEENSC_ILi128EEENSB_IJNSC_ILi64EEEEEEEEENS_10tfloat32_tESM_NSA_8TiledMMAINSA_8MMA_AtomIJNSA_4SM904GMMA30MMA_64x128x8_F32TF32TF32_SS_TNILNSQ_7ScaleInE1ELSS_1EEEEEENSA_6LayoutISE_NSB_IJNSC_ILi0EEESW_SW_EEEEENSB_IJNSA_10UnderscoreESZ_SZ_EEEEENS7_6detail26Sm90ImplicitGemmTileTraitsINSA_20SM90_TMA_LOAD_IM2COLENSA_14ComposedLayoutINSA_7SwizzleILi3ELi4ELi3EEENSA_18smem_ptr_flag_bitsILi32EEENSV_INSB_IJNSB_IJNSC_ILi8EEENSC_ILi32EEEEEENSB_IJS1B_NSC_ILi2EEEEEENSB_IJSD_S1D_EEEEEENSB_IJNSB_IJS1B_NSC_ILi512EEEEEENSB_IJSD_SH_EEENSB_IJSW_NSC_ILi16384EEEEEEEEEEEEEvEENS13_INSA_13SM90_TMA_LOADENS15_IS17_S19_NSV_INSB_IJNSB_IJS1A_NSC_ILi16EEEEEES1E_S1F_EEENSB_IJS1I_S1J_NSB_IJSW_NSC_ILi8192EEEEEEEEEEEEEvEEEENS_8epilogue10collective6detail29Sm90TmaWarpSpecializedAdapterINS22_15DefaultEpilogueISM_NSB_IJNSB_IJllllEEESD_SW_EEES27_NS21_6thread17LinearCombinationISM_Li1EffLNS28_9ScaleType4KindE0ELNS_15FloatRoundStyleE2ESM_EENS_4gemm15EpilogueDefaultEEEEEvvEEEEvNT_6ParamsE,@function
        .size           _ZN7cutlass13device_kernelINS_4conv6kernel13ConvUniversalINS1_16ConvProblemShapeILNS1_8OperatorE0ELi3EEENS1_10collective14CollectiveConvINS1_46MainloopSm90TmaGmmaWarpSpecializedImplicitGemmILS5_0ELi2ELi3EN4cute5tupleIJNSA_1CILi1EEESD_SD_EEENS1_36KernelImplicitTmaWarpSpecializedSm90ELi1EEENSB_IJNSC_ILi256EEENSC_ILi128EEENSB_IJNSC_ILi64EEEEEEEEENS_10tfloat32_tESM_NSA_8TiledMMAINSA_8MMA_AtomIJNSA_4SM904GMMA30MMA_64x128x8_F32TF32TF32_SS_TNILNSQ_7ScaleInE1ELSS_1EEEEEENSA_6LayoutISE_NSB_IJNSC_ILi0EEESW_SW_EEEEENSB_IJNSA_10UnderscoreESZ_SZ_EEEEENS7_6detail26Sm90ImplicitGemmTileTraitsINSA_20SM90_TMA_LOAD_IM2COLENSA_14ComposedLayoutINSA_7SwizzleILi3ELi4ELi3EEENSA_18smem_ptr_flag_bitsILi32EEENSV_INSB_IJNSB_IJNSC_ILi8EEENSC_ILi32EEEEEENSB_IJS1B_NSC_ILi2EEEEEENSB_IJSD_S1D_EEEEEENSB_IJNSB_IJS1B_NSC_ILi512EEEEEENSB_IJSD_SH_EEENSB_IJSW_NSC_ILi16384EEEEEEEEEEEEEvEENS13_INSA_13SM90_TMA_LOADENS15_IS17_S19_NSV_INSB_IJNSB_IJS1A_NSC_ILi16EEEEEES1E_S1F_EEENSB_IJS1I_S1J_NSB_IJSW_NSC_ILi8192EEEEEEEEEEEEEvEEEENS_8epilogue10collective6detail29Sm90TmaWarpSpecializedAdapterINS22_15DefaultEpilogueISM_NSB_IJNSB_IJllllEEESD_SW_EEES27_NS21_6thread17LinearCombinationISM_Li1EffLNS28_9ScaleType4KindE0ELNS_15FloatRoundStyleE2ESM_EENS_4gemm15EpilogueDefaultEEEEEvvEEEEvNT_6ParamsE,(.L_x_533 - _ZN7cutlass13device_kernelINS_4conv6kernel13ConvUniversalINS1_16ConvProblemShapeILNS1_8OperatorE0ELi3EEENS1_10collective14CollectiveConvINS1_46MainloopSm90TmaGmmaWarpSpecializedImplicitGemmILS5_0ELi2ELi3EN4cute5tupleIJNSA_1CILi1EEESD_SD_EEENS1_36KernelImplicitTmaWarpSpecializedSm90ELi1EEENSB_IJNSC_ILi256EEENSC_ILi128EEENSB_IJNSC_ILi64EEEEEEEEENS_10tfloat32_tESM_NSA_8TiledMMAINSA_8MMA_AtomIJNSA_4SM904GMMA30MMA_64x128x8_F32TF32TF32_SS_TNILNSQ_7ScaleInE1ELSS_1EEEEEENSA_6LayoutISE_NSB_IJNSC_ILi0EEESW_SW_EEEEENSB_IJNSA_10UnderscoreESZ_SZ_EEEEENS7_6detail26Sm90ImplicitGemmTileTraitsINSA_20SM90_TMA_LOAD_IM2COLENSA_14ComposedLayoutINSA_7SwizzleILi3ELi4ELi3EEENSA_18smem_ptr_flag_bitsILi32EEENSV_INSB_IJNSB_IJNSC_ILi8EEENSC_ILi32EEEEEENSB_IJS1B_NSC_ILi2EEEEEENSB_IJSD_S1D_EEEEEENSB_IJNSB_IJS1B_NSC_ILi512EEEEEENSB_IJSD_SH_EEENSB_IJSW_NSC_ILi16384EEEEEEEEEEEEEvEENS13_INSA_13SM90_TMA_LOADENS15_IS17_S19_NSV_INSB_IJNSB_IJS1A_NSC_ILi16EEEEEES1E_S1F_EEENSB_IJS1I_S1J_NSB_IJSW_NSC_ILi8192EEEEEEEEEEEEEvEEEENS_8epilogue10collective6detail29Sm90TmaWarpSpecializedAdapterINS22_15DefaultEpilogueISM_NSB_IJNSB_IJllllEEESD_SW_EEES27_NS21_6thread17LinearCombinationISM_Li1EffLNS28_9ScaleType4KindE0ELNS_15FloatRoundStyleE2ESM_EENS_4gemm15EpilogueDefaultEEEEEvvEEEEvNT_6ParamsE)
        .other          _ZN7cutlass13device_kernelINS_4conv6kernel13ConvUniversalINS1_16ConvProblemShapeILNS1_8OperatorE0ELi3EEENS1_10collective14CollectiveConvINS1_46MainloopSm90TmaGmmaWarpSpecializedImplicitGemmILS5_0ELi2ELi3EN4cute5tupleIJNSA_1CILi1EEESD_SD_EEENS1_36KernelImplicitTmaWarpSpecializedSm90ELi1EEENSB_IJNSC_ILi256EEENSC_ILi128EEENSB_IJNSC_ILi64EEEEEEEEENS_10tfloat32_tESM_NSA_8TiledMMAINSA_8MMA_AtomIJNSA_4SM904GMMA30MMA_64x128x8_F32TF32TF32_SS_TNILNSQ_7ScaleInE1ELSS_1EEEEEENSA_6LayoutISE_NSB_IJNSC_ILi0EEESW_SW_EEEEENSB_IJNSA_10UnderscoreESZ_SZ_EEEEENS7_6detail26Sm90ImplicitGemmTileTraitsINSA_20SM90_TMA_LOAD_IM2COLENSA_14ComposedLayoutINSA_7SwizzleILi3ELi4ELi3EEENSA_18smem_ptr_flag_bitsILi32EEENSV_INSB_IJNSB_IJNSC_ILi8EEENSC_ILi32EEEEEENSB_IJS1B_NSC_ILi2EEEEEENSB_IJSD_S1D_EEEEEENSB_IJNSB_IJS1B_NSC_ILi512EEEEEENSB_IJSD_SH_EEENSB_IJSW_NSC_ILi16384EEEEEEEEEEEEEvEENS13_INSA_13SM90_TMA_LOADENS15_IS17_S19_NSV_INSB_IJNSB_IJS1A_NSC_ILi16EEEEEES1E_S1F_EEENSB_IJS1I_S1J_NSB_IJSW_NSC_ILi8192EEEEEEEEEEEEEvEEEENS_8epilogue10collective6detail29Sm90TmaWarpSpecializedAdapterINS22_15DefaultEpilogueISM_NSB_IJNSB_IJllllEEESD_SW_EEES27_NS21_6thread17LinearCombinationISM_Li1EffLNS28_9ScaleType4KindE0ELNS_15FloatRoundStyleE2ESM_EENS_4gemm15EpilogueDefaultEEEEEvvEEEEvNT_6ParamsE,@"STO_CUDA_ENTRY STV_DEFAULT"
_ZN7cutlass13device_kernelINS_4conv6kernel13ConvUniversalINS1_16ConvProblemShapeILNS1_8OperatorE0ELi3EEENS1_10collective14CollectiveConvINS1_46MainloopSm90TmaGmmaWarpSpecializedImplicitGemmILS5_0ELi2ELi3EN4cute5tupleIJNSA_1CILi1EEESD_SD_EEENS1_36KernelImplicitTmaWarpSpecializedSm90ELi1EEENSB_IJNSC_ILi256EEENSC_ILi128EEENSB_IJNSC_ILi64EEEEEEEEENS_10tfloat32_tESM_NSA_8TiledMMAINSA_8MMA_AtomIJNSA_4SM904GMMA30MMA_64x128x8_F32TF32TF32_SS_TNILNSQ_7ScaleInE1ELSS_1EEEEEENSA_6LayoutISE_NSB_IJNSC_ILi0EEESW_SW_EEEEENSB_IJNSA_10UnderscoreESZ_SZ_EEEEENS7_6detail26Sm90ImplicitGemmTileTraitsINSA_20SM90_TMA_LOAD_IM2COLENSA_14ComposedLayoutINSA_7SwizzleILi3ELi4ELi3EEENSA_18smem_ptr_flag_bitsILi32EEENSV_INSB_IJNSB_IJNSC_ILi8EEENSC_ILi32EEEEEENSB_IJS1B_NSC_ILi2EEEEEENSB_IJSD_S1D_EEEEEENSB_IJNSB_IJS1B_NSC_ILi512EEEEEENSB_IJSD_SH_EEENSB_IJSW_NSC_ILi16384EEEEEEEEEEEEEvEENS13_INSA_13SM90_TMA_LOADENS15_IS17_S19_NSV_INSB_IJNSB_IJS1A_NSC_ILi16EEEEEES1E_S1F_EEENSB_IJS1I_S1J_NSB_IJSW_NSC_ILi8192EEEEEEEEEEEEEvEEEENS_8epilogue10collective6detail29Sm90TmaWarpSpecializedAdapterINS22_15DefaultEpilogueISM_NSB_IJNSB_IJllllEEESD_SW_EEES27_NS21_6thread17LinearCombinationISM_Li1EffLNS28_9ScaleType4KindE0ELNS_15FloatRoundStyleE2ESM_EENS_4gemm15EpilogueDefaultEEEEEvvEEEEvNT_6ParamsE:
[----:B------:R-:W0:Y:S01]  /*0000*/  LDC R1, c[0x0][0x28] ;  /* 0x00000a00ff017b82 */ /* 0x000e220000000800 */
[----:B------:R-:W1:Y:S01]  /*0010*/  S2R R6, SR_TID.X ;  /* 0x0000000000067919 */ /* 0x000e620000002100 */
[----:B------:R-:W-:Y:S01]  /*0020*/  ELECT P0, URZ, PT ;  /* 0x00000000003f782f */ /* 0x000fe20003800000 */
[----:B------:R-:W-:Y:S01]  /*0030*/  BSSY B0, `(.L_x_0) ;  /* 0x0000015000007945 */ /* 0x000fe20003800000 */
[----:B0-----:R-:W-:Y:S01]  /*0040*/  VIADD R1, R1, 0xfffff938 ;  /* 0xfffff93801017836 */ /* 0x001fe20000000000 */
[----:B-1----:R-:W-:-:S05]  /*0050*/  SHF.R.U32.HI R0, RZ, 0x5, R6 ;  /* 0x00000005ff007819 */ /* 0x002fca0000011606 */
[----:B------:R-:W0:Y:S02]  /*0060*/  SHFL.IDX PT, R2, R0, RZ, 0x1f ;  /* 0x00001fff00027589 */ /* 0x000e2400000e0000 */
[----:B0-----:R-:W-:Y:S02]  /*0070*/  R2UR UR4, R2 ;  /* 0x00000000020472ca */ /* 0x001fe400000e0000 */
[----:B------:R-:W-:-:S06]  /*0080*/  SHF.R.U32.HI R2, RZ, 0x7, R6 ;  /* 0x00000007ff027819 */ /* 0x000fcc0000011606 */
[----:B------:R-:W0:Y:S05]  /*0090*/  SHFL.IDX PT, R2, R2, RZ, 0x1f ;  /* 0x00001fff02027589 */ /* 0x000e2a00000e0000 */
[----:B------:R-:W-:Y:S02]  /*00a0*/  USHF.R.S32.HI UR5, URZ, 0x1f, UR4 ;  /* 0x0000001f3f057899 */ /* 0x000fe40008011404 */
[----:B------:R-:W-:Y:S02]  /*00b0*/  ISETP.NE.OR P0, PT, RZ, UR4, !P0 ;  /* 0x00000004ff007c0c */ /* 0x000fe4000c705670 */
[----:B------:R-:W-:-:S04]  /*00c0*/  ULEA.HI UR5, UR5, UR4, URZ, 0x2 ;  /* 0x0000000405057291 */ /* 0x000fc8000f8f103f */
[----:B------:R-:W-:-:S04]  /*00d0*/  ULOP3.LUT UR5, UR5, 0xfffffffc, URZ, 0xc0, !UPT ;  /* 0xfffffffc05057892 */ /* 0x000fc8000f8ec03f */
[----:B------:R-:W-:-:S03]  /*00e0*/  UIADD3 UR8, UR4, -UR5, URZ ;  /* 0x8000000504087290 */ /* 0x000fc6000fffe03f */
[----:B------:R-:W-:Y:S09]  /*00f0*/  @P0 BRA `(.L_x_1) ;  /* 0x0000000000200947 */ /* 0x000ff20003800000 */
[----:B------:R-:W-:Y:S02]  /*0100*/  ULDC.64 UR4, c[0x0][0x198] ;  /* 0x0000660000047ab9 */ /* 0x000fe40000000a00 */
[----:B------:R-:W-:Y:S02]  /*0110*/  UIADD3 UR6, UP0, UR4, 0xf0, URZ ;  /* 0x000000f004067890 */ /* 0x000fe4000ff1e03f */
[----:B------:R-:W-:Y:S02]  /*0120*/  UIADD3 UR4, UP1, UR4, 0x270, URZ ;  /* 0x0000027004047890 */ /* 0x000fe4000ff3e03f */
[----:B------:R-:W-:Y:S02]  /*0130*/  UIADD3.X UR7, URZ, UR5, URZ, UP0, !UPT ;  /* 0x000000053f077290 */ /* 0x000fe400087fe43f */
[----:B------:R-:W-:-:S07]  /*0140*/  UIADD3.X UR5, URZ, UR5, URZ, UP1, !UPT ;  /* 0x000000053f057290 */ /* 0x000fce0008ffe43f */
[----:B------:R1:W-:Y:S02]  /*0150*/  UTMACCTL.PF [UR6] ;  /* 0x00000000060079b9 */ /* 0x0003e40008040000 */
[----:B------:R1:W-:Y:S02]  /*0160*/  UTMACCTL.PF [UR4] ;  /* 0x00000000040079b9 */ /* 0x0003e40008040000 */
[----:B-1----:R-:W-:Y:S01]  /*0170*/  NOP ;  /* 0x0000000000007918 */ /* 0x002fe20000000000 */
.L_x_1:
[----:B------:R-:W-:Y:S05]  /*0180*/  BSYNC B0 ;  /* 0x0000000000007941 */ /* 0x000fea0003800000 */
.L_x_0:
[----:B------:R-:W1:Y:S01]  /*0190*/  SHFL.IDX PT, R0, R0, RZ, 0x1f ;  /* 0x00001fff00007589 */ /* 0x000e6200000e0000 */
[----:B0-----:R-:W-:-:S13]  /*01a0*/  R2UR UR10, R2 ;  /* 0x00000000020a72ca */ /* 0x001fda00000e0000 */
[----:B------:R-:W-:Y:S02]  /*01b0*/  ULOP3.LUT UP0, URZ, UR10, UR8, URZ, 0xfc, !UPT ;  /* 0x000000080a3f7292 */ /* 0x000fe4000f80fc3f */
[----:B------:R-:W-:Y:S02]  /*01c0*/  UISETP.NE.AND UP1, UPT, UR10, 0x1, UPT ;  /* 0x000000010a00788c */ /* 0x000fe4000bf25270 */
[----:B------:R-:W-:-:S04]  /*01d0*/  USEL UR4, URZ, 0x1, UP0 ;  /* 0x000000013f047887 */ /* 0x000fc80008000000 */
[----:B------:R-:W-:Y:S01]  /*01e0*/  USEL UR4, UR4, 0x2, UP1 ;  /* 0x0000000204047887 */ /* 0x000fe20008800000 */
[----:B-1----:R-:W-:-:S05]  /*01f0*/  ISETP.NE.AND P0, PT, R0, RZ, PT ;  /* 0x000000ff0000720c */ /* 0x002fca0003f05270 */
[----:B------:R-:W-:-:S08]  /*0200*/  IMAD.U32 R3, RZ, RZ, UR4 ;  /* 0x00000004ff037e24 */ /* 0x000fd0000f8e00ff */
[----:B------:R-:W-:Y:S05]  /*0210*/  @P0 BRA `(.L_x_2) ;  /* 0x0000000000480947 */ /* 0x000fea0003800000 */
[----:B------:R-:W0:Y:S01]  /*0220*/  S2UR UR9, SR_CgaCtaId ;  /* 0x00000000000979c3 */ /* 0x000e220000008800 */
[----:B------:R-:W-:Y:S01]  /*0230*/  UMOV UR4, 0x400 ;  /* 0x0000040000047882 */ /* 0x000fe20000000000 */
[----:B------:R-:W-:Y:S01]  /*0240*/  UMOV UR5, 0x1 ;  /* 0x0000000100057882 */ /* 0x000fe20000000000 */
[----:B------:R-:W-:Y:S01]  /*0250*/  UMOV UR6, 0x80 ;  /* 0x0000008000067882 */ /* 0x000fe20000000000 */
[----:B------:R-:W-:Y:S01]  /*0260*/  ELECT P0, URZ, PT ;  /* 0x00000000003f782f */ /* 0x000fe20003800000 */
[----:B------:R-:W-:-:S04]  /*0270*/  UIADD3 UR6, -UR6, 0x100000, URZ ;  /* 0x0010000006067890 */ /* 0x000fc8000fffe13f */
[----:B------:R-:W-:Y:S02]  /*0280*/  USHF.L.U32 UR7, UR6, 0xb, URZ ;  /* 0x0000000b06077899 */ /* 0x000fe4000800063f */
[----:B------:R-:W-:Y:S02]  /*0290*/  USHF.L.U32 UR6, UR6, 0x1, URZ ;  /* 0x0000000106067899 */ /* 0x000fe4000800063f */
[----:B0-----:R-:W-:Y:S02]  /*02a0*/  ULEA UR9, UR9, UR4, 0x18 ;  /* 0x0000000409097291 */ /* 0x001fe4000f8ec03f */
[----:B------:R-:W-:-:S04]  /*02b0*/  UIADD3 UR4, -UR5, 0x100000, URZ ;  /* 0x0010000005047890 */ /* 0x000fc8000fffe13f */
[----:B------:R-:W-:Y:S02]  /*02c0*/  USHF.L.U32 UR5, UR4, 0xb, URZ ;  /* 0x0000000b04057899 */ /* 0x000fe4000800063f */
[----:B------:R-:W-:Y:S01]  /*02d0*/  USHF.L.U32 UR4, UR4, 0x1, URZ ;  /* 0x0000000104047899 */ /* 0x000fe2000800063f */
[----:B------:R-:W0:Y:S11]  /*02e0*/  FENCE.VIEW.ASYNC.S ;  /* 0x00000000000073c6 */ /* 0x000e360000000000 */
[----:B0-----:R0:W1:Y:S01]  /*02f0*/  SYNCS.EXCH.64 URZ, [UR9+0x30000], UR4 ;  /* 0x03000004093f75b2 */ /* 0x0010620008000100 */
[----:B------:R0:W2:Y:S01]  /*0300*/  SYNCS.EXCH.64 URZ, [UR9+0x30010], UR6 ;  /* 0x03001006093f75b2 */ /* 0x0000a20008000100 */
[----:B------:R0:W3:Y:S01]  /*0310*/  SYNCS.EXCH.64 URZ, [UR9+0x30008], UR4 ;  /* 0x03000804093f75b2 */ /* 0x0000e20008000100 */
[----:B------:R0:W4:Y:S01]  /*0320*/  SYNCS.EXCH.64 URZ, [UR9+0x30018], UR6 ;  /* 0x03001806093f75b2 */ /* 0x0001220008000100 */
[----:B------:R-:W-:Y:S01]  /*0330*/  NOP ;  /* 0x0000000000007918 */ /* 0x000fe20000000000 */
.L_x_2:
[----:B0-----:R-:W-:Y:S01]  /*0340*/  ULDC.64 UR4, c[0x0][0x618] ;  /* 0x0001860000047ab9 */ /* 0x001fe20000000a00 */
[----:B------:R-:W-:Y:S01]  /*0350*/  NOP ;  /* 0x0000000000007918 */ /* 0x000fe20000000000 */
[----:B------:R-:W-:Y:S01]  /*0360*/  ISETP.NE.U32.AND P0, PT, RZ, UR4, PT ;  /* 0x00000004ff007c0c */ /* 0x000fe2000bf05070 */
[----:B------:R-:W-:Y:S01]  /*0370*/  NOP ;  /* 0x0000000000007918 */ /* 0x000fe20000000000 */
[----:B------:R-:W-:Y:S01]  /*0380*/  ULDC.64 UR20, c[0x0][0x208] ;  /* 0x0000820000147ab9 */ /* 0x000fe20000000a00 */
[----:B-1234-:R-:W-:Y:S01]  /*0390*/  BAR.SYNC.DEFER_BLOCKING 0x0 ;  /* 0x0000000000007b1d */ /* 0x01efe20000010000 */
[----:B------:R-:W-:-:S13]  /*03a0*/  ISETP.NE.AND.EX P0, PT, RZ, UR5, PT, P0 ;  /* 0x00000005ff007c0c */ /* 0x000fda000bf05300 */
[----:B------:R-:W-:Y:S05]  /*03b0*/  @!P0 BRA `(.L_x_3) ;  /* 0x0000000000208947 */ /* 0x000fea0003800000 */
[----:B------:R-:W0:Y:S02]  /*03c0*/  LDC.64 R4, c[0x0][0x618] ;  /* 0x00018600ff047b82 */ /* 0x000e240000000a00 */
[----:B0-----:R-:W2:Y:S02]  /*03d0*/  LDG.E.64 R4, desc[UR20][R4.64] ;  /* 0x0000001404047981 */ /* 0x001ea4000c1e1b00 */
[----:B--2---:R-:W-:-:S04]  /*03e0*/  ISETP.NE.U32.AND P0, PT, R4, RZ, PT ;  /* 0x000000ff0400720c */ /* 0x004fc80003f05070 */
[----:B------:R-:W-:-:S13]  /*03f0*/  ISETP.NE.AND.EX P0, PT, R5, RZ, PT, P0 ;  /* 0x000000ff0500720c */ /* 0x000fda0003f05300 */
[----:B------:R-:W-:Y:S05]  /*0400*/  @!P0 BRA `(.L_x_3) ;  /* 0x00000000000c8947 */ /* 0x000fea0003800000 */
[----:B------:R-:W2:Y:S02]  /*0410*/  LD.E R4, desc[UR20][R4.64] ;  /* 0x0000001404047980 */ /* 0x000ea4000c101900 */
[----:B--2---:R-:W-:Y:S01]  /*0420*/  R2UR UR11, R4 ;  /* 0x00000000040b72ca */ /* 0x004fe200000e0000 */
[----:B------:R-:W-:-:S14]  /*0430*/  BRA `(.L_x_4) ;  /* 0x0000000000247947 */ /* 0x000fdc0003800000 */
.L_x_3:
[----:B------:R-:W-:Y:S02]  /*0440*/  ULDC.64 UR4, c[0x0][0x608] ;  /* 0x0001820000047ab9 */ /* 0x000fe40000000a00 */
[----:B------:R-:W-:-:S04]  /*0450*/  ISETP.NE.U32.AND P0, PT, RZ, UR4, PT ;  /* 0x00000004ff007c0c */ /* 0x000fc8000bf05070 */
[----:B------:R-:W-:-:S13]  /*0460*/  ISETP.NE.AND.EX P0, PT, RZ, UR5, PT, P0 ;  /* 0x00000005ff007c0c */ /* 0x000fda000bf05300 */
[----:B------:R-:W-:Y:S05]  /*0470*/  @!P0 BRA `(.L_x_5) ;  /* 0x0000000000108947 */ /* 0x000fea0003800000 */
[----:B------:R-:W0:Y:S02]  /*0480*/  LDC.64 R4, c[0x0][0x608] ;  /* 0x00018200ff047b82 */ /* 0x000e240000000a00 */
[----:B0-----:R-:W2:Y:S02]  /*0490*/  LDG.E R4, desc[UR20][R4.64] ;  /* 0x0000001404047981 */ /* 0x001ea4000c1e1900 */
[----:B--2---:R-:W-:Y:S01]  /*04a0*/  R2UR UR11, R4 ;  /* 0x00000000040b72ca */ /* 0x004fe200000e0000 */
[----:B------:R-:W-:-:S14]  /*04b0*/  BRA `(.L_x_4) ;  /* 0x0000000000047947 */ /* 0x000fdc0003800000 */
.L_x_5:
[----:B------:R-:W-:-:S05]  /*04c0*/  ULDC UR11, c[0x0][0x600] ;  /* 0x00018000000b7ab9 */ /* 0x000fca0000000800 */
.L_x_4:
[----:B------:R-:W-:Y:S02]  /*04d0*/  ULDC.64 UR4, c[0x0][0x620] ;  /* 0x0001880000047ab9 */ /* 0x000fe40000000a00 */
[----:B------:R-:W-:-:S04]  /*04e0*/  ISETP.NE.U32.AND P0, PT, RZ, UR4, PT ;  /* 0x00000004ff007c0c */ /* 0x000fc8000bf05070 */
        /* <DEDUP_REMOVED lines=10> */
.L_x_6:
        /* <DEDUP_REMOVED lines=8> */
.L_x_8:
[----:B------:R-:W-:-:S05]  /*0610*/  ULDC UR22, c[0x0][0x604] ;  /* 0x0001810000167ab9 */ /* 0x000fca0000000800 */
.L_x_7:
[----:B------:R-:W-:Y:S01]  /*0620*/  ULDC UR4, c[0x0][0x3dc] ;  /* 0x0000f70000047ab9 */ /* 0x000fe20000000800 */
[----:B------:R-:W-:Y:S01]  /*0630*/  ULDC.64 UR6, c[0x0][0x3e0] ;  /* 0x0000f80000067ab9 */ /* 0x000fe20000000a00 */
[----:B------:R-:W-:Y:S01]  /*0640*/  UIADD3 UR4, UR4, 0x3f, URZ ;  /* 0x0000003f04047890 */ /* 0x000fe2000fffe03f */
[----:B------:R-:W-:Y:S01]  /*0650*/  ISETP.NE.AND P0, PT, RZ, UR10, PT ;  /* 0x0000000aff007c0c */ /* 0x000fe2000bf05270 */
[----:B------:R-:W-:Y:S02]  /*0660*/  UIMAD UR6, UR7, UR6, URZ ;  /* 0x00000006070672a4 */ /* 0x000fe4000f8e023f */
[----:B------:R-:W-:-:S04]  /*0670*/  USHF.R.S32.HI UR5, URZ, 0x1f, UR4 ;  /* 0x0000001f3f057899 */ /* 0x000fc80008011404 */
[----:B------:R-:W-:-:S03]  /*0680*/  ULEA.HI UR5, UR5, UR4, URZ, 0x6 ;  /* 0x0000000405057291 */ /* 0x000fc6000f8f303f */
[----:B------:R-:W-:Y:S01]  /*0690*/  ULDC UR4, c[0x0][0x3e8] ;  /* 0x0000fa0000047ab9 */ /* 0x000fe20000000800 */
[----:B------:R-:W-:Y:S02]  /*06a0*/  USHF.R.S32.HI UR9, URZ, 0x6, UR5 ;  /* 0x000000063f097899 */ /* 0x000fe40008011405 */
[----:B------:R-:W-:-:S04]  /*06b0*/  UIMAD UR6, UR6, UR4, URZ ;  /* 0x00000004060672a4 */ /* 0x000fc8000f8e023f */
[----:B------:R-:W-:Y:S02]  /*06c0*/  UIMAD UR4, UR9, UR6, URZ ;  /* 0x00000006090472a4 */ /* 0x000fe4000f8e023f */
[----:B------:R-:W-:-:S04]  /*06d0*/  IMAD.U32 R31, RZ, RZ, UR9 ;  /* 0x00000009ff1f7e24 */ /* 0x000fc8000f8e00ff */
[----:B------:R-:W-:Y:S01]  /*06e0*/  IMAD.U32 R0, RZ, RZ, UR4 ;  /* 0x00000004ff007e24 */ /* 0x000fe2000f8e00ff */
[----:B------:R-:W-:Y:S06]  /*06f0*/  @!P0 BRA `(.L_x_9) ;  /* 0x000001ac00308947 */ /* 0x000fec0003800000 */
[----:B------:R-:W-:-:S06]  /*0700*/  UISETP.NE.AND UP0, UPT, UR10, 0x1, UPT ;  /* 0x000000010a00788c */ /* 0x000fcc000bf05270 */
[----:B------:R-:W-:-:S13]  /*0710*/  PLOP3.LUT P0, PT, PT, PT, UP0, 0x80, 0x0 ;  /* 0x000000000000781c */ /* 0x000fda0003f0f008 */
[----:B------:R-:W-:Y:S05]  /*0720*/  @P0 EXIT ;  /* 0x000000000000094d */ /* 0x000fea0003800000 */
[----:B------:R0:W-:Y:S01]  /*0730*/  STL [R1], RZ ;  /* 0x000000ff01007387 */ /* 0x0001e20000100800 */
[----:B------:R-:W-:Y:S02]  /*0740*/  R2UR UR4, R0 ;  /* 0x00000000000472ca */ /* 0x000fe400000e0000 */
[----:B------:R-:W-:Y:S02]  /*0750*/  CS2R R86, SRZ ;  /* 0x0000000000567805 */ /* 0x000fe4000001ff00 */
[----:B------:R-:W-:Y:S01]  /*0760*/  CS2R R152, SRZ ;  /* 0x0000000000987805 */ /* 0x000fe2000001ff00 */
[----:B------:R0:W-:Y:S01]  /*0770*/  STL [R1+0x4], RZ ;  /* 0x000004ff01007387 */ /* 0x0001e20000100800 */
[----:B------:R-:W-:Y:S02]  /*0780*/  CS2R R154, SRZ ;  /* 0x00000000009a7805 */ /* 0x000fe4000001ff00 */
[----:B------:R-:W-:Y:S02]  /*0790*/  CS2R R156, SRZ ;  /* 0x00000000009c7805 */ /* 0x000fe4000001ff00 */
[----:B------:R-:W-:Y:S01]  /*07a0*/  CS2R R158, SRZ ;  /* 0x00000000009e7805 */ /* 0x000fe2000001ff00 */
[----:B------:R0:W-:Y:S01]  /*07b0*/  STL [R1+0x8], RZ ;  /* 0x000008ff01007387 */ /* 0x0001e20000100800 */
[----:B------:R-:W-:-:S02]  /*07c0*/  CS2R R160, SRZ ;  /* 0x0000000000a07805 */ /* 0x000fc4000001ff00 */
[----:B------:R-:W-:Y:S02]  /*07d0*/  CS2R R162, SRZ ;  /* 0x0000000000a27805 */ /* 0x000fe4000001ff00 */
[----:B------:R-:W-:Y:S01]  /*07e0*/  CS2R R164, SRZ ;  /* 0x0000000000a47805 */ /* 0x000fe2000001ff00 */
[----:B------:R0:W-:Y:S01]  /*07f0*/  STL [R1+0xc], RZ ;  /* 0x00000cff01007387 */ /* 0x0001e20000100800 */
[----:B------:R-:W-:Y:S01]  /*0800*/  CS2R R166, SRZ ;  /* 0x0000000000a67805 */ /* 0x000fe2000001ff00 */
[----:B------:R-:W-:Y:S01]  /*0810*/  UISETP.GE.AND UP0, UPT, UR4, 0x1, UPT ;  /* 0x000000010400788c */ /* 0x000fe2000bf06270 */
[----:B------:R-:W-:Y:S01]  /*0820*/  CS2R R168, SRZ ;  /* 0x0000000000a87805 */ /* 0x000fe2000001ff00 */
[----:B------:R0:W-:Y:S01]  /*0830*/  STL [R1+0x10], RZ ;  /* 0x000010ff01007387 */ /* 0x0001e20000100800 */
[----:B------:R-:W-:Y:S01]  /*0840*/  UMOV UR4, URZ ;  /* 0x0000003f00047c82 */ /* 0x000fe20008000000 */
[----:B------:R-:W-:Y:S02]  /*0850*/  CS2R R170, SRZ ;  /* 0x0000000000aa7805 */ /* 0x000fe4000001ff00 */
[----:B------:R-:W-:Y:S01]  /*0860*/  CS2R R172, SRZ ;  /* 0x0000000000ac7805 */ /* 0x000fe2000001ff00 */
[----:B------:R0:W-:Y:S01]  /*0870*/  STL [R1+0x14], RZ ;  /* 0x000014ff01007387 */ /* 0x0001e20000100800 */
[----:B------:R-:W-:-:S02]  /*0880*/  PLOP3.LUT P0, PT, PT, PT, UP0, 0x80, 0x0 ;  /* 0x000000000000781c */ /* 0x000fc40003f0f008 */
        /* <DEDUP_REMOVED lines=111> */
[----:B------:R-:W-:-:S03]  /*0f80*/  CS2R R84, SRZ ;  /* 0x0000000000547805 */ /* 0x000fc6000001ff00 */
[----:B------:R0:W-:Y:S04]  /*0f90*/  STL [R1+0x88], RZ ;  /* 0x000088ff01007387 */ /* 0x0001e80000100800 */
        /* <DEDUP_REMOVED lines=28> */
[----:B------:R0:W-:Y:S01]  /*1160*/  STL [R1+0xfc], RZ ;  /* 0x0000fcff01007387 */ /* 0x0001e20000100800 */
[----:B------:R-:W-:Y:S05]  /*1170*/  @!P0 BRA `(.L_x_10) ;  /* 0x0000004800b08947 */ /* 0x000fea0003800000 */
[----:B------:R-:W-:-:S13]  /*1180*/  R2UR UR4, R3 ;  /* 0x00000000030472ca */ /* 0x000fda00000e0000 */
[----:B------:R-:W-:-:S04]  /*1190*/  ULOP3.LUT UR4, UR4, 0x1, URZ, 0xfc, !UPT ;  /* 0x0000000104047892 */ /* 0x000fc8000f8efc3f */
[----:B------:R-:W-:-:S06]  /*11a0*/  UISETP.NE.AND UP0, UPT, UR4, 0x3, UPT ;  /* 0x000000030400788c */ /* 0x000fcc000bf05270 */
[----:B------:R-:W-:-:S13]  /*11b0*/  PLOP3.LUT P1, PT, PT, PT, UP0, 0x80, 0x0 ;  /* 0x000000000000781c */ /* 0x000fda0003f2f008 */
[----:B------:R-:W-:Y:S05]  /*11c0*/  @!P1 BRA `(.L_x_11) ;  /* 0x0000000000049947 */ /* 0x000fea0003800000 */
[----:B------:R-:W-:Y:S01]  /*11d0*/  BPT.TRAP 0x1 ;  /* 0x000000040000795c */ /* 0x000fe20000300000 */
.L_x_11:
[----:B------:R-:W1:Y:S01]  /*11e0*/  S2UR UR5, SR_CgaCtaId ;  /* 0x00000000000579c3 */ /* 0x000e620000008800 */
[----:B------:R-:W-:Y:S01]  /*11f0*/  SHF.L.U32 R2, RZ, 0x1f, RZ ;  /* 0x0000001fff027819 */ /* 0x000fe200000006ff */
[----:B------:R-:W-:Y:S02]  /*1200*/  UMOV UR4, 0x400 ;  /* 0x0000040000047882 */ /* 0x000fe40000000000 */
[----:B-1----:R-:W-:-:S12]  /*1210*/  ULEA UR4, UR5, UR4, 0x18 ;  /* 0x0000000405047291 */ /* 0x002fd8000f8ec03f */
.L_x_12:
[----:B-1----:R-:W-:-:S04]  /*1220*/  IMAD.U32 R5, RZ, RZ, UR4 ;  /* 0x00000004ff057e24 */ /* 0x002fc8000f8e00ff */
[----:B------:R1:W2:Y:S03]  /*1230*/  SYNCS.PHASECHK.TRANS64.TRYWAIT P1, [R5+URZ+0x30000], R2 ;  /* 0x03000002050075a7 */ /* 0x0002a6000802017f */
[----:B--2---:R-:W-:Y:S05]  /*1240*/  @!P1 NANOSLEEP.SYNCS 0x989680 ;  /* 0x009896800000995d */ /* 0x004fea0003900000 */
[----:B------:R-:W2:Y:S02]  /*1250*/  @!P1 SYNCS.PHASECHK.TRANS64 P1, [R5+URZ+0x30000], R2 ;  /* 0x03000002050095a7 */ /* 0x000ea4000802007f */
[----:B--2---:R-:W-:Y:S05]  /*1260*/  @!P1 BRA `(.L_x_12) ;  /* 0xfffffffc00ec9947 */ /* 0x004fea000383ffff */
[----:B------:R-:W-:Y:S01]  /*1270*/  UIADD3 UR5, UR4, 0x20000, URZ ;  /* 0x0002000004057890 */ /* 0x000fe2000fffe03f */
[----:B------:R-:W-:Y:S01]  /*1280*/  WARPGROUP.ARRIVE ;  /* 0x00000000000079c5 */ /* 0x000fe20000000000 */
[----:B------:R-:W-:Y:S01]  /*1290*/  USHF.R.U32.HI UR4, URZ, 0x4, UR4 ;  /* 0x000000043f047899 */ /* 0x000fe20008011604 */
[----:B------:R2:W-:Y:S01]  /*12a0*/  STL [R1+0x174], R3 ;  /* 0x0001740301007387 */ /* 0x0005e20000100800 */
[----:B------:R-:W-:Y:S02]  /*12b0*/  USHF.R.U32.HI UR5, URZ, 0x4, UR5 ;  /* 0x000000043f057899 */ /* 0x000fe40008011605 */
[----:B------:R-:W-:Y:S01]  /*12c0*/  ULOP3.LUT UR4, UR4, 0x3fff, URZ, 0xc0, !UPT ;  /* 0x00003fff04047892 */ /* 0x000fe2000f8ec03f */
[----:B------:R3:W-:Y:S01]  /*12d0*/  STL [R1+0x170], R0 ;  /* 0x0001700001007387 */ /* 0x0007e20000100800 */
[----:B------:R-:W-:Y:S02]  /*12e0*/  ULOP3.LUT UR5, UR5, 0x3fff, URZ, 0xc0, !UPT ;  /* 0x00003fff05057892 */ /* 0x000fe4000f8ec03f */
[----:B------:R-:W-:-:S02]  /*12f0*/  ULOP3.LUT UR6, UR4, 0x10000, URZ, 0xfc, !UPT ;  /* 0x0001000004067892 */ /* 0x000fc4000f8efc3f */
[----:B------:R-:W-:Y:S01]  /*1300*/  ULOP3.LUT UR4, UR5, 0x10000, URZ, 0xfc, !UPT ;  /* 0x0001000005047892 */ /* 0x000fe2000f8efc3f */
[----:B------:R-:W-:Y:S01]  /*1310*/  UMOV UR13, 0x40000080 ;  /* 0x40000080000d7882 */ /* 0x000fe20000000000 */
[----:B------:R-:W-:-:S03]  /*1320*/  UMOV UR15, 0x40000080 ;  /* 0x40000080000f7882 */ /* 0x000fc60000000000 */
[----:B------:R-:W-:Y:S02]  /*1330*/  UMOV UR12, UR6 ;  /* 0x00000006000c7c82 */ /* 0x000fe40008000000 */
[----:B------:R-:W-:Y:S02]  /*1340*/  UMOV UR14, UR4 ;  /* 0x00000004000e7c82 */ /* 0x000fe40008000000 */
[----:B------:R-:W-:Y:S01]  /*1350*/  HGMMA.64x128x8.F32.TF32 R68, gdesc[UR12], RZ, !UPT, gsb0 ;  /* 0x05e000000c4479f0 */ /* 0x000fe2000c0028ff */
[----:B------:R-:W-:Y:S01]  /*1360*/  UIADD3 UR12, UR6, 0x400, URZ ;  /* 0x00000400060c7890 */ /* 0x000fe2000fffe03f */
[----:B------:R-:W-:Y:S01]  /*1370*/  UMOV UR13, 0x40000080 ;  /* 0x40000080000d7882 */ /* 0x000fe20000000000 */
[----:B------:R-:W-:Y:S02]  /*1380*/  WARPGROUP.DEPBAR.LE gsb0, 0x0 ;  /* 0x00008000000079c5 */ /* 0x000fe40000010000 */
[----:B------:R-:W-:Y:S01]  /*1390*/  WARPGROUP.ARRIVE ;  /* 0x00000000000079c5 */ /* 0x000fe20000000000 */
[----:B------:R-:W-:Y:S01]  /*13a0*/  IMAD.MOV.U32 R44, RZ, RZ, R88 ;  /* 0x000000ffff2c7224 */ /* 0x000fe200078e0058 */
[----:B------:R-:W-:Y:S01]  /*13b0*/  MOV R43, R89 ;  /* 0x00000059002b7202 */ /* 0x000fe20000000f00 */
[----:B------:R-:W-:Y:S01]  /*13c0*/  IMAD.MOV.U32 R42, RZ, RZ, R90 ;  /* 0x000000ffff2a7224 */ /* 0x000fe200078e005a */
[----:B------:R-:W-:Y:S01]  /*13d0*/  MOV R34, R98 ;  /* 0x0000006200227202 */ /* 0x000fe20000000f00 */
[----:B------:R-:W-:-:S02]  /*13e0*/  IMAD.MOV.U32 R41, RZ, RZ, R91 ;  /* 0x000000ffff297224 */ /* 0x000fc400078e005b */
[----:B------:R-:W-:Y:S01]  /*13f0*/  HGMMA.64x128x8.F32.TF32 R152, gdesc[UR12], RZ, !UPT, gsb0 ;  /* 0x05e000000c9879f0 */ /* 0x000fe2000c0028ff */
[----:B------:R-:W-:Y:S01]  /*1400*/  UIADD3 UR12, UR6, 0x800, URZ ;  /* 0x00000800060c7890 */ /* 0x000fe2000fffe03f */
[----:B------:R-:W-:Y:S01]  /*1410*/  IMAD.MOV.U32 R40, RZ, RZ, R92 ;  /* 0x000000ffff287224 */ /* 0x000fe200078e005c */
[----:B------:R-:W-:Y:S01]  /*1420*/  MOV R25, R107 ;  /* 0x0000006b00197202 */ /* 0x000fe20000000f00 */
[----:B------:R-:W-:Y:S01]  /*1430*/  IMAD.MOV.U32 R39, RZ, RZ, R93 ;  /* 0x000000ffff277224 */ /* 0x000fe200078e005d */
[----:B------:R-:W-:Y:S01]  /*1440*/  MOV R16, R116 ;  /* 0x0000007400107202 */ /* 0x000fe20000000f00 */
[----:B------:R-:W-:Y:S01]  /*1450*/  IMAD.MOV.U32 R38, RZ, RZ, R94 ;  /* 0x000000ffff267224 */ /* 0x000fe200078e005e */
[----:B------:R-:W-:Y:S01]  /*1460*/  MOV R7, R125 ;  /* 0x0000007d00077202 */ /* 0x000fe20000000f00 */
[----:B------:R-:W-:Y:S01]  /*1470*/  IMAD.MOV.U32 R37, RZ, RZ, R95 ;  /* 0x000000ffff257224 */ /* 0x000fe200078e005f */
[----:B------:R-:W-:Y:S01]  /*1480*/  UMOV UR13, 0x40000080 ;  /* 0x40000080000d7882 */ /* 0x000fe20000000000 */
[----:B------:R-:W-:Y:S01]  /*1490*/  IMAD.MOV.U32 R36, RZ, RZ, R96 ;  /* 0x000000ffff247224 */ /* 0x000fe200078e0060 */
[----:B------:R-:W-:Y:S01]  /*14a0*/  MOV R61, R71 ;  /* 0x00000047003d7202 */ /* 0x000fe20000000f00 */
[----:B------:R-:W-:Y:S01]  /*14b0*/  IMAD.MOV.U32 R35, RZ, RZ, R97 ;  /* 0x000000ffff237224 */ /* 0x000fe200078e0061 */
[----:B------:R-:W-:Y:S01]  /*14c0*/  MOV R52, R80 ;  /* 0x0000005000347202 */ /* 0x000fe20000000f00 */
[----:B------:R-:W-:-:S02]  /*14d0*/  IMAD.MOV.U32 R33, RZ, RZ, R99 ;  /* 0x000000ffff217224 */ /* 0x000fc400078e0063 */
[----:B------:R-:W-:Y:S01]  /*14e0*/  IMAD.MOV.U32 R32, RZ, RZ, R100 ;  /* 0x000000ffff207224 */ /* 0x000fe200078e0064 */
[----:B------:R-:W-:Y:S01]  /*14f0*/  MOV R217, R35 ;  /* 0x0000002300d97202 */ /* 0x000fe20000000f00 */
[----:B------:R-:W-:Y:S02]  /*1500*/  IMAD.MOV.U32 R31, RZ, RZ, R101 ;  /* 0x000000ffff1f7224 */ /* 0x000fe400078e0065 */
[----:B------:R-:W-:Y:S02]  /*1510*/  IMAD.MOV.U32 R30, RZ, RZ, R102 ;  /* 0x000000ffff1e7224 */ /* 0x000fe400078e0066 */
[----:B------:R-:W-:Y:S02]  /*1520*/  IMAD.MOV.U32 R29, RZ, RZ, R103 ;  /* 0x000000ffff1d7224 */ /* 0x000fe400078e0067 */
[----:B------:R-:W-:Y:S02]  /*1530*/  IMAD.MOV.U32 R28, RZ, RZ, R104 ;  /* 0x000000ffff1c7224 */ /* 0x000fe400078e0068 */
[----:B------:R-:W-:-:S02]  /*1540*/  IMAD.MOV.U32 R27, RZ, RZ, R105 ;  /* 0x000000ffff1b7224 */ /* 0x000fc400078e0069 */
[----:B------:R-:W-:Y:S02]  /*1550*/  IMAD.MOV.U32 R26, RZ, RZ, R106 ;  /* 0x000000ffff1a7224 */ /* 0x000fe400078e006a */
[----:B------:R-:W-:Y:S02]  /*1560*/  IMAD.MOV.U32 R24, RZ, RZ, R108 ;  /* 0x000000ffff187224 */ /* 0x000fe400078e006c */
[----:B------:R-:W-:Y:S01]  /*1570*/  IMAD.MOV.U32 R23, RZ, RZ, R109 ;  /* 0x000000ffff177224 */ /* 0x000fe200078e006d */
[----:B------:R-:W-:Y:S01]  /*1580*/  MOV R226, R26 ;  /* 0x0000001a00e27202 */ /* 0x000fe20000000f00 */
[----:B------:R-:W-:Y:S02]  /*1590*/  IMAD.MOV.U32 R22, RZ, RZ, R110 ;  /* 0x000000ffff167224 */ /* 0x000fe400078e006e */
[----:B------:R-:W-:Y:S02]  /*15a0*/  IMAD.MOV.U32 R21, RZ, RZ, R111 ;  /* 0x000000ffff157224 */ /* 0x000fe400078e006f */
[----:B------:R-:W-:-:S02]  /*15b0*/  IMAD.MOV.U32 R20, RZ, RZ, R112 ;  /* 0x000000ffff147224 */ /* 0x000fc400078e0070 */
[----:B------:R-:W-:Y:S02]  /*15c0*/  IMAD.MOV.U32 R19, RZ, RZ, R113 ;  /* 0x000000ffff137224 */ /* 0x000fe400078e0071 */
[----:B------:R-:W-:Y:S02]  /*15d0*/  IMAD.MOV.U32 R18, RZ, RZ, R114 ;  /* 0x000000ffff127224 */ /* 0x000fe400078e0072 */
[----:B------:R-:W-:Y:S02]  /*15e0*/  IMAD.MOV.U32 R17, RZ, RZ, R115 ;  /* 0x000000ffff117224 */ /* 0x000fe400078e0073 */
[----:B------:R-:W-:Y:S02]  /*15f0*/  IMAD.MOV.U32 R15, RZ, RZ, R117 ;  /* 0x000000ffff0f7224 */ /* 0x000fe400078e0075 */
[----:B------:R-:W-:Y:S01]  /*1600*/  IMAD.MOV.U32 R14, RZ, RZ, R118 ;  /* 0x000000ffff0e7224 */ /* 0x000fe200078e0076 */
[----:B------:R-:W-:Y:S01]  /*1610*/  MOV R235, R17 ;  /* 0x0000001100eb7202 */ /* 0x000fe20000000f00 */
[----:B------:R-:W-:-:S02]  /*1620*/  IMAD.MOV.U32 R13, RZ, RZ, R119 ;  /* 0x000000ffff0d7224 */ /* 0x000fc400078e0077 */
[----:B------:R-:W-:Y:S02]  /*1630*/  IMAD.MOV.U32 R12, RZ, RZ, R120 ;  /* 0x000000ffff0c7224 */ /* 0x000fe400078e0078 */
[----:B------:R-:W-:Y:S02]  /*1640*/  IMAD.MOV.U32 R11, RZ, RZ, R121 ;  /* 0x000000ffff0b7224 */ /* 0x000fe400078e0079 */
[----:B------:R-:W-:Y:S02]  /*1650*/  IMAD.MOV.U32 R10, RZ, RZ, R122 ;  /* 0x000000ffff0a7224 */ /* 0x000fe400078e007a */
[----:B------:R-:W-:Y:S02]  /*1660*/  IMAD.MOV.U32 R9, RZ, RZ, R123 ;  /* 0x000000ffff097224 */ /* 0x000fe400078e007b */
[----:B------:R-:W-:Y:S02]  /*1670*/  IMAD.MOV.U32 R8, RZ, RZ, R124 ;  /* 0x000000ffff087224 */ /* 0x000fe400078e007c */
[----:B------:R-:W-:-:S02]  /*1680*/  IMAD.MOV.U32 R6, RZ, RZ, R126 ;  /* 0x000000ffff067224 */ /* 0x000fc400078e007e */
[----:B-1----:R-:W-:Y:S01]  /*1690*/  IMAD.MOV.U32 R5, RZ, RZ, R127 ;  /* 0x000000ffff057224 */ /* 0x002fe200078e007f */
[----:B------:R-:W-:Y:S01]  /*16a0*/  MOV R244, R8 ;  /* 0x0000000800f47202 */ /* 0x000fe20000000f00 */
[----:B------:R-:W-:Y:S02]  /*16b0*/  IMAD.MOV.U32 R4, RZ, RZ, R128 ;  /* 0x000000ffff047224 */ /* 0x000fe400078e0080 */
[----:B--2---:R-:W-:Y:S02]  /*16c0*/  IMAD.MOV.U32 R3, RZ, RZ, R129 ;  /* 0x000000ffff037224 */ /* 0x004fe400078e0081 */
[----:B------:R-:W-:Y:S02]  /*16d0*/  IMAD.MOV.U32 R2, RZ, RZ, R130 ;  /* 0x000000ffff027224 */ /* 0x000fe400078e0082 */
[----:B---3--:R-:W-:Y:S02]  /*16e0*/  IMAD.MOV.U32 R0, RZ, RZ, R131 ;  /* 0x000000ffff007224 */ /* 0x008fe400078e0083 */
[----:B------:R-:W-:-:S02]  /*16f0*/  IMAD.MOV.U32 R64, RZ, RZ, R68 ;  /* 0x000000ffff407224 */ /* 0x000fc400078e0044 */
[----:B------:R-:W-:Y:S02]  /*1700*/  IMAD.MOV.U32 R63, RZ, RZ, R69 ;  /* 0x000000ffff3f7224 */ /* 0x000fe400078e0045 */
[----:B------:R-:W-:Y:S02]  /*1710*/  IMAD.MOV.U32 R62, RZ, RZ, R70 ;  /* 0x000000ffff3e7224 */ /* 0x000fe400078e0046 */
[----:B------:R-:W-:Y:S02]  /*1720*/  IMAD.MOV.U32 R60, RZ, RZ, R72 ;  /* 0x000000ffff3c7224 */ /* 0x000fe400078e0048 */
[----:B------:R-:W-:Y:S02]  /*1730*/  IMAD.MOV.U32 R59, RZ, RZ, R73 ;  /* 0x000000ffff3b7224 */ /* 0x000fe400078e0049 */
[----:B------:R-:W-:Y:S02]  /*1740*/  IMAD.MOV.U32 R58, RZ, RZ, R74 ;  /* 0x000000ffff3a7224 */ /* 0x000fe400078e004a */
        /* <DEDUP_REMOVED lines=24> */
[----:B------:R-:W-:Y:S02]  /*18d0*/  WARPGROUP.DEPBAR.LE gsb0, 0x0 ;  /* 0x00008000000079c5 */ /* 0x000fe40000010000 */
[----:B------:R-:W-:Y:S01]  /*18e0*/  WARPGROUP.ARRIVE ;  /* 0x00000000000079c5 */ /* 0x000fe20000000000 */
[----:B------:R1:W-:Y:S01]  /*18f0*/  STL.64 [R1+0x5c0], R214 ;  /* 0x0005c0d601007387 */ /* 0x0003e20000100a00 */
[----:B------:R-:W-:-:S02]  /*1900*/  IMAD.MOV.U32 R230, RZ, RZ, R22 ;  /* 0x000000ffffe67224 */ /* 0x000fc400078e0016 */
[----:B------:R-:W-:Y:S01]  /*1910*/  IMAD.MOV.U32 R231, RZ, RZ, R21 ;  /* 0x000000ffffe77224 */ /* 0x000fe200078e0015 */
[----:B------:R2:W-:Y:S01]  /*1920*/  STL.64 [R1+0x5b8], R212 ;  /* 0x0005b8d401007387 */ /* 0x0005e20000100a00 */
[----:B------:R-:W-:Y:S01]  /*1930*/  HGMMA.64x128x8.F32.TF32 R88, gdesc[UR12], RZ, !UPT, gsb0 ;  /* 0x05e000000c5879f0 */ /* 0x000fe2000c0028ff */
[----:B------:R-:W-:Y:S01]  /*1940*/  UIADD3 UR12, UR6, 0xc00, URZ ;  /* 0x00000c00060c7890 */ /* 0x000fe2000fffe03f */
[----:B------:R-:W-:Y:S01]  /*1950*/  IMAD.MOV.U32 R232, RZ, RZ, R20 ;  /* 0x000000ffffe87224 */ /* 0x000fe200078e0014 */
[----:B------:R3:W-:Y:S01]  /*1960*/  STL.64 [R1+0x5b0], R210 ;  /* 0x0005b0d201007387 */ /* 0x0007e20000100a00 */
[----:B------:R-:W-:Y:S01]  /*1970*/  UMOV UR13, 0x40000080 ;  /* 0x40000080000d7882 */ /* 0x000fe20000000000 */
[----:B------:R-:W-:Y:S02]  /*1980*/  IMAD.MOV.U32 R233, RZ, RZ, R19 ;  /* 0x000000ffffe97224 */ /* 0x000fe400078e0013 */
[----:B------:R4:W-:Y:S01]  /*1990*/  STL.64 [R1+0x5a8], R208 ;  /* 0x0005a8d001007387 */ /* 0x0009e20000100a00 */
[----:B-1----:R-:W-:-:S02]  /*19a0*/  IMAD.MOV.U32 R214, RZ, RZ, R38 ;  /* 0x000000ffffd67224 */ /* 0x002fc400078e0026 */
[----:B------:R-:W-:Y:S01]  /*19b0*/  IMAD.MOV.U32 R215, RZ, RZ, R37 ;  /* 0x000000ffffd77224 */ /* 0x000fe200078e0025 */
[----:B------:R1:W-:Y:S01]  /*19c0*/  STL.64 [R1+0x5a0], R206 ;  /* 0x0005a0ce01007387 */ /* 0x0003e20000100a00 */
[----:B--2---:R-:W-:Y:S02]  /*19d0*/  IMAD.MOV.U32 R212, RZ, RZ, R40 ;  /* 0x000000ffffd47224 */ /* 0x004fe400078e0028 */
[----:B------:R-:W-:Y:S01]  /*19e0*/  IMAD.MOV.U32 R213, RZ, RZ, R39 ;  /* 0x000000ffffd57224 */ /* 0x000fe200078e0027 */
[----:B------:R2:W-:Y:S01]  /*19f0*/  STL.64 [R1+0x598], R204 ;  /* 0x000598cc01007387 */ /* 0x0005e20000100a00 */
[----:B---3--:R-:W-:Y:S02]  /*1a00*/  IMAD.MOV.U32 R210, RZ, RZ, R42 ;  /* 0x000000ffffd27224 */ /* 0x008fe400078e002a */
[----:B------:R-:W-:Y:S01]  /*1a10*/  IMAD.MOV.U32 R211, RZ, RZ, R41 ;  /* 0x000000ffffd37224 */ /* 0x000fe200078e0029 */
[----:B------:R3:W-:Y:S01]  /*1a20*/  STL.64 [R1+0x590], R202 ;  /* 0x000590ca01007387 */ /* 0x0007e20000100a00 */
[----:B----4-:R-:W-:Y:S01]  /*1a30*/  MOV R208, R44 ;  /* 0x0000002c00d07202 */ /* 0x010fe20000000f00 */
[----:B------:R-:W-:-:S02]  /*1a40*/  IMAD.MOV.U32 R209, RZ, RZ, R43 ;  /* 0x000000ffffd17224 */ /* 0x000fc400078e002b */
[----:B------:R4:W-:Y:S01]  /*1a50*/  STL.64 [R1+0x588], R200 ;  /* 0x000588c801007387 */ /* 0x0009e20000100a00 */
[----:B-1----:R-:W-:Y:S02]  /*1a60*/  IMAD.MOV.U32 R206, RZ, RZ, R46 ;  /* 0x000000ffffce7224 */ /* 0x002fe400078e002e */
        /* <DEDUP_REMOVED lines=8> */
[----:B----4-:R-:W-:-:S02]  /*1af0*/  IMAD.MOV.U32 R200, RZ, RZ, R52 ;  /* 0x000000ffffc87224 */ /* 0x010fc400078e0034 */
[----:B------:R-:W-:Y:S01]  /*1b00*/  IMAD.MOV.U32 R201, RZ, RZ, R51 ;  /* 0x000000ffffc97224 */ /* 0x000fe200078e0033 */
[----:B------:R4:W-:Y:S01]  /*1b10*/  STL.64 [R1+0x568], R192 ;  /* 0x000568c001007387 */ /* 0x0009e20000100a00 */
[----:B-1----:R-:W-:Y:S01]  /*1b20*/  IMAD.MOV.U32 R198, RZ, RZ, R54 ;  /* 0x000000ffffc67224 */ /* 0x002fe200078e0036 */
[----:B------:R-:W-:Y:S01]  /*1b30*/  MOV R199, R53 ;  /* 0x0000003500c77202 */ /* 0x000fe20000000f00 */
[----:B------:R-:W-:Y:S01]  /*1b40*/  IMAD.MOV.U32 R234, RZ, RZ, R18 ;  /* 0x000000ffffea7224 */ /* 0x000fe200078e0012 */
[----:B------:R1:W-:Y:S01]  /*1b50*/  STL.64 [R1+0x560], R190 ;  /* 0x000560be01007387 */ /* 0x0003e20000100a00 */
[----:B--2---:R-:W-:Y:S02]  /*1b60*/  IMAD.MOV.U32 R196, RZ, RZ, R56 ;  /* 0x000000ffffc47224 */ /* 0x004fe400078e0038 */
[----:B------:R-:W-:Y:S01]  /*1b70*/  IMAD.MOV.U32 R197, RZ, RZ, R55 ;  /* 0x000000ffffc57224 */ /* 0x000fe200078e0037 */
[----:B------:R2:W-:Y:S01]  /*1b80*/  STL.64 [R1+0x558], R188 ;  /* 0x000558bc01007387 */ /* 0x0005e20000100a00 */
[----:B---3--:R-:W-:-:S02]  /*1b90*/  IMAD.MOV.U32 R194, RZ, RZ, R58 ;  /* 0x000000ffffc27224 */ /* 0x008fc400078e003a */
[----:B------:R-:W-:Y:S02]  /*1ba0*/  IMAD.MOV.U32 R195, RZ, RZ, R57 ;  /* 0x000000ffffc37224 */ /* 0x000fe400078e0039 */
[----:B----4-:R-:W-:Y:S02]  /*1bb0*/  IMAD.MOV.U32 R192, RZ, RZ, R60 ;  /* 0x000000ffffc07224 */ /* 0x010fe400078e003c */
[----:B------:R-:W-:Y:S01]  /*1bc0*/  IMAD.MOV.U32 R193, RZ, RZ, R59 ;  /* 0x000000ffffc17224 */ /* 0x000fe200078e003b */
[----:B-1----:R-:W-:Y:S01]  /*1bd0*/  MOV R190, R62 ;  /* 0x0000003e00be7202 */ /* 0x002fe20000000f00 */
[----:B------:R-:W-:Y:S02]  /*1be0*/  IMAD.MOV.U32 R191, RZ, RZ, R61 ;  /* 0x000000ffffbf7224 */ /* 0x000fe400078e003d */
[----:B------:R-:W-:Y:S02]  /*1bf0*/  IMAD.MOV.U32 R236, RZ, RZ, R16 ;  /* 0x000000ffffec7224 */ /* 0x000fe400078e0010 */
[----:B--2---:R-:W-:-:S02]  /*1c00*/  IMAD.MOV.U32 R188, RZ, RZ, R64 ;  /* 0x000000ffffbc7224 */ /* 0x004fc400078e0040 */
        /* <DEDUP_REMOVED lines=15> */
[----:B------:R-:W-:Y:S02]  /*1d00*/  WARPGROUP.DEPBAR.LE gsb0, 0x0 ;  /* 0x00008000000079c5 */ /* 0x000fe40000010000 */
[----:B------:R-:W-:-:S06]  /*1d10*/  WARPGROUP.ARRIVE ;  /* 0x00000000000079c5 */ /* 0x000fcc0000000000 */
[----:B------:R-:W-:Y:S01]  /*1d20*/  HGMMA.64x128x8.F32.TF32 R24, gdesc[UR12], RZ, !UPT, gsb0 ;  /* 0x05e000000c1879f0 */ /* 0x000fe2000c0028ff */
[----:B------:R-:W-:Y:S02]  /*1d30*/  UIADD3 UR12, UR6, 0x2, URZ ;  /* 0x00000002060c7890 */ /* 0x000fe4000fffe03f */
[----:B------:R-:W-:Y:S01]  /*1d40*/  UIADD3 UR14, UR4, 0x2, URZ ;  /* 0x00000002040e7890 */ /* 0x000fe2000fffe03f */
[----:B------:R-:W-:Y:S01]  /*1d50*/  UMOV UR13, 0x40000080 ;  /* 0x40000080000d7882 */ /* 0x000fe20000000000 */
[----:B------:R-:W-:Y:S01]  /*1d60*/  UMOV UR15, 0x40000080 ;  /* 0x40000080000f7882 */ /* 0x000fe20000000000 */
[----:B------:R-:W-:Y:S02]  /*1d70*/  WARPGROUP.DEPBAR.LE gsb0, 0x0 ;  /* 0x00008000000079c5 */ /* 0x000fe40000010000 */
[----:B------:R-:W-:-:S06]  /*1d80*/  WARPGROUP.ARRIVE ;  /* 0x00000000000079c5 */ /* 0x000fcc0000000000 */
[----:B------:R-:W-:Y:S03]  /*1d90*/  HGMMA.64x128x8.F32.TF32 R188, gdesc[UR12], R188, gsb0 ;  /* 0x05e000000cbc79f0 */ /* 0x000fe600080028bc */
[----:B------:R-:W-:Y:S02]  /*1da0*/  WARPGROUP.DEPBAR.LE gsb0, 0x0 ;  /* 0x00008000000079c5 */ /* 0x000fe40000010000 */
[----:B------:R-:W-:Y:S04]  /*1db0*/  STL.64 [R1], R188 ;  /* 0x000000bc01007387 */ /* 0x000fe80000100a00 */
[----:B------:R-:W-:Y:S04]  /*1dc0*/  STL.64 [R1+0x8], R190 ;  /* 0x000008be01007387 */ /* 0x000fe80000100a00 */
        /* <DEDUP_REMOVED lines=11> */
[----:B------:R1:W-:Y:S04]  /*1e80*/  STL.64 [R1+0x68], R214 ;  /* 0x000068d601007387 */ /* 0x0003e80000100a00 */
        /* <DEDUP_REMOVED lines=18> */
[----:B-1----:R-:W2:Y:S04]  /*1fb0*/  LDL.LU.64 R214, [R1+0x5c0] ;  /* 0x0005c00001d67983 */ /* 0x002ea80000300a00 */
[----:B------:R-:W2:Y:S04]  /*1fc0*/  LDL.LU.64 R212, [R1+0x5b8] ;  /* 0x0005b80001d47983 */ /* 0x000ea80000300a00 */
        /* <DEDUP_REMOVED lines=11> */
[----:B------:R-:W2:Y:S01]  /*2080*/  LDL.LU.64 R188, [R1+0x558] ;  /* 0x0005580001bc7983 */ /* 0x000ea20000300a00 */
[----:B------:R-:W-:Y:S01]  /*2090*/  UIADD3 UR12, UR6, 0x402, URZ ;  /* 0x00000402060c7890 */ /* 0x000fe2000fffe03f */
[----:B------:R-:W-:Y:S01]  /*20a0*/  UMOV UR13, 0x40000080 ;  /* 0x40000080000d7882 */ /* 0x000fe20000000000 */
[----:B--2---:R-:W-:-:S07]  /*20b0*/  WARPGROUP.ARRIVE ;  /* 0x00000000000079c5 */ /* 0x004fce0000000000 */
[----:B------:R-:W-:Y:S01]  /*20c0*/  HGMMA.64x128x8.F32.TF32 R152, gdesc[UR12], R152, gsb0 ;  /* 0x05e000000c9879f0 */ /* 0x000fe20008002898 */
[----:B------:R-:W-:Y:S02]  /*20d0*/  UIADD3 UR12, UR6, 0x802, URZ ;  /* 0x00000802060c7890 */ /* 0x000fe4000fffe03f */
[----:B------:R-:W-:Y:S02]  /*20e0*/  WARPGROUP.DEPBAR.LE gsb0, 0x0 ;  /* 0x00008000000079c5 */ /* 0x000fe40000010000 */
        /* <DEDUP_REMOVED lines=32> */
[----:B-1----:R-:W2:Y:S04]  /*22f0*/  LDL.LU.64 R152, [R1] ;  /* 0x0000000001987983 */ /* 0x002ea80000300a00 */
        /* <DEDUP_REMOVED lines=31> */
[----:B------:R-:W-:Y:S01]  /*24f0*/  WARPGROUP.ARRIVE ;  /* 0x00000000000079c5 */ /* 0x000fe20000000000 */
[----:B------:R-:W-:-:S05]  /*2500*/  UMOV UR13, 0x40000080 ;  /* 0x40000080000d7882 */ /* 0x000fca0000000000 */
[----:B------:R-:W-:Y:S01]  /*2510*/  HGMMA.64x128x8.F32.TF32 R88, gdesc[UR12], R88, gsb0 ;  /* 0x05e000000c5879f0 */ /* 0x000fe20008002858 */
[----:B------:R-:W-:Y:S01]  /*2520*/  UIADD3 UR12, UR6, 0xc02, URZ ;  /* 0x00000c02060c7890 */ /* 0x000fe2000fffe03f */
[----:B------:R-:W-:Y:S01]  /*2530*/  UMOV UR13, 0x40000080 ;  /* 0x40000080000d7882 */ /* 0x000fe20000000000 */
[----:B------:R-:W-:Y:S02]  /*2540*/  WARPGROUP.DEPBAR.LE gsb0, 0x0 ;  /* 0x00008000000079c5 */ /* 0x000fe40000010000 */
[----:B------:R-:W-:-:S07]  /*2550*/  WARPGROUP.ARRIVE ;  /* 0x00000000000079c5 */ /* 0x000fce0000000000 */
[----:B------:R-:W-:Y:S01]  /*2560*/  HGMMA.64x128x8.F32.TF32 R24, gdesc[UR12], R24, gsb0 ;  /* 0x05e000000c1879f0 */ /* 0x000fe20008002818 */
[----:B------:R-:W-:Y:S02]  /*2570*/  UIADD3 UR12, UR6, 0x4, URZ ;  /* 0x00000004060c7890 */ /* 0x000fe4000fffe03f */
[----:B------:R-:W-:Y:S01]  /*2580*/  UIADD3 UR14, UR4, 0x4, URZ ;  /* 0x00000004040e7890 */ /* 0x000fe2000fffe03f */
[----:B------:R-:W-:Y:S01]  /*2590*/  UMOV UR13, 0x40000080 ;  /* 0x40000080000d7882 */ /* 0x000fe20000000000 */
[----:B------:R-:W-:Y:S01]  /*25a0*/  UMOV UR15, 0x40000080 ;  /* 0x40000080000f7882 */ /* 0x000fe20000000000 */
[----:B------:R-:W-:Y:S02]  /*25b0*/  WARPGROUP.DEPBAR.LE gsb0, 0x0 ;  /* 0x00008000000079c5 */ /* 0x000fe40000010000 */
[----:B--2---:R-:W-:-:S06]  /*25c0*/  WARPGROUP.ARRIVE ;  /* 0x00000000000079c5 */ /* 0x004fcc0000000000 */
[----:B------:R-:W-:Y:S03]  /*25d0*/  HGMMA.64x128x8.F32.TF32 R152, gdesc[UR12], R152, gsb0 ;  /* 0x05e000000c9879f0 */ /* 0x000fe60008002898 */
[----:B------:R-:W-:Y:S02]  /*25e0*/  WARPGROUP.DEPBAR.LE gsb0, 0x0 ;  /* 0x00008000000079c5 */ /* 0x000fe40000010000 */
[----:B------:R-:W-:Y:S01]  /*25f0*/  STL.64 [R1], R152 ;  /* 0x0000009801007387 */ /* 0x000fe20000100a00 */
[----:B------:R-:W-:Y:S01]  /*2600*/  IMAD.MOV.U32 R2, RZ, RZ, R214 ;  /* 0x000000ffff027224 */ /* 0x000fe200078e00d6 */
[----:B------:R-:W-:Y:S01]  /*2610*/  MOV R5, R211 ;  /* 0x000000d300057202 */ /* 0x000fe20000000f00 */
[----:B------:R-:W-:Y:S01]  /*2620*/  IMAD.MOV.U32 R0, RZ, RZ, R215 ;  /* 0x000000ffff007224 */ /* 0x000fe200078e00d7 */
[----:B------:R1:W-:Y:S01]  /*2630*/  STL.64 [R1+0x8], R154 ;  /* 0x0000089a01007387 */ /* 0x0003e20000100a00 */
[----:B------:R-:W-:Y:S01]  /*2640*/  IMAD.MOV.U32 R4, RZ, RZ, R212 ;  /* 0x000000ffff047224 */ /* 0x000fe200078e00d4 */
[----:B------:R-:W-:Y:S01]  /*2650*/  MOV R14, R202 ;  /* 0x000000ca000e7202 */ /* 0x000fe20000000f00 */
[----:B------:R-:W-:Y:S01]  /*2660*/  IMAD.MOV.U32 R3, RZ, RZ, R213 ;  /* 0x000000ffff037224 */ /* 0x000fe200078e00d5 */
[----:B------:R-:W2:Y:S01]  /*2670*/  LDL.LU.64 R214, [R1+0x550] ;  /* 0x0005500001d67983 */ /* 0x000ea20000300a00 */
        /* <DEDUP_REMOVED lines=20> */
[----:B------:R-:W-:-:S02]  /*27c0*/  IMAD.MOV.U32 R18, RZ, RZ, R198 ;  /* 0x000000ffff127224 */ /* 0x000fc400078e00c6 */
[----:B------:R-:W-:Y:S01]  /*27d0*/  IMAD.MOV.U32 R17, RZ, RZ, R199 ;  /* 0x000000ffff117224 */ /* 0x000fe200078e00c7 */
[----:B------:R-:W2:Y:S01]  /*27e0*/  LDL.LU.64 R202, [R1+0x520] ;  /* 0x0005200001ca7983 */ /* 0x000ea20000300a00 */
[----:B------:R-:W-:Y:S02]  /*27f0*/  IMAD.MOV.U32 R20, RZ, RZ, R196 ;  /* 0x000000ffff147224 */ /* 0x000fe400078e00c4 */
[----:B------:R-:W-:Y:S01]  /*2800*/  IMAD.MOV.U32 R19, RZ, RZ, R197 ;  /* 0x000000ffff137224 */ /* 0x000fe200078e00c5 */
[----:B------:R-:W2:Y:S01]  /*2810*/  LDL.LU.64 R200, [R1+0x518] ;  /* 0x0005180001c87983 */ /* 0x000ea20000300a00 */
[----:B------:R-:W-:Y:S02]  /*2820*/  IMAD.MOV.U32 R22, RZ, RZ, R194 ;  /* 0x000000ffff167224 */ /* 0x000fe400078e00c2 */
        /* <DEDUP_REMOVED lines=50> */
[----:B------:R-:W-:-:S03]  /*2b50*/  IMAD.MOV.U32 R252, RZ, RZ, R156 ;  /* 0x000000fffffc7224 */ /* 0x000fc600078e009c */
[----:B------:R-:W2:Y:S04]  /*2b60*/  LDL.LU.64 R164, [R1+0x488] ;  /* 0x0004880001a47983 */ /* 0x000ea80000300a00 */
[----:B------:R-:W2:Y:S04]  /*2b70*/  LDL.LU.64 R162, [R1+0x480] ;  /* 0x0004800001a27983 */ /* 0x000ea80000300a00 */
[----:B------:R-:W2:Y:S04]  /*2b80*/  LDL.LU.64 R160, [R1+0x478] ;  /* 0x0004780001a07983 */ /* 0x000ea80000300a00 */
[----:B------:R-:W2:Y:S04]  /*2b90*/  LDL.LU.64 R158, [R1+0x470] ;  /* 0x00047000019e7983 */ /* 0x000ea80000300a00 */
[----:B------:R-:W2:Y:S04]  /*2ba0*/  LDL.LU.64 R156, [R1+0x468] ;  /* 0x00046800019c7983 */ /* 0x000ea80000300a00 */
[----:B-1----:R-:W2:Y:S04]  /*2bb0*/  LDL.LU.64 R154, [R1+0x460] ;  /* 0x00046000019a7983 */ /* 0x002ea80000300a00 */
[----:B------:R-:W2:Y:S01]  /*2bc0*/  LDL.LU.64 R152, [R1+0x458] ;  /* 0x0004580001987983 */ /* 0x000ea20000300a00 */
[----:B------:R-:W-:Y:S01]  /*2bd0*/  UIADD3 UR12, UR6, 0x404, URZ ;  /* 0x00000404060c7890 */ /* 0x000fe2000fffe03f */
[----:B------:R-:W-:Y:S01]  /*2be0*/  UMOV UR13, 0x40000080 ;  /* 0x40000080000d7882 */ /* 0x000fe20000000000 */
[----:B--2---:R-:W-:-:S07]  /*2bf0*/  WARPGROUP.ARRIVE ;  /* 0x00000000000079c5 */ /* 0x004fce0000000000 */
[----:B------:R-:W-:Y:S01]  /*2c00*/  HGMMA.64x128x8.F32.TF32 R152, gdesc[UR12], R152, gsb0 ;  /* 0x05e000000c9879f0 */ /* 0x000fe20008002898 */
[----:B------:R-:W-:Y:S01]  /*2c10*/  UIADD3 UR12, UR6, 0x804, URZ ;  /* 0x00000804060c7890 */ /* 0x000fe2000fffe03f */
[----:B------:R-:W-:Y:S01]  /*2c20*/  UMOV UR13, 0x40000080 ;  /* 0x40000080000d7882 */ /* 0x000fe20000000000 */
        /* <DEDUP_REMOVED lines=15> */
[----:B-1----:R-:W2:Y:S04]  /*2d20*/  LDL.LU R188, [R1] ;  /* 0x0000000001bc7983 */ /* 0x002ea80000300800 */
[----:B------:R-:W2:Y:S04]  /*2d30*/  LDL.LU R189, [R1+0x4] ;  /* 0x0000040001bd7983 */ /* 0x000ea80000300800 */
[----:B------:R-:W2:Y:S04]  /*2d40*/  LDL.LU R190, [R1+0x8] ;  /* 0x0000080001be7983 */ /* 0x000ea80000300800 */
[----:B------:R-:W2:Y:S01]  /*2d50*/  LDL.LU R191, [R1+0xc] ;  /* 0x00000c0001bf7983 */ /* 0x000ea20000300800 */
[----:B------:R-:W-:-:S06]  /*2d60*/  WARPGROUP.ARRIVE ;  /* 0x00000000000079c5 */ /* 0x000fcc0000000000 */
[----:B------:R-:W-:Y:S01]  /*2d70*/  HGMMA.64x128x8.F32.TF32 R88, gdesc[UR12], R88, gsb0 ;  /* 0x05e000000c5879f0 */ /* 0x000fe20008002858 */
[----:B------:R-:W-:Y:S01]  /*2d80*/  UIADD3 UR12, UR6, 0xc04, URZ ;  /* 0x00000c04060c7890 */ /* 0x000fe2000fffe03f */
[----:B------:R-:W-:Y:S01]  /*2d90*/  UMOV UR13, 0x40000080 ;  /* 0x40000080000d7882 */ /* 0x000fe20000000000 */
[----:B------:R-:W-:Y:S01]  /*2da0*/  IMAD.MOV.U32 R193, RZ, RZ, R251 ;  /* 0x000000ffffc17224 */ /* 0x000fe200078e00fb */
[----:B------:R-:W-:Y:S01]  /*2db0*/  MOV R196, R248 ;  /* 0x000000f800c47202 */ /* 0x000fe20000000f00 */
[----:B------:R-:W-:Y:S01]  /*2dc0*/  IMAD.MOV.U32 R194, RZ, RZ, R250 ;  /* 0x000000ffffc27224 */ /* 0x000fe200078e00fa */
[----:B------:R-:W-:Y:S01]  /*2dd0*/  MOV R205, R239 ;  /* 0x000000ef00cd7202 */ /* 0x000fe20000000f00 */
[----:B------:R-:W-:Y:S01]  /*2de0*/  IMAD.MOV.U32 R195, RZ, RZ, R249 ;  /* 0x000000ffffc37224 */ /* 0x000fe200078e00f9 */
[----:B------:R-:W-:Y:S01]  /*2df0*/  MOV R213, R231 ;  /* 0x000000e700d57202 */ /* 0x000fe20000000f00 */
[----:B------:R-:W-:Y:S01]  /*2e00*/  IMAD.MOV.U32 R197, RZ, RZ, R247 ;  /* 0x000000ffffc57224 */ /* 0x000fe200078e00f7 */
[----:B------:R-:W-:Y:S01]  /*2e10*/  MOV R250, R2 ;  /* 0x0000000200fa7202 */ /* 0x000fe20000000f00 */
[----:B------:R-:W-:-:S02]  /*2e20*/  IMAD.MOV.U32 R198, RZ, RZ, R246 ;  /* 0x000000ffffc67224 */ /* 0x000fc400078e00f6 */
[----:B------:R-:W-:Y:S02]  /*2e30*/  IMAD.MOV.U32 R199, RZ, RZ, R245 ;  /* 0x000000ffffc77224 */ /* 0x000fe400078e00f5 */
[----:B------:R-:W-:Y:S02]  /*2e40*/  IMAD.MOV.U32 R200, RZ, RZ, R244 ;  /* 0x000000ffffc87224 */ /* 0x000fe400078e00f4 */
[----:B------:R-:W-:Y:S02]  /*2e50*/  IMAD.MOV.U32 R201, RZ, RZ, R243 ;  /* 0x000000ffffc97224 */ /* 0x000fe400078e00f3 */
[----:B------:R-:W-:Y:S01]  /*2e60*/  IMAD.MOV.U32 R202, RZ, RZ, R242 ;  /* 0x000000ffffca7224 */ /* 0x000fe200078e00f2 */
[----:B------:R-:W-:Y:S01]  /*2e70*/  MOV R242, R10 ;  /* 0x0000000a00f27202 */ /* 0x000fe20000000f00 */
[----:B------:R-:W-:Y:S02]  /*2e80*/  IMAD.MOV.U32 R203, RZ, RZ, R241 ;  /* 0x000000ffffcb7224 */ /* 0x000fe400078e00f1 */
[----:B------:R-:W-:Y:S01]  /*2e90*/  IMAD.MOV.U32 R204, RZ, RZ, R240 ;  /* 0x000000ffffcc7224 */ /* 0x000fe200078e00f0 */
[----:B------:R-:W-:-:S02]  /*2ea0*/  WARPGROUP.DEPBAR.LE gsb0, 0x0 ;  /* 0x00008000000079c5 */ /* 0x000fc40000010000 */
[----:B------:R-:W-:-:S06]  /*2eb0*/  WARPGROUP.ARRIVE ;  /* 0x00000000000079c5 */ /* 0x000fcc0000000000 */
[----:B------:R-:W-:Y:S01]  /*2ec0*/  HGMMA.64x128x8.F32.TF32 R24, gdesc[UR12], R24, gsb0 ;  /* 0x05e000000c1879f0 */ /* 0x000fe20008002818 */
        /* <DEDUP_REMOVED lines=30> */
[----:B------:R-:W-:Y:S01]  /*30b0*/  IMAD.MOV.U32 R251, RZ, RZ, R0 ;  /* 0x000000fffffb7224 */ /* 0x000fe200078e0000 */
[----:B------:R-:W-:-:S02]  /*30c0*/  UIADD3 UR12, UR6, 0x6, URZ ;  /* 0x00000006060c7890 */ /* 0x000fc4000fffe03f */
[----:B------:R-:W-:Y:S01]  /*30d0*/  UIADD3 UR14, UR4, 0x6, URZ ;  /* 0x00000006040e7890 */ /* 0x000fe2000fffe03f */
[----:B------:R-:W-:Y:S01]  /*30e0*/  UMOV UR13, 0x40000080 ;  /* 0x40000080000d7882 */ /* 0x000fe20000000000 */
[----:B------:R-:W-:Y:S01]  /*30f0*/  UMOV UR15, 0x40000080 ;  /* 0x40000080000f7882 */ /* 0x000fe20000000000 */
[----:B------:R-:W-:Y:S02]  /*3100*/  WARPGROUP.DEPBAR.LE gsb0, 0x0 ;  /* 0x00008000000079c5 */ /* 0x000fe40000010000 */
[----:B--2---:R-:W-:-:S06]  /*3110*/  WARPGROUP.ARRIVE ;  /* 0x00000000000079c5 */ /* 0x004fcc0000000000 */
        /* <DEDUP_REMOVED lines=135> */
[----:B------:R-:W-:Y:S02]  /*3990*/  IMAD.MOV.U32 R2, RZ, RZ, R214 ;  /* 0x000000ffff027224 */ /* 0x000fe400078e00d6 */
[----:B------:R-:W-:Y:S01]  /*39a0*/  IMAD.MOV.U32 R0, RZ, RZ, R215 ;  /* 0x000000ffff007224 */ /* 0x000fe200078e00d7 */
[----:B------:R1:W-:Y:S01]  /*39b0*/  STL.64 [R1+0x8], R154 ;  /* 0x0000089a01007387 */ /* 0x0003e20000100a00 */
        /* <DEDUP_REMOVED lines=27> */
[----:B------:R-:W-:-:S03]  /*3b70*/  IMAD.MOV.U32 R21, RZ, RZ, R195 ;  /* 0x000000ffff157224 */ /* 0x000fc600078e00c3 */
        /* <DEDUP_REMOVED lines=55> */
[----:B------:R-:W-:Y:S02]  /*3ef0*/  IMAD.MOV.U32 R252, RZ, RZ, R156 ;  /* 0x000000fffffc7224 */ /* 0x000fe400078e009c */
[----:B------:R-:W-:Y:S01]  /*3f00*/  IMAD.MOV.U32 R251, RZ, RZ, R157 ;  /* 0x000000fffffb7224 */ /* 0x000fe200078e009d */
        /* <DEDUP_REMOVED lines=48> */
[----:B------:R-:W-:Y:S01]  /*4210*/  IMAD.MOV.U32 R205, RZ, RZ, R239 ;  /* 0x000000ffffcd7224 */ /* 0x000fe200078e00ef */
[----:B------:R-:W-:-:S02]  /*4220*/  WARPGROUP.DEPBAR.LE gsb0, 0x0 ;  /* 0x00008000000079c5 */ /* 0x000fc40000010000 */
[----:B------:R-:W-:-:S06]  /*4230*/  WARPGROUP.ARRIVE ;  /* 0x00000000000079c5 */ /* 0x000fcc0000000000 */
[----:B------:R-:W-:Y:S01]  /*4240*/  HGMMA.64x128x8.F32.TF32 R24, gdesc[UR12], R24, gsb0 ;  /* 0x05e000000c1879f0 */ /* 0x000fe20008002818 */
[----:B------:R-:W-:Y:S01]  /*4250*/  IMAD.MOV.U32 R206, RZ, RZ, R238 ;  /* 0x000000ffffce7224 */ /* 0x000fe200078e00ee */
[----:B------:R-:W-:Y:S01]  /*4260*/  MOV R239, R13 ;  /* 0x0000000d00ef7202 */ /* 0x000fe20000000f00 */
[----:B------:R-:W-:Y:S02]  /*4270*/  IMAD.MOV.U32 R207, RZ, RZ, R237 ;  /* 0x000000ffffcf7224 */ /* 0x000fe400078e00ed */
[----:B------:R-:W-:Y:S02]  /*4280*/  IMAD.MOV.U32 R208, RZ, RZ, R236 ;  /* 0x000000ffffd07224 */ /* 0x000fe400078e00ec */
[----:B------:R-:W-:Y:S02]  /*4290*/  IMAD.MOV.U32 R209, RZ, RZ, R235 ;  /* 0x000000ffffd17224 */ /* 0x000fe400078e00eb */
[----:B------:R-:W-:Y:S02]  /*42a0*/  IMAD.MOV.U32 R211, RZ, RZ, R233 ;  /* 0x000000ffffd37224 */ /* 0x000fe400078e00e9 */
        /* <DEDUP_REMOVED lines=171> */
[----:B------:R-:W-:-:S02]  /*4d60*/  IMAD.MOV.U32 R5, RZ, RZ, R213 ;  /* 0x000000ffff057224 */ /* 0x000fc400078e00d5 */
[----:B------:R-:W-:Y:S01]  /*4d70*/  IMAD.MOV.U32 R8, RZ, RZ, R210 ;  /* 0x000000ffff087224 */ /* 0x000fe200078e00d2 */
[----:B------:R-:W2:Y:S01]  /*4d80*/  LDL.LU.64 R214, [R1+0x270] ;  /* 0x0002700001d67983 */ /* 0x000ea20000300a00 */
[----:B------:R-:W-:Y:S01]  /*4d90*/  IMAD.MOV.U32 R7, RZ, RZ, R211 ;  /* 0x000000ffff077224 */ /* 0x000fe200078e00d3 */
[----:B------:R-:W-:Y:S01]  /*4da0*/  MOV R11, R207 ;  /* 0x000000cf000b7202 */ /* 0x000fe20000000f00 */
        /* <DEDUP_REMOVED lines=127> */
[----:B------:R-:W-:Y:S01]  /*55a0*/  IMAD.MOV.U32 R206, RZ, RZ, R240 ;  /* 0x000000ffffce7224 */ /* 0x000fe200078e00f0 */
[----:B------:R-:W-:Y:S02]  /*55b0*/  WARPGROUP.DEPBAR.LE gsb0, 0x0 ;  /* 0x00008000000079c5 */ /* 0x000fe40000010000 */
        /* <DEDUP_REMOVED lines=26> */
[----:B------:R-:W-:Y:S01]  /*5760*/  UIADD3 UR12, UR6, 0x46, URZ ;  /* 0x00000046060c7890 */ /* 0x000fe2000fffe03f */
[----:B------:R-:W-:Y:S01]  /*5770*/  IMAD.MOV.U32 R232, RZ, RZ, R22 ;  /* 0x000000ffffe87224 */ /* 0x000fe200078e0016 */
[----:B------:R-:W-:Y:S01]  /*5780*/  UIADD3 UR14, UR4, 0x46, URZ ;  /* 0x00000046040e7890 */ /* 0x000fe2000fffe03f */
[----:B------:R-:W-:Y:S01]  /*5790*/  IMAD.MOV.U32 R233, RZ, RZ, R21 ;  /* 0x000000ffffe97224 */ /* 0x000fe200078e0015 */
[----:B------:R-:W-:Y:S01]  /*57a0*/  UMOV UR13, 0x40000080 ;  /* 0x40000080000d7882 */ /* 0x000fe20000000000 */
[----:B------:R-:W-:Y:S01]  /*57b0*/  IMAD.MOV.U32 R234, RZ, RZ, R20 ;  /* 0x000000ffffea7224 */ /* 0x000fe200078e0014 */
[----:B------:R-:W-:Y:S01]  /*57c0*/  UMOV UR15, 0x40000080 ;  /* 0x40000080000f7882 */ /* 0x000fe20000000000 */
[----:B------:R-:W-:Y:S01]  /*57d0*/  IMAD.MOV.U32 R235, RZ, RZ, R19 ;  /* 0x000000ffffeb7224 */ /* 0x000fe200078e0013 */
[----:B------:R1:W5:Y:S01]  /*57e0*/  LDL.LU R3, [R1+0x174] ;  /* 0x0001740001037983 */ /* 0x0003620000300800 */
[----:B------:R-:W-:-:S02]  /*57f0*/  IMAD.MOV.U32 R236, RZ, RZ, R18 ;  /* 0x000000ffffec7224 */ /* 0x000fc400078e0012 */
[----:B------:R-:W-:Y:S01]  /*5800*/  IMAD.MOV.U32 R237, RZ, RZ, R17 ;  /* 0x000000ffffed7224 */ /* 0x000fe200078e0011 */
[----:B------:R1:W5:Y:S01]  /*5810*/  LDL.LU R0, [R1+0x170] ;  /* 0x0001700001007983 */ /* 0x0003620000300800 */
[----:B------:R-:W-:-:S04]  /*5820*/  WARPGROUP.DEPBAR.LE gsb0, 0x0 ;  /* 0x00008000000079c5 */ /* 0x000fc80000010000 */
        /* <DEDUP_REMOVED lines=35> */
[----:B--2---:R-:W2:Y:S04]  /*5a60*/  LDL.LU.64 R214, [R1+0x168] ;  /* 0x0001680001d67983 */ /* 0x004ea80000300a00 */
        /* <DEDUP_REMOVED lines=20> */
[----:B------:R-:W-:-:S07]  /*5bb0*/  WARPGROUP.ARRIVE ;  /* 0x00000000000079c5 */ /* 0x000fce0000000000 */
[----:B------:R-:W-:Y:S01]  /*5bc0*/  HGMMA.64x128x8.F32.TF32 R88, gdesc[UR12], R88, gsb0 ;  /* 0x05e000000c5879f0 */ /* 0x000fe20008002858 */
[----:B------:R-:W-:Y:S01]  /*5bd0*/  UIADD3 UR12, UR6, 0xc46, URZ ;  /* 0x00000c46060c7890 */ /* 0x000fe2000fffe03f */
[----:B------:R-:W-:Y:S01]  /*5be0*/  UMOV UR13, 0x40000080 ;  /* 0x40000080000d7882 */ /* 0x000fe20000000000 */
[----:B------:R-:W-:Y:S01]  /*5bf0*/  UMOV UR4, 0x1 ;  /* 0x0000000100047882 */ /* 0x000fe20000000000 */
[----:B------:R-:W-:Y:S02]  /*5c00*/  WARPGROUP.DEPBAR.LE gsb0, 0x0 ;  /* 0x00008000000079c5 */ /* 0x000fe40000010000 */
[----:B------:R-:W-:-:S06]  /*5c10*/  WARPGROUP.ARRIVE ;  /* 0x00000000000079c5 */ /* 0x000fcc0000000000 */
[----:B-1----:R-:W-:Y:S03]  /*5c20*/  HGMMA.64x128x8.F32.TF32 R24, gdesc[UR12], R24, gsb0 ;  /* 0x05e000000c1879f0 */ /* 0x002fe60008002818 */
[----:B------:R-:W-:Y:S02]  /*5c30*/  WARPGROUP.DEPBAR.LE gsb0, 0x0 ;  /* 0x00008000000079c5 */ /* 0x000fe40000010000 */
.L_x_10:
[----:B-----5:R-:W-:-:S13]  /*5c40*/  R2UR UR5, R0 ;  /* 0x00000000000572ca */ /* 0x020fda00000e0000 */
[----:B------:R-:W-:-:S04]  /*5c50*/  UISETP.LT.AND UP0, UPT, UR5, 0x1, UPT ;  /* 0x000000010500788c */ /* 0x000fc8000bf01270 */
[----:B------:R-:W-:-:S04]  /*5c60*/  USEL UR7, UR5, 0x1, UP0 ;  /* 0x0000000105077887 */ /* 0x000fc80008000000 */
[----:B------:R-:W-:-:S04]  /*5c70*/  UIADD3 UR7, UR5, -UR7, URZ ;  /* 0x8000000705077290 */ /* 0x000fc8000fffe03f */
[----:B------:R-:W-:-:S06]  /*5c80*/  UISETP.GE.AND UP0, UPT, UR7, 0x1, UPT ;  /* 0x000000010700788c */ /* 0x000fcc000bf06270 */
[----:B------:R-:W-:-:S13]  /*5c90*/  PLOP3.LUT P1, PT, PT, PT, UP0, 0x80, 0x0 ;  /* 0x000000000000781c */ /* 0x000fda0003f2f008 */
[----:B------:R-:W-:Y:S05]  /*5ca0*/  @!P1 BRA `(.L_x_13) ;  /* 0x0000005000849947 */ /* 0x000fea0003800000 */
[----:B------:R-:W-:Y:S01]  /*5cb0*/  R2UR UR5, R3 ;  /* 0x00000000030572ca */ /* 0x000fe200000e0000 */
[----:B------:R-:W-:Y:S01]  /*5cc0*/  UISETP.NE.U32.AND UP0, UPT, UR4, URZ, UPT ;  /* 0x0000003f0400728c */ /* 0x000fe2000bf05070 */
[----:B------:R-:W-:Y:S01]  /*5cd0*/  UMOV UR8, UR7 ;  /* 0x0000000700087c82 */ /* 0x000fe20008000000 */
[----:B------:R-:W-:-:S10]  /*5ce0*/  UMOV UR6, URZ ;  /* 0x0000003f00067c82 */ /* 0x000fd40008000000 */
[----:B------:R-:W-:-:S03]  /*5cf0*/  ULOP3.LUT UR23, UR5, 0x1, URZ, 0xfc, !UPT ;  /* 0x0000000105177892 */ /* 0x000fc6000f8efc3f */
[----:B------:R-:W-:-:S09]  /*5d00*/  UMOV UR5, URZ ;  /* 0x0000003f00057c82 */ /* 0x000fd20008000000 */
.L_x_18:
[----:B------:R-:W-:-:S06]  /*5d10*/  UISETP.NE.AND UP1, UPT, UR23, 0x3, UPT ;  /* 0x000000031700788c */ /* 0x000fcc000bf25270 */
[----:B------:R-:W-:-:S13]  /*5d20*/  PLOP3.LUT P2, PT, PT, PT, UP1, 0x80, 0x0 ;  /* 0x000000000000781c */ /* 0x000fda0003f4f018 */
[----:B------:R-:W-:Y:S05]  /*5d30*/  @!P2 BRA `(.L_x_14) ;  /* 0x000000000004a947 */ /* 0x000fea0003800000 */
[----:B------:R-:W-:Y:S01]  /*5d40*/  BPT.TRAP 0x1 ;  /* 0x000000040000795c */ /* 0x000fe20000300000 */
.L_x_14:
[----:B------:R-:W1:Y:S01]  /*5d50*/  S2UR UR10, SR_CgaCtaId ;  /* 0x00000000000a79c3 */ /* 0x000e620000008800 */
[----:B------:R-:W-:Y:S01]  /*5d60*/  IMAD.U32 R2, RZ, RZ, UR5 ;  /* 0x00000005ff027e24 */ /* 0x000fe2000f8e00ff */
[----:B------:R-:W-:-:S04]  /*5d70*/  UMOV UR9, 0x400 ;  /* 0x0000040000097882 */ /* 0x000fc80000000000 */
[----:B------:R-:W-:Y:S01]  /*5d80*/  SHF.L.U32 R2, R2, 0x1f, RZ ;  /* 0x0000001f02027819 */ /* 0x000fe200000006ff */
[----:B-1----:R-:W-:-:S04]  /*5d90*/  ULEA UR9, UR10, UR9, 0x18 ;  /* 0x000000090a097291 */ /* 0x002fc8000f8ec03f */
[----:B------:R-:W-:-:S12]  /*5da0*/  ULEA UR10, UR4, UR9, 0x3 ;  /* 0x00000009040a7291 */ /* 0x000fd8000f8e183f */
.L_x_15:
[----:B-1----:R-:W-:-:S04]  /*5db0*/  IMAD.U32 R0, RZ, RZ, UR10 ;  /* 0x0000000aff007e24 */ /* 0x002fc8000f8e00ff */
[----:B------:R1:W2:Y:S03]  /*5dc0*/  SYNCS.PHASECHK.TRANS64.TRYWAIT P1, [R0+URZ+0x30000], R2 ;  /* 0x03000002000075a7 */ /* 0x0002a6000802017f */
[----:B--2---:R-:W-:Y:S05]  /*5dd0*/  @!P1 NANOSLEEP.SYNCS 0x989680 ;  /* 0x009896800000995d */ /* 0x004fea0003900000 */
[----:B------:R-:W2:Y:S02]  /*5de0*/  @!P1 SYNCS.PHASECHK.TRANS64 P1, [R0+URZ+0x30000], R2 ;  /* 0x03000002000095a7 */ /* 0x000ea4000802007f */
[----:B--2---:R-:W-:Y:S05]  /*5df0*/  @!P1 BRA `(.L_x_15) ;  /* 0xfffffffc00ec9947 */ /* 0x004fea000383ffff */
        /* <DEDUP_REMOVED lines=32> */
[----:B--2---:R-:W2:Y:S04]  /*6000*/  LDL.LU.64 R24, [R1] ;  /* 0x0000000001187983 */ /* 0x004ea80000300a00 */
        /* <DEDUP_REMOVED lines=31> */
[----:B------:R-:W-:-:S02]  /*6200*/  UIADD3 UR12, UR9, 0x20000, URZ ;  /* 0x00020000090c7890 */ /* 0x000fc4000fffe03f */
[----:B------:R-:W-:Y:S01]  /*6210*/  USHF.R.U32.HI UR10, URZ, 0x4, UR9 ;  /* 0x000000043f0a7899 */ /* 0x000fe20008011609 */
[----:B------:R3:W-:Y:S01]  /*6220*/  STL [R1+0x170], R3 ;  /* 0x0001700301007387 */ /* 0x0007e20000100800 */
[----:B------:R-:W-:Y:S02]  /*6230*/  USHF.R.U32.HI UR12, URZ, 0x4, UR12 ;  /* 0x000000043f0c7899 */ /* 0x000fe4000801160c */
[----:B------:R-:W-:Y:S02]  /*6240*/  ULOP3.LUT UR10, UR10, 0x3fff, URZ, 0xc0, !UPT ;  /* 0x00003fff0a0a7892 */ /* 0x000fe4000f8ec03f */
[----:B------:R-:W-:Y:S02]  /*6250*/  ULOP3.LUT UR12, UR12, 0x3fff, URZ, 0xc0, !UPT ;  /* 0x00003fff0c0c7892 */ /* 0x000fe4000f8ec03f */
[----:B------:R-:W-:Y:S02]  /*6260*/  ULOP3.LUT UR10, UR10, 0x10000, URZ, 0xfc, !UPT ;  /* 0x000100000a0a7892 */ /* 0x000fe4000f8efc3f */
[----:B------:R-:W-:-:S02]  /*6270*/  ULOP3.LUT UR13, UR12, 0x10000, URZ, 0xfc, !UPT ;  /* 0x000100000c0d7892 */ /* 0x000fc4000f8efc3f */
[----:B------:R-:W-:Y:S02]  /*6280*/  ULEA UR12, UR4, UR10, 0xc ;  /* 0x0000000a040c7291 */ /* 0x000fe4000f8e603f */
[----:B------:R-:W-:Y:S01]  /*6290*/  ULEA UR10, UR4, UR13, 0xb ;  /* 0x0000000d040a7291 */ /* 0x000fe2000f8e583f */
[----:B------:R-:W-:Y:S02]  /*62a0*/  UMOV UR15, 0x40000080 ;  /* 0x40000080000f7882 */ /* 0x000fe40000000000 */
[----:B------:R-:W-:-:S04]  /*62b0*/  UMOV UR13, 0x40000080 ;  /* 0x40000080000d7882 */ /* 0x000fc80000000000 */
[----:B------:R-:W-:Y:S01]  /*62c0*/  UMOV UR14, UR10 ;  /* 0x0000000a000e7c82 */ /* 0x000fe20008000000 */
[----:B------:R-:W-:Y:S01]  /*62d0*/  UIADD3 UR16, UR12, 0x400, URZ ;  /* 0x000004000c107890 */ /* 0x000fe2000fffe03f */
[----:B------:R-:W-:Y:S01]  /*62e0*/  UMOV UR18, UR14 ;  /* 0x0000000e00127c82 */ /* 0x000fe20008000000 */
[----:B------:R-:W-:Y:S01]  /*62f0*/  UMOV UR19, UR15 ;  /* 0x0000000f00137c82 */ /* 0x000fe20008000000 */
[----:B------:R-:W-:Y:S01]  /*6300*/  UMOV UR17, 0x40000080 ;  /* 0x4000008000117882 */ /* 0x000fe20000000000 */
[----:B--2---:R-:W-:-:S06]  /*6310*/  WARPGROUP.ARRIVE ;  /* 0x00000000000079c5 */ /* 0x004fcc0000000000 */
[----:B------:R-:W-:Y:S03]  /*6320*/  HGMMA.64x128x8.F32.TF32 R24, gdesc[UR12], R24, UP0, gsb0 ;  /* 0x05e000000c1879f0 */ /* 0x000fe6000b802818 */
[----:B------:R-:W-:Y:S02]  /*6330*/  WARPGROUP.DEPBAR.LE gsb0, 0x0 ;  /* 0x00008000000079c5 */ /* 0x000fe40000010000 */
[----:B------:R-:W-:Y:S01]  /*6340*/  STL.64 [R1], R24 ;  /* 0x0000001801007387 */ /* 0x000fe20000100a00 */
[----:B-1----:R-:W-:Y:S01]  /*6350*/  IMAD.MOV.U32 R2, RZ, RZ, R86 ;  /* 0x000000ffff027224 */ /* 0x002fe200078e0056 */
[----:B------:R-:W-:Y:S01]  /*6360*/  MOV R4, R84 ;  /* 0x0000005400047202 */ /* 0x000fe20000000f00 */
[----:B------:R-:W-:Y:S01]  /*6370*/  IMAD.MOV.U32 R0, RZ, RZ, R87 ;  /* 0x000000ffff007224 */ /* 0x000fe200078e0057 */
[----:B------:R1:W-:Y:S01]  /*6380*/  STL.64 [R1+0x8], R26 ;  /* 0x0000081a01007387 */ /* 0x0003e20000100a00 */
[----:B---3--:R-:W-:Y:S01]  /*6390*/  IMAD.MOV.U32 R3, RZ, RZ, R85 ;  /* 0x000000ffff037224 */ /* 0x008fe200078e0055 */
        /* <DEDUP_REMOVED lines=12> */
[----:B------:R-:W-:Y:S01]  /*6460*/  WARPGROUP.ARRIVE ;  /* 0x00000000000079c5 */ /* 0x000fe20000000000 */
        /* <DEDUP_REMOVED lines=11> */
[----:B------:R-:W-:Y:S01]  /*6520*/  HGMMA.64x128x8.F32.TF32 R152, gdesc[UR16], R152, UP0, gsb0 ;  /* 0x05e00000109879f0 */ /* 0x000fe2000b802898 */
        /* <DEDUP_REMOVED lines=57> */
[----:B------:R-:W2:Y:S04]  /*68c0*/  LDL.LU.64 R38, [R1+0x600] ;  /* 0x0006000001267983 */ /* 0x000ea80000300a00 */
[----:B------:R-:W2:Y:S04]  /*68d0*/  LDL.LU.64 R36, [R1+0x5f8] ;  /* 0x0005f80001247983 */ /* 0x000ea80000300a00 */
[----:B------:R-:W2:Y:S04]  /*68e0*/  LDL.LU.64 R34, [R1+0x5f0] ;  /* 0x0005f00001227983 */ /* 0x000ea80000300a00 */
[----:B------:R-:W2:Y:S04]  /*68f0*/  LDL.LU.64 R32, [R1+0x5e8] ;  /* 0x0005e80001207983 */ /* 0x000ea80000300a00 */
[----:B------:R-:W2:Y:S04]  /*6900*/  LDL.LU.64 R30, [R1+0x5e0] ;  /* 0x0005e000011e7983 */ /* 0x000ea80000300a00 */
[----:B------:R-:W2:Y:S04]  /*6910*/  LDL.LU.64 R28, [R1+0x5d8] ;  /* 0x0005d800011c7983 */ /* 0x000ea80000300a00 */
[----:B-1----:R-:W2:Y:S04]  /*6920*/  LDL.LU.64 R26, [R1+0x5d0] ;  /* 0x0005d000011a7983 */ /* 0x002ea80000300a00 */
[----:B------:R-:W2:Y:S01]  /*6930*/  LDL.LU.64 R24, [R1+0x5c8] ;  /* 0x0005c80001187983 */ /* 0x000ea20000300a00 */
[----:B------:R-:W-:-:S03]  /*6940*/  WARPGROUP.DEPBAR.LE gsb0, 0x0 ;  /* 0x00008000000079c5 */ /* 0x000fc60000010000 */
        /* <DEDUP_REMOVED lines=14> */
[----:B-1----:R-:W3:Y:S04]  /*6a30*/  LDL.LU R188, [R1] ;  /* 0x0000000001bc7983 */ /* 0x002ee80000300800 */
[----:B------:R-:W3:Y:S04]  /*6a40*/  LDL.LU R189, [R1+0x4] ;  /* 0x0000040001bd7983 */ /* 0x000ee80000300800 */
[----:B------:R-:W3:Y:S04]  /*6a50*/  LDL.LU R190, [R1+0x8] ;  /* 0x0000080001be7983 */ /* 0x000ee80000300800 */
[----:B------:R-:W3:Y:S01]  /*6a60*/  LDL.LU R191, [R1+0xc] ;  /* 0x00000c0001bf7983 */ /* 0x000ee20000300800 */
[----:B------:R-:W-:Y:S01]  /*6a70*/  UIADD3 UR16, UR12, 0x800, URZ ;  /* 0x000008000c107890 */ /* 0x000fe2000fffe03f */
[----:B------:R-:W-:Y:S01]  /*6a80*/  WARPGROUP.ARRIVE ;  /* 0x00000000000079c5 */ /* 0x000fe20000000000 */
[----:B------:R-:W-:Y:S01]  /*6a90*/  UMOV UR18, UR14 ;  /* 0x0000000e00127c82 */ /* 0x000fe20008000000 */
[----:B------:R-:W-:Y:S01]  /*6aa0*/  UMOV UR19, UR15 ;  /* 0x0000000f00137c82 */ /* 0x000fe20008000000 */
[----:B------:R-:W-:-:S05]  /*6ab0*/  UMOV UR17, 0x40000080 ;  /* 0x4000008000117882 */ /* 0x000fca0000000000 */
[----:B------:R-:W-:Y:S01]  /*6ac0*/  HGMMA.64x128x8.F32.TF32 R88, gdesc[UR16], R88, UP0, gsb0 ;  /* 0x05e00000105879f0 */ /* 0x000fe2000b802858 */
[----:B------:R-:W-:Y:S01]  /*6ad0*/  UIADD3 UR16, UR12, 0xc00, URZ ;  /* 0x00000c000c107890 */ /* 0x000fe2000fffe03f */
[----:B------:R-:W-:Y:S01]  /*6ae0*/  UMOV UR18, UR14 ;  /* 0x0000000e00127c82 */ /* 0x000fe20008000000 */
[----:B------:R-:W-:Y:S01]  /*6af0*/  UMOV UR19, UR15 ;  /* 0x0000000f00137c82 */ /* 0x000fe20008000000 */
        /* <DEDUP_REMOVED lines=16> */
[----:B--2---:R-:W-:-:S06]  /*6c00*/  WARPGROUP.ARRIVE ;  /* 0x00000000000079c5 */ /* 0x004fcc0000000000 */
[----:B------:R-:W-:Y:S01]  /*6c10*/  HGMMA.64x128x8.F32.TF32 R24, gdesc[UR16], R24, UP0, gsb0 ;  /* 0x05e00000101879f0 */ /* 0x000fe2000b802818 */
        /* <DEDUP_REMOVED lines=32> */
[----:B------:R-:W-:Y:S01]  /*6e20*/  IMAD.MOV.U32 R251, RZ, RZ, R0 ;  /* 0x000000fffffb7224 */ /* 0x000fe200078e0000 */
[----:B------:R-:W-:Y:S02]  /*6e30*/  UIADD3 UR16, UR12, 0x2, URZ ;  /* 0x000000020c107890 */ /* 0x000fe4000fffe03f */
[----:B------:R-:W-:Y:S01]  /*6e40*/  UIADD3 UR18, UR10, 0x2, URZ ;  /* 0x000000020a127890 */ /* 0x000fe2000fffe03f */
[----:B------:R-:W-:Y:S01]  /*6e50*/  UMOV UR17, 0x40000080 ;  /* 0x4000008000117882 */ /* 0x000fe20000000000 */
[----:B------:R-:W-:Y:S01]  /*6e60*/  UMOV UR19, 0x40000080 ;  /* 0x4000008000137882 */ /* 0x000fe20000000000 */
[----:B------:R-:W-:Y:S02]  /*6e70*/  WARPGROUP.DEPBAR.LE gsb0, 0x0 ;  /* 0x00008000000079c5 */ /* 0x000fe40000010000 */
[----:B---3--:R-:W-:-:S06]  /*6e80*/  WARPGROUP.ARRIVE ;  /* 0x00000000000079c5 */ /* 0x008fcc0000000000 */
        /* <DEDUP_REMOVED lines=257> */
[----:B------:R-:W-:Y:S01]  /*7ea0*/  MOV R193, R251 ;  /* 0x000000fb00c17202 */ /* 0x000fe20000000f00 */
[----:B------:R-:W-:Y:S01]  /*7eb0*/  IMAD.MOV.U32 R194, RZ, RZ, R250 ;  /* 0x000000ffffc27224 */ /* 0x000fe200078e00fa */
[----:B------:R-:W-:Y:S01]  /*7ec0*/  MOV R201, R243 ;  /* 0x000000f300c97202 */ /* 0x000fe20000000f00 */
[----:B------:R-:W-:Y:S01]  /*7ed0*/  IMAD.MOV.U32 R195, RZ, RZ, R249 ;  /* 0x000000ffffc37224 */ /* 0x000fe200078e00f9 */
[----:B------:R-:W-:Y:S01]  /*7ee0*/  MOV R209, R235 ;  /* 0x000000eb00d17202 */ /* 0x000fe20000000f00 */
        /* <DEDUP_REMOVED lines=21> */
[----:B------:R-:W-:Y:S01]  /*8040*/  IMAD.MOV.U32 R214, RZ, RZ, R230 ;  /* 0x000000ffffd67224 */ /* 0x000fe200078e00e6 */
[----:B------:R-:W-:Y:S01]  /*8050*/  MOV R230, R22 ;  /* 0x0000001600e67202 */ /* 0x000fe20000000f00 */
        /* <DEDUP_REMOVED lines=163> */
[----:B------:R-:W-:Y:S01]  /*8a90*/  MOV R2, R214 ;  /* 0x000000d600027202 */ /* 0x000fe20000000f00 */
[----:B------:R-:W-:Y:S02]  /*8aa0*/  IMAD.MOV.U32 R0, RZ, RZ, R215 ;  /* 0x000000ffff007224 */ /* 0x000fe400078e00d7 */
[----:B------:R1:W-:Y:S01]  /*8ab0*/  STL.64 [R1+0x8], R154 ;  /* 0x0000089a01007387 */ /* 0x0003e20000100a00 */
        /* <DEDUP_REMOVED lines=130> */
[----:B------:R-:W-:Y:S01]  /*92e0*/  IMAD.MOV.U32 R201, RZ, RZ, R243 ;  /* 0x000000ffffc97224 */ /* 0x000fe200078e00f3 */
[----:B------:R-:W-:Y:S01]  /*92f0*/  MOV R243, R9 ;  /* 0x0000000900f37202 */ /* 0x000fe20000000f00 */
[----:B------:R-:W-:Y:S02]  /*9300*/  IMAD.MOV.U32 R202, RZ, RZ, R242 ;  /* 0x000000ffffca7224 */ /* 0x000fe400078e00f2 */
        /* <DEDUP_REMOVED lines=8> */
[----:B------:R-:W-:Y:S01]  /*9390*/  IMAD.MOV.U32 R209, RZ, RZ, R235 ;  /* 0x000000ffffd17224 */ /* 0x000fe200078e00eb */
[----:B------:R-:W-:Y:S01]  /*93a0*/  MOV R235, R17 ;  /* 0x0000001100eb7202 */ /* 0x000fe20000000f00 */
        /* <DEDUP_REMOVED lines=341> */
[----:B------:R-:W-:Y:S02]  /*a900*/  IMAD.MOV.U32 R237, RZ, RZ, R16 ;  /* 0x000000ffffed7224 */ /* 0x000fe400078e0010 */
[----:B------:R-:W-:Y:S01]  /*a910*/  IMAD.MOV.U32 R238, RZ, RZ, R15 ;  /* 0x000000ffffee7224 */ /* 0x000fe200078e000f */
[----:B------:R-:W-:-:S05]  /*a920*/  WARPGROUP.DEPBAR.LE gsb0, 0x0 ;  /* 0x00008000000079c5 */ /* 0x000fca0000010000 */
        /* <DEDUP_REMOVED lines=60> */
[----:B------:R-:W-:Y:S02]  /*acf0*/  WARPGROUP.DEPBAR.LE gsb0, 0x0 ;  /* 0x00008000000079c5 */ /* 0x000fe40000010000 */
[----:B------:R-:W-:-:S07]  /*ad00*/  WARPGROUP.ARRIVE ;  /* 0x00000000000079c5 */ /* 0x000fce0000000000 */
[----:B------:R-:W-:Y:S03]  /*ad10*/  HGMMA.64x128x8.F32.TF32 R24, gdesc[UR16], R24, gsb0 ;  /* 0x05e00000101879f0 */ /* 0x000fe60008002818 */
[----:B------:R-:W-:Y:S02]  /*ad20*/  WARPGROUP.DEPBAR.LE gsb0, 0x0 ;  /* 0x00008000000079c5 */ /* 0x000fe40000010000 */
[----:B-1----:R-:W-:Y:S05]  /*ad30*/  @!P2 BRA `(.L_x_16) ;  /* 0x000000000004a947 */ /* 0x002fea0003800000 */
[----:B------:R-:W-:Y:S01]  /*ad40*/  BPT.TRAP 0x1 ;  /* 0x000000040000795c */ /* 0x000fe20000300000 */
.L_x_16:
[----:B-----5:R-:W-:Y:S01]  /*ad50*/  R2UR UR10, R3 ;  /* 0x00000000030a72ca */ /* 0x020fe200000e0000 */
[----:B------:R-:W-:-:S04]  /*ad60*/  ULEA UR9, UR6, UR9, 0x3 ;  /* 0x0000000906097291 */ /* 0x000fc8000f8e183f */
[----:B------:R-:W-:-:S04]  /*ad70*/  UIADD3 UR9, UR9, 0x30010, URZ ;  /* 0x0003001009097890 */ /* 0x000fc8000fffe03f */
[----:B------:R-:W-:-:S04]  /*ad80*/  UPRMT UR9, URZ, 0x654, UR9 ;  /* 0x000006543f097896 */ /* 0x000fc80008000009 */
[----:B------:R-:W-:-:S05]  /*ad90*/  UISETP.GT.U32.AND UP0, UPT, UR10, 0x1, UPT ;  /* 0x000000010a00788c */ /* 0x000fca000bf04070 */
[----:B------:R-:W-:Y:S01]  /*ada0*/  SYNCS.ARRIVE.TRANS64.RED.A1T0 RZ, [UR9], RZ ;  /* 0x000000ffffff79a7 */ /* 0x000fe20008100409 */
[----:B------:R-:W-:-:S13]  /*adb0*/  PLOP3.LUT P1, PT, PT, PT, UP0, 0x80, 0x0 ;  /* 0x000000000000781c */ /* 0x000fda0003f2f008 */
[----:B------:R-:W-:Y:S05]  /*adc0*/  @P1 BRA `(.L_x_17) ;  /* 0x0000000000041947 */ /* 0x000fea0003800000 */
[----:B------:R-:W-:Y:S01]  /*add0*/  BPT.TRAP 0x1 ;  /* 0x000000040000795c */ /* 0x000fe20000300000 */
.L_x_17:
[----:B------:R-:W-:Y:S02]  /*ade0*/  UISETP.GT.AND UP2, UPT, UR8, 0x1, UPT ;  /* 0x000000010800788c */ /* 0x000fe4000bf44270 */
[----:B------:R-:W-:Y:S02]  /*adf0*/  UIADD3 UR4, UR4, 0x1, URZ ;  /* 0x0000000104047890 */ /* 0x000fe4000fffe03f */
[----:B------:R-:W-:Y:S02]  /*ae00*/  UIADD3 UR6, UR6, 0x1, URZ ;  /* 0x0000000106067890 */ /* 0x000fe4000fffe03f */
[----:B------:R-:W-:Y:S01]  /*ae10*/  PLOP3.LUT P1, PT, PT, PT, UP2, 0x80, 0x0 ;  /* 0x000000000000781c */ /* 0x000fe20003f2f028 */
[----:B------:R-:W-:Y:S02]  /*ae20*/  UISETP.NE.AND UP0, UPT, UR4, 0x2, UPT ;  /* 0x000000020400788c */ /* 0x000fe4000bf05270 */
[----:B------:R-:W-:Y:S02]  /*ae30*/  UIADD3 UR9, UR8, -0x1, URZ ;  /* 0xffffffff08097890 */ /* 0x000fe4000fffe03f */
[----:B------:R-:W-:-:S02]  /*ae40*/  USEL UR8, URZ, 0x1, UP0 ;  /* 0x000000013f087887 */ /* 0x000fc40008000000 */
[----:B------:R-:W-:Y:S02]  /*ae50*/  UISETP.NE.AND UP1, UPT, UR6, 0x2, UPT ;  /* 0x000000020600788c */ /* 0x000fe4000bf25270 */
[----:B------:R-:W-:Y:S02]  /*ae60*/  USEL UR4, UR4, URZ, UP0 ;  /* 0x0000003f04047287 */ /* 0x000fe40008000000 */
[----:B------:R-:W-:Y:S02]  /*ae70*/  ULOP3.LUT UR5, UR5, UR8, URZ, 0x3c, !UPT ;  /* 0x0000000805057292 */ /* 0x000fe4000f8e3c3f */
[----:B------:R-:W-:Y:S02]  /*ae80*/  USEL UR6, UR6, URZ, UP1 ;  /* 0x0000003f06067287 */ /* 0x000fe40008800000 */
[----:B------:R-:W-:Y:S01]  /*ae90*/  UPLOP3.LUT UP0, UPT, UPT, UPT, UPT, 0x80, 0x0 ;  /* 0x000000000000789c */ /* 0x000fe20003f0f070 */
[----:B------:R-:W-:Y:S01]  /*aea0*/  UMOV UR8, UR9 ;  /* 0x0000000900087c82 */ /* 0x000fe20008000000 */
[----:B------:R-:W-:Y:S09]  /*aeb0*/  @P1 BRA `(.L_x_18) ;  /* 0xffffffac00941947 */ /* 0x000ff2000383ffff */
.L_x_13:
[----:B------:R-:W-:Y:S05]  /*aec0*/  @!P0 BRA `(.L_x_19) ;  /* 0x00000000004c8947 */ /* 0x000fea0003800000 */
[----:B------:R-:W-:-:S13]  /*aed0*/  R2UR UR4, R3 ;  /* 0x00000000030472ca */ /* 0x000fda00000e0000 */
[----:B------:R-:W-:-:S04]  /*aee0*/  ULOP3.LUT UR4, UR4, 0x1, URZ, 0xfc, !UPT ;  /* 0x0000000104047892 */ /* 0x000fc8000f8efc3f */
[----:B------:R-:W-:-:S06]  /*aef0*/  UISETP.NE.AND UP0, UPT, UR4, 0x3, UPT ;  /* 0x000000030400788c */ /* 0x000fcc000bf05270 */
[----:B------:R-:W-:-:S13]  /*af00*/  PLOP3.LUT P0, PT, PT, PT, UP0, 0x80, 0x0 ;  /* 0x000000000000781c */ /* 0x000fda0003f0f008 */
[----:B------:R-:W-:Y:S05]  /*af10*/  @!P0 BRA `(.L_x_20) ;  /* 0x0000000000048947 */ /* 0x000fea0003800000 */
[----:B------:R-:W-:Y:S01]  /*af20*/  BPT.TRAP 0x1 ;  /* 0x000000040000795c */ /* 0x000fe20000300000 */
.L_x_20:
[----:B------:R-:W1:Y:S01]  /*af30*/  S2UR UR6, SR_CgaCtaId ;  /* 0x00000000000679c3 */ /* 0x000e620000008800 */
[----:B------:R-:W-:Y:S01]  /*af40*/  R2UR UR8, R3 ;  /* 0x00000000030872ca */ /* 0x000fe200000e0000 */
[----:B------:R-:W-:Y:S01]  /*af50*/  USHF.L.U32 UR4, UR7, 0x3, URZ ;  /* 0x0000000307047899 */ /* 0x000fe2000800063f */
[----:B------:R-:W-:-:S03]  /*af60*/  UMOV UR5, 0x400 ;  /* 0x0000040000057882 */ /* 0x000fc60000000000 */
[----:B------:R-:W-:-:S08]  /*af70*/  ULOP3.LUT UR4, UR4, 0x8, URZ, 0xc0, !UPT ;  /* 0x0000000804047892 */ /* 0x000fd0000f8ec03f */
[----:B------:R-:W-:-:S06]  /*af80*/  UISETP.GT.U32.AND UP0, UPT, UR8, 0x1, UPT ;  /* 0x000000010800788c */ /* 0x000fcc000bf04070 */
[----:B------:R-:W-:Y:S01]  /*af90*/  PLOP3.LUT P0, PT, PT, PT, UP0, 0x80, 0x0 ;  /* 0x000000000000781c */ /* 0x000fe20003f0f008 */
[----:B-1----:R-:W-:-:S04]  /*afa0*/  ULEA UR5, UR6, UR5, 0x18 ;  /* 0x0000000506057291 */ /* 0x002fc8000f8ec03f */
[----:B------:R-:W-:-:S04]  /*afb0*/  UIADD3 UR4, UR5, 0x30010, UR4 ;  /* 0x0003001005047890 */ /* 0x000fc8000fffe004 */
[----:B------:R-:W-:-:S09]  /*afc0*/  UPRMT UR4, URZ, 0x654, UR4 ;  /* 0x000006543f047896 */ /* 0x000fd20008000004 */
[----:B------:R-:W-:Y:S01]  /*afd0*/  SYNCS.ARRIVE.TRANS64.RED.A1T0 RZ, [UR4], RZ ;  /* 0x000000ffffff79a7 */ /* 0x000fe20008100404 */
[----:B------:R-:W-:Y:S05]  /*afe0*/  @P0 BRA `(.L_x_19) ;  /* 0x0000000000040947 */ /* 0x000fea0003800000 */
[----:B------:R-:W-:Y:S01]  /*aff0*/  BPT.TRAP 0x1 ;  /* 0x000000040000795c */ /* 0x000fe20000300000 */
.L_x_19:
[----:B------:R-:W1:Y:S01]  /*b000*/  S2R R2, SR_TID.X ;  /* 0x0000000000027919 */ /* 0x000e620000002100 */
[----:B------:R-:W-:Y:S01]  /*b010*/  ULDC.64 UR4, c[0x0][0x280] ;  /* 0x0000a00000047ab9 */ /* 0x000fe20000000a00 */
[----:B------:R-:W2:Y:S01]  /*b020*/  S2R R5, SR_CTAID.Y ;  /* 0x0000000000057919 */ /* 0x000ea20000002600 */
[----:B------:R-:W3:Y:S01]  /*b030*/  S2R R6, SR_CTAID.X ;  /* 0x0000000000067919 */ /* 0x000ee20000002500 */
[----:B-1----:R-:W-:-:S04]  /*b040*/  SHF.R.S32.HI R0, RZ, 0x1f, R2 ;  /* 0x0000001fff007819 */ /* 0x002fc80000011402 */
[----:B------:R-:W-:Y:S01]  /*b050*/  LEA.HI R0, R0, R2, RZ, 0x7 ;  /* 0x0000000200007211 */ /* 0x000fe200078f38ff */
[----:B--2---:R-:W-:-:S03]  /*b060*/  IMAD.SHL.U32 R5, R5, 0x80, RZ ;  /* 0x0000008005057824 */ /* 0x004fc600078e00ff */
[----:B------:R-:W-:Y:S02]  /*b070*/  LOP3.LUT R0, R0, 0xffffff80, RZ, 0xc0, !PT ;  /* 0xffffff8000007812 */ /* 0x000fe400078ec0ff */
[----:B------:R-:W-:-:S03]  /*b080*/  ISETP.GE.AND P0, PT, R5, UR5, PT ;  /* 0x0000000505007c0c */ /* 0x000fc6000bf06270 */
[----:B------:R-:W-:-:S05]  /*b090*/  IMAD.IADD R0, R2, 0x1, -R0 ;  /* 0x0000000102007824 */ /* 0x000fca00078e0a00 */
[----:B------:R-:W-:-:S04]  /*b0a0*/  SHF.R.S32.HI R4, RZ, 0x1f, R0 ;  /* 0x0000001fff047819 */ /* 0x000fc80000011400 */
[CC--:B------:R-:W-:Y:S02]  /*b0b0*/  LEA.HI R2, R4.reuse, R0.reuse, RZ, 0x2 ;  /* 0x0000000004027211 */ /* 0x0c0fe400078f10ff */
[----:B------:R-:W-:Y:S02]  /*b0c0*/  LEA.HI R4, R4, R0, RZ, 0x5 ;  /* 0x0000000004047211 */ /* 0x000fe400078f28ff */
[--C-:B------:R-:W-:Y:S02]  /*b0d0*/  SHF.R.S32.HI R14, RZ, 0x2, R2.reuse ;  /* 0x00000002ff0e7819 */ /* 0x100fe40000011402 */
[----:B------:R-:W-:Y:S02]  /*b0e0*/  SHF.R.S32.HI R15, RZ, 0x1f, R2 ;  /* 0x0000001fff0f7819 */ /* 0x000fe40000011402 */
[----:B------:R-:W-:Y:S02]  /*b0f0*/  LOP3.LUT R2, R2, 0x7ffffffc, RZ, 0xc0, !PT ;  /* 0x7ffffffc02027812 */ /* 0x000fe400078ec0ff */
[----:B------:R-:W-:-:S03]  /*b100*/  LEA.HI R15, R15, R14, RZ, 0x3 ;  /* 0x0000000e0f0f7211 */ /* 0x000fc600078f18ff */
[----:B------:R-:W-:Y:S01]  /*b110*/  IMAD.IADD R2, R0, 0x1, -R2 ;  /* 0x0000000100027824 */ /* 0x000fe200078e0a02 */
[----:B------:R-:W-:-:S03]  /*b120*/  LOP3.LUT R15, R15, 0xfffffff8, RZ, 0xc0, !PT ;  /* 0xfffffff80f0f7812 */ /* 0x000fc600078ec0ff */
[----:B------:R-:W-:Y:S02]  /*b130*/  IMAD.SHL.U32 R0, R2, 0x2, RZ ;  /* 0x0000000202007824 */ /* 0x000fe400078e00ff */
[----:B------:R-:W-:-:S03]  /*b140*/  IMAD.IADD R14, R14, 0x1, -R15 ;  /* 0x000000010e0e7824 */ /* 0x000fc600078e0a0f */
[----:B------:R-:W-:Y:S02]  /*b150*/  SHF.R.S32.HI R2, RZ, 0x1f, R0 ;  /* 0x0000001fff027819 */ /* 0x000fe40000011400 */
[C---:B------:R-:W-:Y:S02]  /*b160*/  IADD3 R10, P1, R5.reuse, R0, RZ ;  /* 0x00000000050a7210 */ /* 0x040fe40007f3e0ff */
[----:B------:R-:W-:Y:S02]  /*b170*/  IADD3 R0, -R0, UR5, -R5 ;  /* 0x0000000500007c10 */ /* 0x000fe4000fffe905 */
[----:B------:R-:W-:Y:S02]  /*b180*/  LEA.HI.X.SX32 R11, R5, R2, 0x1, P1 ;  /* 0x00000002050b7211 */ /* 0x000fe400008f0eff */
[----:B------:R-:W-:Y:S02]  /*b190*/  SHF.R.S32.HI R15, RZ, 0x1f, R14 ;  /* 0x0000001fff0f7819 */ /* 0x000fe4000001140e */
[----:B---3--:R-:W-:-:S02]  /*b1a0*/  SHF.L.U32 R5, R6, 0x8, RZ ;  /* 0x0000000806057819 */ /* 0x008fc400000006ff */
[----:B------:R-:W-:Y:S01]  /*b1b0*/  SHF.R.S32.HI R2, RZ, 0x5, R4 ;  /* 0x00000005ff027819 */ /* 0x000fe20000011404 */
[----:B------:R-:W-:Y:S01]  /*b1c0*/  IMAD.WIDE R12, R6, 0x100, R14 ;  /* 0x00000100060c7825 */ /* 0x000fe200078e020e */
[----:B------:R-:W-:-:S03]  /*b1d0*/  ISETP.GE.OR P0, PT, R5, UR4, P0 ;  /* 0x0000000405007c0c */ /* 0x000fc60008706670 */
[----:B------:R-:W-:-:S04]  /*b1e0*/  IMAD.WIDE R12, R2, 0x10, R12 ;  /* 0x00000010020c7825 */ /* 0x000fc800078e020c */
[----:B------:R-:W-:-:S05]  /*b1f0*/  IMAD R2, R2, -0x10, -R5 ;  /* 0xfffffff002027824 */ /* 0x000fca00078e0a05 */
[----:B------:R-:W-:Y:S01]  /*b200*/  IADD3 R14, R2, UR4, -R14 ;  /* 0x00000004020e7c10 */ /* 0x000fe2000fffe80e */
[----:B------:R-:W-:Y:S06]  /*b210*/  @P0 EXIT ;  /* 0x000000000000094d */ /* 0x000fec0003800000 */
[----:B------:R-:W-:Y:S01]  /*b220*/  FSETP.NEU.AND P2, PT, RZ, UR22, PT ;  /* 0x00000016ff007c0b */ /* 0x000fe2000bf4d000 */
[----:B------:R-:W-:Y:S01]  /*b230*/  ULDC.64 UR12, c[0x0][0x658] ;  /* 0x00019600000c7ab9 */ /* 0x000fe20000000a00 */
[----:B------:R-:W-:Y:S01]  /*b240*/  ISETP.GT.AND P1, PT, R14, RZ, PT ;  /* 0x000000ff0e00720c */ /* 0x000fe20003f24270 */
[----:B------:R-:W-:Y:S01]  /*b250*/  IMAD R2, R13, UR12, RZ ;  /* 0x0000000c0d027c24 */ /* 0x000fe2000f8e02ff */
[----:B------:R-:W-:Y:S02]  /*b260*/  USHF.L.U64.HI UR5, UR12, 0x3, UR13 ;  /* 0x000000030c057899 */ /* 0x000fe4000801020d */
[----:B------:R-:W-:Y:S01]  /*b270*/  IMAD.WIDE.U32 R4, R12, UR12, R10 ;  /* 0x0000000c0c047c25 */ /* 0x000fe2000f8e000a */
[----:B------:R-:W-:Y:S01]  /*b280*/  USHF.L.U32 UR4, UR12, 0x3, URZ ;  /* 0x000000030c047899 */ /* 0x000fe2000800063f */
[----:B------:R-:W-:Y:S02]  /*b290*/  ISETP.GT.AND P0, PT, R0, RZ, P1 ;  /* 0x000000ff0000720c */ /* 0x000fe40000f04270 */
[----:B------:R-:W-:-:S04]  /*b2a0*/  IMAD R2, R12, UR13, R2 ;  /* 0x0000000d0c027c24 */ /* 0x000fc8000f8e0202 */
[----:B------:R-:W-:Y:S01]  /*b2b0*/  IMAD.IADD R3, R5, 0x1, R2 ;  /* 0x0000000105037824 */ /* 0x000fe200078e0202 */
[----:B------:R-:W-:Y:S06]  /*b2c0*/  @!P2 BRA `(.L_x_21) ;  /* 0x000000b00000a947 */ /* 0x000fec0003800000 */
[----:B------:R-:W-:Y:S01]  /*b2d0*/  ULDC.64 UR6, c[0x0][0x650] ;  /* 0x0001940000067ab9 */ /* 0x000fe20000000a00 */
[----:B------:R-:W-:Y:S01]  /*b2e0*/  ULDC.64 UR14, c[0x0][0x630] ;  /* 0x00018c00000e7ab9 */ /* 0x000fe20000000a00 */
[C---:B------:R-:W-:Y:S01]  /*b2f0*/  LEA R2, P2, R4.reuse, UR6, 0x2 ;  /* 0x0000000604027c11 */ /* 0x040fe2000f8410ff */
[----:B------:R-:W-:Y:S01]  /*b300*/  IMAD R6, R13, UR14, RZ ;  /* 0x0000000e0d067c24 */ /* 0x000fe2000f8e02ff */
[----:B------:R-:W-:Y:S01]  /*b310*/  ULDC.64 UR16, c[0x0][0x628] ;  /* 0x00018a0000107ab9 */ /* 0x000fe20000000a00 */
[----:B------:R-:W2:Y:S01]  /*b320*/  LDL.LU R7, [R1] ;  /* 0x0000000001077983 */ /* 0x000ea20000300800 */
[----:B------:R-:W-:Y:S01]  /*b330*/  LEA.HI.X R3, R4, UR7, R3, 0x2, P2 ;  /* 0x0000000704037c11 */ /* 0x000fe200090f1403 */
[C---:B------:R-:W-:Y:S02]  /*b340*/  IMAD R6, R12.reuse, UR15, R6 ;  /* 0x0000000f0c067c24 */ /* 0x040fe4000f8e0206 */
[----:B------:R-:W-:-:S04]  /*b350*/  IMAD.WIDE.U32 R4, R12, UR14, R10 ;  /* 0x0000000e0c047c25 */ /* 0x000fc8000f8e000a */
[----:B------:R-:W-:Y:S01]  /*b360*/  IMAD.IADD R5, R5, 0x1, R6 ;  /* 0x0000000105057824 */ /* 0x000fe200078e0206 */
[----:B------:R-:W-:-:S04]  /*b370*/  LEA R8, P2, R4, UR16, 0x2 ;  /* 0x0000001004087c11 */ /* 0x000fc8000f8410ff */
[----:B------:R-:W-:-:S05]  /*b380*/  LEA.HI.X R9, R4, UR17, R5, 0x2, P2 ;  /* 0x0000001104097c11 */ /* 0x000fca00090f1405 */
[----:B------:R-:W3:Y:S01]  /*b390*/  @P0 LDG.E.LTC128B R5, desc[UR20][R8.64] ;  /* 0x0000001408050981 */ /* 0x000ee2000c1e1920 */
[----:B------:R-:W-:Y:S01]  /*b3a0*/  ISETP.GT.AND P2, PT, R0, 0x1, P1 ;  /* 0x000000010000780c */ /* 0x000fe20000f44270 */
[----:B------:R-:W-:Y:S01]  /*b3b0*/  BSSY B0, `(.L_x_22) ;  /* 0x0000009000007945 */ /* 0x000fe20003800000 */
[----:B---3--:R-:W-:Y:S01]  /*b3c0*/  LOP3.LUT R4, R5, 0xffffe000, RZ, 0xc0, !PT ;  /* 0xffffe00005047812 */ /* 0x008fe200078ec0ff */
[----:B------:R-:W-:-:S04]  /*b3d0*/  IMAD.MOV.U32 R15, RZ, RZ, R5 ;  /* 0x000000ffff0f7224 */ /* 0x000fc800078e0005 */
[----:B------:R-:W-:-:S04]  /*b3e0*/  FMUL R4, R4, UR22 ;  /* 0x0000001604047c20 */ /* 0x000fc80008400000 */
[----:B--2---:R-:W-:-:S05]  /*b3f0*/  FFMA R4, R7, UR11, R4 ;  /* 0x0000000b07047c23 */ /* 0x004fca0008000004 */
[----:B------:R-:W-:-:S05]  /*b400*/  F2FP.TF32.F32.PACK_B R4, R4 ;  /* 0x00000004ff04723e */ /* 0x000fca00024050ff */
[----:B------:R1:W-:Y:S01]  /*b410*/  @P0 STG.E desc[UR20][R2.64], R4 ;  /* 0x0000000402000986 */ /* 0x0003e2000c101914 */
[----:B------:R-:W-:Y:S05]  /*b420*/  @!P2 BRA `(.L_x_23) ;  /* 0x000000000004a947 */ /* 0x000fea0003800000 */
[----:B------:R2:W5:Y:S02]  /*b430*/  LDG.E.LTC128B R15, desc[UR20][R8.64+0x4] ;  /* 0x00000414080f7981 */ /* 0x000564000c1e1920 */
.L_x_23:
[----:B------:R-:W-:Y:S05]  /*b440*/  BSYNC B0 ;  /* 0x0000000000007941 */ /* 0x000fea0003800000 */
.L_x_22:
[----:B------:R-:W3:Y:S01]  /*b450*/  LDL.LU R5, [R1+0x4] ;  /* 0x0000040001057983 */ /* 0x000ee20000300800 */
[----:B-1---5:R-:W-:Y:S01]  /*b460*/  LOP3.LUT R4, R15, 0xffffe000, RZ, 0xc0, !PT ;  /* 0xffffe0000f047812 */ /* 0x022fe200078ec0ff */
[----:B------:R-:W-:Y:S02]  /*b470*/  USHF.L.U32 UR6, UR14, 0x3, URZ ;  /* 0x000000030e067899 */ /* 0x000fe4000800063f */
[----:B------:R-:W-:Y:S01]  /*b480*/  USHF.L.U64.HI UR7, UR14, 0x3, UR15 ;  /* 0x000000030e077899 */ /* 0x000fe2000801020f */
[----:B------:R-:W4:Y:S01]  /*b490*/  LDL.LU R19, [R1+0x8] ;  /* 0x0000080001137983 */ /* 0x000f220000300800 */
[----:B------:R-:W-:Y:S02]  /*b4a0*/  FMUL R4, R4, UR22 ;  /* 0x0000001604047c20 */ /* 0x000fe40008400000 */
[----:B------:R-:W-:Y:S02]  /*b4b0*/  IMAD.U32 R16, RZ, RZ, UR6 ;  /* 0x00000006ff107e24 */ /* 0x000fe4000f8e00ff */
[----:B------:R-:W-:-:S02]  /*b4c0*/  IMAD.U32 R17, RZ, RZ, UR7 ;  /* 0x00000007ff117e24 */ /* 0x000fc4000f8e00ff */
[----:B---3--:R-:W-:-:S05]  /*b4d0*/  FFMA R4, R5, UR11, R4 ;  /* 0x0000000b05047c23 */ /* 0x008fca0008000004 */
[----:B------:R-:W-:-:S05]  /*b4e0*/  F2FP.TF32.F32.PACK_B R4, R4 ;  /* 0x00000004ff04723e */ /* 0x000fca00024050ff */
[----:B------:R1:W-:Y:S02]  /*b4f0*/  @P2 STG.E desc[UR20][R2.64+0x4], R4 ;  /* 0x0000040402002986 */ /* 0x0003e4000c101914 */
[----:B-1----:R-:W-:-:S03]  /*b500*/  IMAD.WIDE.U32 R4, R12, UR14, R16 ;  /* 0x0000000e0c047c25 */ /* 0x002fc6000f8e0010 */
[----:B------:R-:W-:-:S04]  /*b510*/  IADD3 R4, P0, R10, R4, RZ ;  /* 0x000000040a047210 */ /* 0x000fc80007f1e0ff */
[----:B------:R-:W-:Y:S02]  /*b520*/  IADD3.X R5, R11, R6, R5, P0, !PT ;  /* 0x000000060b057210 */ /* 0x000fe400007fe405 */
[----:B------:R-:W-:Y:S02]  /*b530*/  ISETP.GT.AND P0, PT, R14, 0x8, PT ;  /* 0x000000080e00780c */ /* 0x000fe40003f04270 */
[----:B------:R-:W-:Y:S02]  /*b540*/  LEA R6, P3, R4, UR16, 0x2 ;  /* 0x0000001004067c11 */ /* 0x000fe4000f8610ff */
[----:B------:R-:W-:Y:S02]  /*b550*/  ISETP.GT.AND P2, PT, R0, RZ, P0 ;  /* 0x000000ff0000720c */ /* 0x000fe40000744270 */
[----:B------:R-:W-:-:S11]  /*b560*/  LEA.HI.X R7, R4, UR17, R5, 0x2, P3 ;  /* 0x0000001104077c11 */ /* 0x000fd600098f1405 */
[----:B------:R-:W3:Y:S01]  /*b570*/  @P2 LDG.E.LTC128B R15, desc[UR20][R6.64] ;  /* 0x00000014060f2981 */ /* 0x000ee2000c1e1920 */
[----:B------:R-:W-:Y:S01]  /*b580*/  USHF.L.U32 UR8, UR4, 0x2, URZ ;  /* 0x0000000204087899 */ /* 0x000fe2000800063f */
[----:B------:R-:W-:Y:S01]  /*b590*/  ISETP.GT.AND P3, PT, R0, 0x1, P0 ;  /* 0x000000010000780c */ /* 0x000fe20000764270 */
[----:B------:R-:W-:Y:S01]  /*b5a0*/  USHF.L.U64.HI UR5, UR4, 0x2, UR5 ;  /* 0x0000000204057899 */ /* 0x000fe20008010205 */
[----:B------:R-:W-:Y:S03]  /*b5b0*/  BSSY B0, `(.L_x_24) ;  /* 0x000000a000007945 */ /* 0x000fe60003800000 */
[----:B------:R-:W-:-:S04]  /*b5c0*/  IADD3 R4, P4, R2, UR8, RZ ;  /* 0x0000000802047c10 */ /* 0x000fc8000ff9e0ff */
[----:B------:R-:W-:Y:S02]  /*b5d0*/  IADD3.X R5, R3, UR5, RZ, P4, !PT ;  /* 0x0000000503057c10 */ /* 0x000fe4000a7fe4ff */
[----:B---3--:R-:W-:-:S05]  /*b5e0*/  LOP3.LUT R18, R15, 0xffffe000, RZ, 0xc0, !PT ;  /* 0xffffe0000f127812 */ /* 0x008fca00078ec0ff */
[----:B------:R-:W-:-:S04]  /*b5f0*/  FMUL R18, R18, UR22 ;  /* 0x0000001612127c20 */ /* 0x000fc80008400000 */
[----:B----4-:R-:W-:-:S05]  /*b600*/  FFMA R18, R19, UR11, R18 ;  /* 0x0000000b13127c23 */ /* 0x010fca0008000012 */
[----:B------:R-:W-:-:S05]  /*b610*/  F2FP.TF32.F32.PACK_B R18, R18 ;  /* 0x00000012ff12723e */ /* 0x000fca00024050ff */
[----:B------:R1:W-:Y:S01]  /*b620*/  @P2 STG.E desc[UR20][R4.64], R18 ;  /* 0x0000001204002986 */ /* 0x0003e2000c101914 */
[----:B------:R-:W-:Y:S05]  /*b630*/  @!P3 BRA `(.L_x_25) ;  /* 0x000000000004b947 */ /* 0x000fea0003800000 */
[----:B------:R3:W5:Y:S02]  /*b640*/  LDG.E.LTC128B R15, desc[UR20][R6.64+0x4] ;  /* 0x00000414060f7981 */ /* 0x000764000c1e1920 */
.L_x_25:
[----:B------:R-:W-:Y:S05]  /*b650*/  BSYNC B0 ;  /* 0x0000000000007941 */ /* 0x000fea0003800000 */
.L_x_24:
[----:B------:R-:W4:Y:S01]  /*b660*/  LDL.LU R19, [R1+0xc] ;  /* 0x00000c0001137983 */ /* 0x000f220000300800 */
[----:B-1---5:R-:W-:Y:S01]  /*b670*/  LOP3.LUT R18, R15, 0xffffe000, RZ, 0xc0, !PT ;  /* 0xffffe0000f127812 */ /* 0x022fe200078ec0ff */
[----:B------:R-:W-:Y:S01]  /*b680*/  BSSY B0, `(.L_x_26) ;  /* 0x0000009000007945 */ /* 0x000fe20003800000 */
[----:B------:R-:W-:-:S03]  /*b690*/  ISETP.GT.AND P2, PT, R0, 0x8, P1 ;  /* 0x000000080000780c */ /* 0x000fc60000f44270 */
[----:B------:R-:W-:-:S04]  /*b6a0*/  FMUL R18, R18, UR22 ;  /* 0x0000001612127c20 */ /* 0x000fc80008400000 */
[----:B----4-:R-:W-:-:S05]  /*b6b0*/  FFMA R18, R19, UR11, R18 ;  /* 0x0000000b13127c23 */ /* 0x010fca0008000012 */
[----:B------:R-:W-:-:S05]  /*b6c0*/  F2FP.TF32.F32.PACK_B R18, R18 ;  /* 0x00000012ff12723e */ /* 0x000fca00024050ff */
[----:B------:R1:W-:Y:S02]  /*b6d0*/  @P3 STG.E desc[UR20][R4.64+0x4], R18 ;  /* 0x0000041204003986 */ /* 0x0003e4000c101914 */
[----:B-1----:R-:W-:Y:S01]  /*b6e0*/  IMAD.MOV.U32 R18, RZ, RZ, R15 ;  /* 0x000000ffff127224 */ /* 0x002fe200078e000f */
[----:B------:R-:W-:Y:S06]  /*b6f0*/  @!P2 BRA `(.L_x_27) ;  /* 0x000000000004a947 */ /* 0x000fec0003800000 */
[----:B------:R1:W5:Y:S02]  /*b700*/  LDG.E.LTC128B R18, desc[UR20][R8.64+0x20] ;  /* 0x0000201408127981 */ /* 0x000364000c1e1920 */
.L_x_27:
[----:B------:R-:W-:Y:S05]  /*b710*/  BSYNC B0 ;  /* 0x0000000000007941 */ /* 0x000fea0003800000 */
.L_x_26:
[----:B------:R-:W4:Y:S01]  /*b720*/  LDL.LU R19, [R1+0x10] ;  /* 0x0000100001137983 */ /* 0x000f220000300800 */
[----:B-----5:R-:W-:Y:S01]  /*b730*/  LOP3.LUT R15, R18, 0xffffe000, RZ, 0xc0, !PT ;  /* 0xffffe000120f7812 */ /* 0x020fe200078ec0ff */
[----:B------:R-:W-:Y:S04]  /*b740*/  BSSY B0, `(.L_x_28) ;  /* 0x0000008000007945 */ /* 0x000fe80003800000 */
[----:B------:R-:W-:-:S04]  /*b750*/  FMUL R15, R15, UR22 ;  /* 0x000000160f0f7c20 */ /* 0x000fc80008400000 */
[----:B----4-:R-:W-:-:S05]  /*b760*/  FFMA R15, R19, UR11, R15 ;  /* 0x0000000b130f7c23 */ /* 0x010fca000800000f */
[----:B------:R-:W-:-:S05]  /*b770*/  F2FP.TF32.F32.PACK_B R15, R15 ;  /* 0x0000000fff0f723e */ /* 0x000fca00024050ff */
[----:B------:R4:W-:Y:S01]  /*b780*/  @P2 STG.E desc[UR20][R2.64+0x20], R15 ;  /* 0x0000200f02002986 */ /* 0x0009e2000c101914 */
[----:B------:R-:W-:-:S13]  /*b790*/  ISETP.GT.AND P2, PT, R0, 0x9, P1 ;  /* 0x000000090000780c */ /* 0x000fda0000f44270 */
[----:B----4-:R-:W-:Y:S05]  /*b7a0*/  @!P2 BRA `(.L_x_29) ;  /* 0x000000000004a947 */ /* 0x010fea0003800000 */
[----:B------:R4:W5:Y:S02]  /*b7b0*/  LDG.E.LTC128B R18, desc[UR20][R8.64+0x24] ;  /* 0x0000241408127981 */ /* 0x000964000c1e1920 */
.L_x_29:
[----:B------:R-:W-:Y:S05]  /*b7c0*/  BSYNC B0 ;  /* 0x0000000000007941 */ /* 0x000fea0003800000 */
.L_x_28:
[----:B------:R-:W2:Y:S01]  /*b7d0*/  LDL.LU R19, [R1+0x14] ;  /* 0x0000140001137983 */ /* 0x000ea20000300800 */
[----:B-----5:R-:W-:Y:S01]  /*b7e0*/  LOP3.LUT R15, R18, 0xffffe000, RZ, 0xc0, !PT ;  /* 0xffffe000120f7812 */ /* 0x020fe200078ec0ff */
[----:B------:R-:W-:Y:S01]  /*b7f0*/  BSSY B0, `(.L_x_30) ;  /* 0x0000008000007945 */ /* 0x000fe20003800000 */
[----:B------:R-:W-:-:S03]  /*b800*/  ISETP.GT.AND P3, PT, R0, 0x8, P0 ;  /* 0x000000080000780c */ /* 0x000fc60000764270 */
[----:B------:R-:W-:-:S04]  /*b810*/  FMUL R15, R15, UR22 ;  /* 0x000000160f0f7c20 */ /* 0x000fc80008400000 */
[----:B--2---:R-:W-:-:S05]  /*b820*/  FFMA R15, R19, UR11, R15 ;  /* 0x0000000b130f7c23 */ /* 0x004fca000800000f */
[----:B------:R-:W-:-:S05]  /*b830*/  F2FP.TF32.F32.PACK_B R15, R15 ;  /* 0x0000000fff0f723e */ /* 0x000fca00024050ff */
[----:B------:R2:W-:Y:S01]  /*b840*/  @P2 STG.E desc[UR20][R2.64+0x24], R15 ;  /* 0x0000240f02002986 */ /* 0x0005e2000c101914 */
[----:B------:R-:W-:Y:S05]  /*b850*/  @!P3 BRA `(.L_x_31) ;  /* 0x000000000004b947 */ /* 0x000fea0003800000 */
[----:B------:R0:W5:Y:S02]  /*b860*/  LDG.E.LTC128B R18, desc[UR20][R6.64+0x20] ;  /* 0x0000201406127981 */ /* 0x000164000c1e1920 */
.L_x_31:
[----:B------:R-:W-:Y:S05]  /*b870*/  BSYNC B0 ;  /* 0x0000000000007941 */ /* 0x000fea0003800000 */
.L_x_30:
[----:B------:R-:W3:Y:S01]  /*b880*/  LDL.LU R19, [R1+0x18] ;  /* 0x0000180001137983 */ /* 0x000ee20000300800 */
[----:B--2--5:R-:W-:Y:S01]  /*b890*/  LOP3.LUT R15, R18, 0xffffe000, RZ, 0xc0, !PT ;  /* 0xffffe000120f7812 */ /* 0x024fe200078ec0ff */
[----:B------:R-:W-:Y:S01]  /*b8a0*/  BSSY B0, `(.L_x_32) ;  /* 0x0000008000007945 */ /* 0x000fe20003800000 */
[----:B------:R-:W-:-:S03]  /*b8b0*/  ISETP.GT.AND P2, PT, R0, 0x9, P0 ;  /* 0x000000090000780c */ /* 0x000fc60000744270 */
[----:B------:R-:W-:-:S04]  /*b8c0*/  FMUL R15, R15, UR22 ;  /* 0x000000160f0f7c20 */ /* 0x000fc80008400000 */
[----:B---3--:R-:W-:-:S05]  /*b8d0*/  FFMA R15, R19, UR11, R15 ;  /* 0x0000000b130f7c23 */ /* 0x008fca000800000f */
[----:B------:R-:W-:-:S05]  /*b8e0*/  F2FP.TF32.F32.PACK_B R15, R15 ;  /* 0x0000000fff0f723e */ /* 0x000fca00024050ff */
[----:B------:R2:W-:Y:S01]  /*b8f0*/  @P3 STG.E desc[UR20][R4.64+0x20], R15 ;  /* 0x0000200f04003986 */ /* 0x0005e2000c101914 */
[----:B------:R-:W-:Y:S05]  /*b900*/  @!P2 BRA `(.L_x_33) ;  /* 0x000000000004a947 */ /* 0x000fea0003800000 */
[----:B------:R3:W5:Y:S02]  /*b910*/  LDG.E.LTC128B R18, desc[UR20][R6.64+0x24] ;  /* 0x0000241406127981 */ /* 0x000764000c1e1920 */
.L_x_33:
[----:B------:R-:W-:Y:S05]  /*b920*/  BSYNC B0 ;  /* 0x0000000000007941 */ /* 0x000fea0003800000 */
.L_x_32:
[----:B------:R-:W4:Y:S01]  /*b930*/  LDL.LU R19, [R1+0x1c] ;  /* 0x00001c0001137983 */ /* 0x000f220000300800 */
[----:B--2--5:R-:W-:Y:S01]  /*b940*/  LOP3.LUT R15, R18, 0xffffe000, RZ, 0xc0, !PT ;  /* 0xffffe000120f7812 */ /* 0x024fe200078ec0ff */
[----:B------:R-:W-:Y:S01]  /*b950*/  BSSY B0, `(.L_x_34) ;  /* 0x0000008000007945 */ /* 0x000fe20003800000 */
[----:B------:R-:W-:-:S03]  /*b960*/  ISETP.GT.AND P3, PT, R0, 0x10, P1 ;  /* 0x000000100000780c */ /* 0x000fc60000f64270 */
[----:B------:R-:W-:-:S04]  /*b970*/  FMUL R15, R15, UR22 ;  /* 0x000000160f0f7c20 */ /* 0x000fc80008400000 */
[----:B----4-:R-:W-:-:S05]  /*b980*/  FFMA R15, R19, UR11, R15 ;  /* 0x0000000b130f7c23 */ /* 0x010fca000800000f */
[----:B------:R-:W-:-:S05]  /*b990*/  F2FP.TF32.F32.PACK_B R15, R15 ;  /* 0x0000000fff0f723e */ /* 0x000fca00024050ff */
[----:B------:R2:W-:Y:S01]  /*b9a0*/  @P2 STG.E desc[UR20][R4.64+0x24], R15 ;  /* 0x0000240f04002986 */ /* 0x0005e2000c101914 */
[----:B------:R-:W-:Y:S05]  /*b9b0*/  @!P3 BRA `(.L_x_35) ;  /* 0x000000000004b947 */ /* 0x000fea0003800000 */
[----:B------:R4:W5:Y:S02]  /*b9c0*/  LDG.E.LTC128B R18, desc[UR20][R8.64+0x40] ;  /* 0x0000401408127981 */ /* 0x000964000c1e1920 */
.L_x_35:
[----:B------:R-:W-:Y:S05]  /*b9d0*/  BSYNC B0 ;  /* 0x0000000000007941 */ /* 0x000fea0003800000 */
.L_x_34:
        /* <DEDUP_REMOVED lines=10> */
.L_x_37:
[----:B------:R-:W-:Y:S05]  /*ba80*/  BSYNC B0 ;  /* 0x0000000000007941 */ /* 0x000fea0003800000 */
.L_x_36:
        /* <DEDUP_REMOVED lines=10> */
.L_x_39:
[----:B------:R-:W-:Y:S05]  /*bb30*/  BSYNC B0 ;  /* 0x0000000000007941 */ /* 0x000fea0003800000 */
.L_x_38:
        /* <DEDUP_REMOVED lines=10> */
.L_x_41:
[----:B------:R-:W-:Y:S05]  /*bbe0*/  BSYNC B0 ;  /* 0x0000000000007941 */ /* 0x000fea0003800000 */
.L_x_40:
        /* <DEDUP_REMOVED lines=10> */
.L_x_43:
[----:B------:R-:W-:Y:S05]  /*bc90*/  BSYNC B0 ;  /* 0x0000000000007941 */ /* 0x000fea0003800000 */
.L_x_42:
        /* <DEDUP_REMOVED lines=10> */
.L_x_45:
[----:B------:R-:W-:Y:S05]  /*bd40*/  BSYNC B0 ;  /* 0x0000000000007941 */ /* 0x000fea0003800000 */
.L_x_44:
        /* <DEDUP_REMOVED lines=10> */
.L_x_47:
[----:B------:R-:W-:Y:S05]  /*bdf0*/  BSYNC B0 ;  /* 0x0000000000007941 */ /* 0x000fea0003800000 */
.L_x_46:
        /* <DEDUP_REMOVED lines=10> */
.L_x_49:
[----:B------:R-:W-:Y:S05]  /*bea0*/  BSYNC B0 ;  /* 0x0000000000007941 */ /* 0x000fea0003800000 */
.L_x_48:
        /* <DEDUP_REMOVED lines=10> */
.L_x_51:
[----:B------:R-:W-:Y:S05]  /*bf50*/  BSYNC B0 ;  /* 0x0000000000007941 */ /* 0x000fea0003800000 */
.L_x_50:
        /* <DEDUP_REMOVED lines=10> */
.L_x_53:
[----:B------:R-:W-:Y:S05]  /*c000*/  BSYNC B0 ;  /* 0x0000000000007941 */ /* 0x000fea0003800000 */
.L_x_52:
        /* <DEDUP_REMOVED lines=10> */
.L_x_55:
[----:B------:R-:W-:Y:S05]  /*c0b0*/  BSYNC B0 ;  /* 0x0000000000007941 */ /* 0x000fea0003800000 */
.L_x_54:
        /* <DEDUP_REMOVED lines=10> */
.L_x_57:
[----:B------:R-:W-:Y:S05]  /*c160*/  BSYNC B0 ;  /* 0x0000000000007941 */ /* 0x000fea0003800000 */
.L_x_56:
        /* <DEDUP_REMOVED lines=10> */
.L_x_59:
[----:B------:R-:W-:Y:S05]  /*c210*/  BSYNC B0 ;  /* 0x0000000000007941 */ /* 0x000fea0003800000 */
.L_x_58:
[----:B------:R-:W3:Y:S01]  /*c220*/  LDL.LU R19, [R1+0x50] ;  /* 0x0000500001137983 */ /* 0x000ee20000300800 */
[----:B--2--5:R-:W-:Y:S01]  /*c230*/  LOP3.LUT R15, R18, 0xffffe000, RZ, 0xc0, !PT ;  /* 0xffffe000120f7812 */ /* 0x024fe200078ec0ff */
[----:B------:R-:W-:Y:S01]  /*c240*/  BSSY B0, `(.L_x_60) ;  /* 0x0000009000007945 */ /* 0x000fe20003800000 */
[----:B------:R-:W-:-:S03]  /*c250*/  ISETP.GT.AND P2, PT, R0, 0x29, P1 ;  /* 0x000000290000780c */ /* 0x000fc60000f44270 */
[----:B------:R-:W-:-:S04]  /*c260*/  FMUL R15, R15, UR22 ;  /* 0x000000160f0f7c20 */ /* 0x000fc80008400000 */
[----:B---3--:R-:W-:-:S05]  /*c270*/  FFMA R15, R19, UR11, R15 ;  /* 0x0000000b130f7c23 */ /* 0x008fca000800000f */
[----:B------:R-:W-:-:S05]  /*c280*/  F2FP.TF32.F32.PACK_B R15, R15 ;  /* 0x0000000fff0f723e */ /* 0x000fca00024050ff */
[----:B------:R2:W-:Y:S02]  /*c290*/  @P3 STG.E desc[UR20][R2.64+0xa0], R15 ;  /* 0x0000a00f02003986 */ /* 0x0005e4000c101914 */
[----:B--2---:R-:W-:Y:S01]  /*c2a0*/  IMAD.MOV.U32 R15, RZ, RZ, R18 ;  /* 0x000000ffff0f7224 */ /* 0x004fe200078e0012 */
[----:B------:R-:W-:Y:S06]  /*c2b0*/  @!P2 BRA `(.L_x_61) ;  /* 0x000000000004a947 */ /* 0x000fec0003800000 */
[----:B------:R2:W5:Y:S02]  /*c2c0*/  LDG.E.LTC128B R15, desc[UR20][R8.64+0xa4] ;  /* 0x0000a414080f7981 */ /* 0x000564000c1e1920 */
.L_x_61:
[----:B------:R-:W-:Y:S05]  /*c2d0*/  BSYNC B0 ;  /* 0x0000000000007941 */ /* 0x000fea0003800000 */
.L_x_60:
[----:B------:R-:W3:Y:S01]  /*c2e0*/  LDL.LU R19, [R1+0x54] ;  /* 0x0000540001137983 */ /* 0x000ee20000300800 */
[----:B-----5:R-:W-:Y:S01]  /*c2f0*/  LOP3.LUT R18, R15, 0xffffe000, RZ, 0xc0, !PT ;  /* 0xffffe0000f127812 */ /* 0x020fe200078ec0ff */
        /* <DEDUP_REMOVED lines=8> */
.L_x_63:
[----:B------:R-:W-:Y:S05]  /*c380*/  BSYNC B0 ;  /* 0x0000000000007941 */ /* 0x000fea0003800000 */
.L_x_62:
[----:B------:R-:W2:Y:S01]  /*c390*/  LDL.LU R19, [R1+0x58] ;  /* 0x0000580001137983 */ /* 0x000ea20000300800 */
[----:B---3-5:R-:W-:Y:S01]  /*c3a0*/  LOP3.LUT R18, R15, 0xffffe000, RZ, 0xc0, !PT ;  /* 0xffffe0000f127812 */ /* 0x028fe200078ec0ff */
        /* <DEDUP_REMOVED lines=8> */
.L_x_65:
[----:B------:R-:W-:Y:S05]  /*c430*/  BSYNC B0 ;  /* 0x0000000000007941 */ /* 0x000fea0003800000 */
.L_x_64:
        /* <DEDUP_REMOVED lines=10> */
.L_x_67:
[----:B------:R-:W-:Y:S05]  /*c4e0*/  BSYNC B0 ;  /* 0x0000000000007941 */ /* 0x000fea0003800000 */
.L_x_66:
        /* <DEDUP_REMOVED lines=10> */
.L_x_69:
[----:B------:R-:W-:Y:S05]  /*c590*/  BSYNC B0 ;  /* 0x0000000000007941 */ /* 0x000fea0003800000 */
.L_x_68:
[----:B--2---:R-:W2:Y:S01]  /*c5a0*/  LDL.LU R19, [R1+0x64] ;  /* 0x0000640001137983 */ /* 0x004ea20000300800 */
        /* <DEDUP_REMOVED lines=9> */
.L_x_71:
[----:B------:R-:W-:Y:S05]  /*c640*/  BSYNC B0 ;  /* 0x0000000000007941 */ /* 0x000fea0003800000 */
.L_x_70:
        /* <DEDUP_REMOVED lines=10> */
.L_x_73:
[----:B------:R-:W-:Y:S05]  /*c6f0*/  BSYNC B0 ;  /* 0x0000000000007941 */ /* 0x000fea0003800000 */
.L_x_72:
        /* <DEDUP_REMOVED lines=10> */
.L_x_75:
[----:B------:R-:W-:Y:S05]  /*c7a0*/  BSYNC B0 ;  /* 0x0000000000007941 */ /* 0x000fea0003800000 */
.L_x_74:
        /* <DEDUP_REMOVED lines=10> */
.L_x_77:
[----:B------:R-:W-:Y:S05]  /*c850*/  BSYNC B0 ;  /* 0x0000000000007941 */ /* 0x000fea0003800000 */
.L_x_76:
        /* <DEDUP_REMOVED lines=10> */
.L_x_79:
[----:B------:R-:W-:Y:S05]  /*c900*/  BSYNC B0 ;  /* 0x0000000000007941 */ /* 0x000fea0003800000 */
.L_x_78:
        /* <DEDUP_REMOVED lines=10> */
.L_x_81:
[----:B------:R-:W-:Y:S05]  /*c9b0*/  BSYNC B0 ;  /* 0x0000000000007941 */ /* 0x000fea0003800000 */
.L_x_80:
        /* <DEDUP_REMOVED lines=10> */
.L_x_83:
[----:B------:R-:W-:Y:S05]  /*ca60*/  BSYNC B0 ;  /* 0x0000000000007941 */ /* 0x000fea0003800000 */
.L_x_82:
        /* <DEDUP_REMOVED lines=10> */
.L_x_85:
[----:B------:R-:W-:Y:S05]  /*cb10*/  BSYNC B0 ;  /* 0x0000000000007941 */ /* 0x000fea0003800000 */
.L_x_84:
        /* <DEDUP_REMOVED lines=10> */
.L_x_87:
[----:B------:R-:W-:Y:S05]  /*cbc0*/  BSYNC B0 ;  /* 0x0000000000007941 */ /* 0x000fea0003800000 */
.L_x_86:
        /* <DEDUP_REMOVED lines=10> */
.L_x_89:
[----:B------:R-:W-:Y:S05]  /*cc70*/  BSYNC B0 ;  /* 0x0000000000007941 */ /* 0x000fea0003800000 */
.L_x_88:
        /* <DEDUP_REMOVED lines=10> */
.L_x_91:
[----:B------:R-:W-:Y:S05]  /*cd20*/  BSYNC B0 ;  /* 0x0000000000007941 */ /* 0x000fea0003800000 */
.L_x_90:
        /* <DEDUP_REMOVED lines=10> */
.L_x_93:
[----:B------:R-:W-:Y:S05]  /*cdd0*/  BSYNC B0 ;  /* 0x0000000000007941 */ /* 0x000fea0003800000 */
.L_x_92:
        /* <DEDUP_REMOVED lines=10> */
.L_x_95:
[----:B------:R-:W-:Y:S05]  /*ce80*/  BSYNC B0 ;  /* 0x0000000000007941 */ /* 0x000fea0003800000 */
.L_x_94:
        /* <DEDUP_REMOVED lines=10> */
.L_x_97:
[----:B------:R-:W-:Y:S05]  /*cf30*/  BSYNC B0 ;  /* 0x0000000000007941 */ /* 0x000fea0003800000 */
.L_x_96:
        /* <DEDUP_REMOVED lines=10> */
.L_x_99:
[----:B------:R-:W-:Y:S05]  /*cfe0*/  BSYNC B0 ;  /* 0x0000000000007941 */ /* 0x000fea0003800000 */
.L_x_98:
        /* <DEDUP_REMOVED lines=10> */
.L_x_101:
[----:B------:R-:W-:Y:S05]  /*d090*/  BSYNC B0 ;  /* 0x0000000000007941 */ /* 0x000fea0003800000 */
.L_x_100:
        /* <DEDUP_REMOVED lines=10> */
.L_x_103:
[----:B------:R-:W-:Y:S05]  /*d140*/  BSYNC B0 ;  /* 0x0000000000007941 */ /* 0x000fea0003800000 */
.L_x_102:
        /* <DEDUP_REMOVED lines=10> */
.L_x_105:
[----:B------:R-:W-:Y:S05]  /*d1f0*/  BSYNC B0 ;  /* 0x0000000000007941 */ /* 0x000fea0003800000 */
.L_x_104:
        /* <DEDUP_REMOVED lines=10> */
.L_x_107:
[----:B------:R-:W-:Y:S05]  /*d2a0*/  BSYNC B0 ;  /* 0x0000000000007941 */ /* 0x000fea0003800000 */
.L_x_106:
        /* <DEDUP_REMOVED lines=10> */
.L_x_109:
[----:B------:R-:W-:Y:S05]  /*d350*/  BSYNC B0 ;  /* 0x0000000000007941 */ /* 0x000fea0003800000 */
.L_x_108:
        /* <DEDUP_REMOVED lines=10> */
.L_x_111:
[----:B------:R-:W-:Y:S05]  /*d400*/  BSYNC B0 ;  /* 0x0000000000007941 */ /* 0x000fea0003800000 */
.L_x_110:
        /* <DEDUP_REMOVED lines=10> */
.L_x_113:
[----:B------:R-:W-:Y:S05]  /*d4b0*/  BSYNC B0 ;  /* 0x0000000000007941 */ /* 0x000fea0003800000 */
.L_x_112:
        /* <DEDUP_REMOVED lines=10> */
.L_x_115:
[----:B------:R-:W-:Y:S05]  /*d560*/  BSYNC B0 ;  /* 0x0000000000007941 */ /* 0x000fea0003800000 */
.L_x_114:
        /* <DEDUP_REMOVED lines=10> */
.L_x_117:
[----:B------:R-:W-:Y:S05]  /*d610*/  BSYNC B0 ;  /* 0x0000000000007941 */ /* 0x000fea0003800000 */
.L_x_116:
        /* <DEDUP_REMOVED lines=10> */
.L_x_119:
[----:B------:R-:W-:Y:S05]  /*d6c0*/  BSYNC B0 ;  /* 0x0000000000007941 */ /* 0x000fea0003800000 */
.L_x_118:
        /* <DEDUP_REMOVED lines=10> */
.L_x_121:
[----:B------:R-:W-:Y:S05]  /*d770*/  BSYNC B0 ;  /* 0x0000000000007941 */ /* 0x000fea0003800000 */
.L_x_120:
        /* <DEDUP_REMOVED lines=10> */
.L_x_123:
[----:B------:R-:W-:Y:S05]  /*d820*/  BSYNC B0 ;  /* 0x0000000000007941 */ /* 0x000fea0003800000 */
.L_x_122:
        /* <DEDUP_REMOVED lines=10> */
.L_x_125:
[----:B------:R-:W-:Y:S05]  /*d8d0*/  BSYNC B0 ;  /* 0x0000000000007941 */ /* 0x000fea0003800000 */
.L_x_124:
        /* <DEDUP_REMOVED lines=10> */
.L_x_127:
[----:B------:R-:W-:Y:S05]  /*d980*/  BSYNC B0 ;  /* 0x0000000000007941 */ /* 0x000fea0003800000 */
.L_x_126:
        /* <DEDUP_REMOVED lines=10> */
.L_x_129:
[----:B------:R-:W-:Y:S05]  /*da30*/  BSYNC B0 ;  /* 0x0000000000007941 */ /* 0x000fea0003800000 */
.L_x_128:
        /* <DEDUP_REMOVED lines=10> */
.L_x_131:
[----:B------:R-:W-:Y:S05]  /*dae0*/  BSYNC B0 ;  /* 0x0000000000007941 */ /* 0x000fea0003800000 */
.L_x_130:
        /* <DEDUP_REMOVED lines=10> */
.L_x_133:
[----:B------:R-:W-:Y:S05]  /*db90*/  BSYNC B0 ;  /* 0x0000000000007941 */ /* 0x000fea0003800000 */
.L_x_132:
        /* <DEDUP_REMOVED lines=10> */
.L_x_135:
[----:B------:R-:W-:Y:S05]  /*dc40*/  BSYNC B0 ;  /* 0x0000000000007941 */ /* 0x000fea0003800000 */
.L_x_134:
        /* <DEDUP_REMOVED lines=10> */
.L_x_137:
[----:B------:R-:W-:Y:S05]  /*dcf0*/  BSYNC B0 ;  /* 0x0000000000007941 */ /* 0x000fea0003800000 */
.L_x_136:
        /* <DEDUP_REMOVED lines=10> */
.L_x_139:
[----:B------:R-:W-:Y:S05]  /*dda0*/  BSYNC B0 ;  /* 0x0000000000007941 */ /* 0x000fea0003800000 */
.L_x_138:
        /* <DEDUP_REMOVED lines=10> */
.L_x_141:
[----:B------:R-:W-:Y:S05]  /*de50*/  BSYNC B0 ;  /* 0x0000000000007941 */ /* 0x000fea0003800000 */
.L_x_140:
[----:B01-34-:R-:W3:Y:S01]  /*de60*/  LDL.LU R9, [R1+0xf4] ;  /* 0x0000f40001097983 */ /* 0x01bee20000300800 */
        /* <DEDUP_REMOVED lines=9> */
.L_x_143:
[----:B------:R-:W-:Y:S05]  /*df00*/  BSYNC B0 ;  /* 0x0000000000007941 */ /* 0x000fea0003800000 */
.L_x_142:
[----:B0-----:R-:W3:Y:S01]  /*df10*/  LDL.LU R9, [R1+0xf8] ;  /* 0x0000f80001097983 */ /* 0x001ee20000300800 */
[----:B-----5:R-:W-:Y:S01]  /*df20*/  LOP3.LUT R8, R15, 0xffffe000, RZ, 0xc0, !PT ;  /* 0xffffe0000f087812 */ /* 0x020fe200078ec0ff */
[----:B------:R-:W-:Y:S01]  /*df30*/  BSSY B0, `(.L_x_144) ;  /* 0x000000a000007945 */ /* 0x000fe20003800000 */
[----:B------:R-:W-:Y:S02]  /*df40*/  ISETP.GT.AND P1, PT, R0, 0x79, P0 ;  /* 0x000000790000780c */ /* 0x000fe40000724270 */
[----:B--2---:R-:W-:Y:S01]  /*df50*/  IADD3 R19, P0, R12, 0x40, RZ ;  /* 0x000000400c137810 */ /* 0x004fe20007f1e0ff */
[----:B------:R-:W-:-:S04]  /*df60*/  FMUL R8, R8, UR22 ;  /* 0x0000001608087c20 */ /* 0x000fc80008400000 */
[----:B---3--:R-:W-:Y:S01]  /*df70*/  FFMA R9, R9, UR11, R8 ;  /* 0x0000000b09097c23 */ /* 0x008fe20008000008 */
[----:B------:R-:W-:-:S04]  /*df80*/  IADD3.X R8, RZ, R13, RZ, P0, !PT ;  /* 0x0000000dff087210 */ /* 0x000fc800007fe4ff */
[----:B------:R-:W-:-:S05]  /*df90*/  F2FP.TF32.F32.PACK_B R9, R9 ;  /* 0x00000009ff09723e */ /* 0x000fca00024050ff */
[----:B------:R0:W-:Y:S01]  /*dfa0*/  @P2 STG.E desc[UR20][R4.64+0x1e0], R9 ;  /* 0x0001e00904002986 */ /* 0x0001e2000c101914 */
[----:B------:R-:W-:Y:S05]  /*dfb0*/  @!P1 BRA `(.L_x_145) ;  /* 0x0000000000049947 */ /* 0x000fea0003800000 */
[----:B------:R2:W5:Y:S02]  /*dfc0*/  LDG.E.LTC128B R15, desc[UR20][R6.64+0x1e4] ;  /* 0x0001e414060f7981 */ /* 0x000564000c1e1920 */
.L_x_145:
[----:B------:R-:W-:Y:S05]  /*dfd0*/  BSYNC B0 ;  /* 0x0000000000007941 */ /* 0x000fea0003800000 */
.L_x_144:
[----:B-12---:R-:W2:Y:S01]  /*dfe0*/  LDL.LU R7, [R1+0xfc] ;  /* 0x0000fc0001077983 */ /* 0x006ea20000300800 */
[----:B-----5:R-:W-:Y:S01]  /*dff0*/  LOP3.LUT R6, R15, 0xffffe000, RZ, 0xc0, !PT ;  /* 0xffffe0000f067812 */ /* 0x020fe200078ec0ff */
[----:B------:R-:W-:Y:S01]  /*e000*/  IMAD R18, R8, UR14, RZ ;  /* 0x0000000e08127c24 */ /* 0x000fe2000f8e02ff */
[----:B------:R-:W-:Y:S01]  /*e010*/  ISETP.GT.AND P0, PT, R14, 0x40, PT ;  /* 0x000000400e00780c */ /* 0x000fe20003f04270 */
[----:B0-----:R-:W-:-:S04]  /*e020*/  IMAD.WIDE.U32 R8, R19, UR14, R10 ;  /* 0x0000000e13087c25 */ /* 0x001fc8000f8e000a */
[----:B------:R-:W-:Y:S01]  /*e030*/  FMUL R6, R6, UR22 ;  /* 0x0000001606067c20 */ /* 0x000fe20008400000 */
[----:B------:R-:W-:Y:S01]  /*e040*/  ISETP.GT.AND P3, PT, R0, RZ, P0 ;  /* 0x000000ff0000720c */ /* 0x000fe20000764270 */
[----:B------:R-:W-:Y:S02]  /*e050*/  IMAD R21, R19, UR15, R18 ;  /* 0x0000000f13157c24 */ /* 0x000fe4000f8e0212 */
[----:B--2---:R-:W-:Y:S02]  /*e060*/  FFMA R23, R7, UR11, R6 ;  /* 0x0000000b07177c23 */ /* 0x004fe40008000006 */
[----:B------:R-:W-:Y:S01]  /*e070*/  IMAD.IADD R7, R9, 0x1, R21 ;  /* 0x0000000109077824 */ /* 0x000fe200078e0215 */
[C---:B------:R-:W-:Y:S02]  /*e080*/  LEA R6, P2, R8.reuse, UR16, 0x2 ;  /* 0x0000001008067c11 */ /* 0x040fe4000f8410ff */
[----:B------:R-:W-:Y:S02]  /*e090*/  F2FP.TF32.F32.PACK_B R23, R23 ;  /* 0x00000017ff17723e */ /* 0x000fe400024050ff */
[----:B------:R-:W-:-:S03]  /*e0a0*/  LEA.HI.X R7, R8, UR17, R7, 0x2, P2 ;  /* 0x0000001108077c11 */ /* 0x000fc600090f1407 */
[----:B------:R0:W-:Y:S04]  /*e0b0*/  @P1 STG.E desc[UR20][R4.64+0x1e4], R23 ;  /* 0x0001e41704001986 */ /* 0x0001e8000c101914 */
[----:B------:R-:W2:Y:S01]  /*e0c0*/  @P3 LDG.E.LTC128B R15, desc[UR20][R6.64] ;  /* 0x00000014060f3981 */ /* 0x000ea2000c1e1920 */
[----:B------:R-:W-:Y:S01]  /*e0d0*/  USHF.L.U32 UR4, UR12, 0x6, URZ ;  /* 0x000000060c047899 */ /* 0x000fe2000800063f */
[----:B------:R-:W-:Y:S01]  /*e0e0*/  ISETP.GT.AND P2, PT, R0, 0x1, P0 ;  /* 0x000000010000780c */ /* 0x000fe20000744270 */
[----:B------:R-:W-:Y:S01]  /*e0f0*/  USHF.L.U64.HI UR6, UR12, 0x6, UR13 ;  /* 0x000000060c067899 */ /* 0x000fe2000801020d */
[----:B------:R-:W-:Y:S01]  /*e100*/  BSSY B0, `(.L_x_146) ;  /* 0x000000d000007945 */ /* 0x000fe20003800000 */
[----:B------:R-:W-:Y:S02]  /*e110*/  USHF.L.U32 UR7, UR4, 0x2, URZ ;  /* 0x0000000204077899 */ /* 0x000fe4000800063f */
[----:B------:R-:W-:Y:S01]  /*e120*/  USHF.L.U64.HI UR4, UR4, 0x2, UR6 ;  /* 0x0000000204047899 */ /* 0x000fe20008010206 */
[----:B0-----:R-:W-:Y:S01]  /*e130*/  IMAD.WIDE.U32 R4, R19, UR14, R16 ;  /* 0x0000000e13047c25 */ /* 0x001fe2000f8e0010 */
[----:B--2---:R-:W-:-:S05]  /*e140*/  LOP3.LUT R8, R15, 0xffffe000, RZ, 0xc0, !PT ;  /* 0xffffe0000f087812 */ /* 0x004fca00078ec0ff */
[----:B------:R-:W-:Y:S01]  /*e150*/  FMUL R9, R8, UR22 ;  /* 0x0000001608097c20 */ /* 0x000fe20008400000 */
[----:B------:R-:W-:-:S03]  /*e160*/  IADD3 R8, P1, R2, UR7, RZ ;  /* 0x0000000702087c10 */ /* 0x000fc6000ff3e0ff */
[----:B------:R-:W-:Y:S01]  /*e170*/  FFMA R217, R152, UR11, R9 ;  /* 0x0000000b98d97c23 */ /* 0x000fe20008000009 */
[----:B------:R-:W-:-:S04]  /*e180*/  IADD3.X R9, R3, UR4, RZ, P1, !PT ;  /* 0x0000000403097c10 */ /* 0x000fc80008ffe4ff */
[----:B------:R-:W-:-:S05]  /*e190*/  F2FP.TF32.F32.PACK_B R217, R217 ;  /* 0x000000d9ffd9723e */ /* 0x000fca00024050ff */
[----:B------:R0:W-:Y:S01]  /*e1a0*/  @P3 STG.E desc[UR20][R8.64], R217 ;  /* 0x000000d908003986 */ /* 0x0001e2000c101914 */
[----:B------:R-:W-:Y:S05]  /*e1b0*/  @!P2 BRA `(.L_x_147) ;  /* 0x000000000004a947 */ /* 0x000fea0003800000 */
[----:B------:R1:W5:Y:S02]  /*e1c0*/  LDG.E.LTC128B R15, desc[UR20][R6.64+0x4] ;  /* 0x00000414060f7981 */ /* 0x000364000c1e1920 */
.L_x_147:
[----:B------:R-:W-:Y:S05]  /*e1d0*/  BSYNC B0 ;  /* 0x0000000000007941 */ /* 0x000fea0003800000 */
.L_x_146:
[----:B-----5:R-:W-:Y:S01]  /*e1e0*/  LOP3.LUT R18, R15, 0xffffe000, RZ, 0xc0, !PT ;  /* 0xffffe0000f127812 */ /* 0x020fe200078ec0ff */
[----:B------:R-:W-:Y:S01]  /*e1f0*/  BSSY B0, `(.L_x_148) ;  /* 0x000000d000007945 */ /* 0x000fe20003800000 */
[----:B------:R-:W-:Y:S02]  /*e200*/  IADD3 R19, P3, R10, R4, RZ ;  /* 0x000000040a137210 */ /* 0x000fe40007f7e0ff */
[----:B------:R-:W-:Y:S01]  /*e210*/  ISETP.GT.AND P1, PT, R14, 0x48, PT ;  /* 0x000000480e00780c */ /* 0x000fe20003f24270 */
[----:B------:R-:W-:Y:S01]  /*e220*/  FMUL R18, R18, UR22 ;  /* 0x0000001612127c20 */ /* 0x000fe20008400000 */
[----:B------:R-:W-:Y:S02]  /*e230*/  IADD3.X R20, R11, R21, R5, P3, !PT ;  /* 0x000000150b147210 */ /* 0x000fe40001ffe405 */
[----:B------:R-:W-:Y:S01]  /*e240*/  ISETP.GT.AND P3, PT, R0, RZ, P1 ;  /* 0x000000ff0000720c */ /* 0x000fe20000f64270 */
[----:B------:R-:W-:Y:S01]  /*e250*/  FFMA R153, R153, UR11, R18 ;  /* 0x0000000b99997c23 */ /* 0x000fe20008000012 */
[----:B------:R-:W-:-:S04]  /*e260*/  LEA R4, P4, R19, UR16, 0x2 ;  /* 0x0000001013047c11 */ /* 0x000fc8000f8810ff */
[----:B------:R-:W-:Y:S02]  /*e270*/  F2FP.TF32.F32.PACK_B R153, R153 ;  /* 0x00000099ff99723e */ /* 0x000fe400024050ff */
[----:B------:R-:W-:-:S03]  /*e280*/  LEA.HI.X R5, R19, UR17, R20, 0x2, P4 ;  /* 0x0000001113057c11 */ /* 0x000fc6000a0f1414 */
[----:B------:R2:W-:Y:S02]  /*e290*/  @P2 STG.E desc[UR20][R8.64+0x4], R153 ;  /* 0x0000049908002986 */ /* 0x0005e4000c101914 */
[----:B------:R-:W-:Y:S05]  /*e2a0*/  @!P3 BRA `(.L_x_149) ;  /* 0x000000000004b947 */ /* 0x000fea0003800000 */
[----:B------:R3:W5:Y:S02]  /*e2b0*/  LDG.E.LTC128B R15, desc[UR20][R4.64] ;  /* 0x00000014040f7981 */ /* 0x000764000c1e1920 */
.L_x_149:
[----:B------:R-:W-:Y:S05]  /*e2c0*/  BSYNC B0 ;  /* 0x0000000000007941 */ /* 0x000fea0003800000 */
.L_x_148:
[----:B-----5:R-:W-:Y:S01]  /*e2d0*/  LOP3.LUT R18, R15, 0xffffe000, RZ, 0xc0, !PT ;  /* 0xffffe0000f127812 */ /* 0x020fe200078ec0ff */
[----:B------:R-:W-:Y:S01]  /*e2e0*/  BSSY B0, `(.L_x_150) ;  /* 0x000000a000007945 */ /* 0x000fe20003800000 */
[----:B------:R-:W-:-:S03]  /*e2f0*/  ISETP.GT.AND P2, PT, R0, 0x1, P1 ;  /* 0x000000010000780c */ /* 0x000fc60000f44270 */
        /* <DEDUP_REMOVED lines=8> */
.L_x_151:
[----:B------:R-:W-:Y:S05]  /*e380*/  BSYNC B0 ;  /* 0x0000000000007941 */ /* 0x000fea0003800000 */
.L_x_150:
[----:B-----5:R-:W-:Y:S01]  /*e390*/  LOP3.LUT R20, R15, 0xffffe000, RZ, 0xc0, !PT ;  /* 0xffffe0000f147812 */ /* 0x020fe200078ec0ff */
[----:B------:R-:W-:Y:S01]  /*e3a0*/  BSSY B0, `(.L_x_152) ;  /* 0x0000008000007945 */ /* 0x000fe20003800000 */
[----:B------:R-:W-:-:S03]  /*e3b0*/  ISETP.GT.AND P3, PT, R0, 0x8, P0 ;  /* 0x000000080000780c */ /* 0x000fc60000764270 */
[----:B------:R-:W-:-:S04]  /*e3c0*/  FMUL R20, R20, UR22 ;  /* 0x0000001614147c20 */ /* 0x000fc80008400000 */
[----:B------:R-:W-:-:S05]  /*e3d0*/  FFMA R155, R155, UR11, R20 ;  /* 0x0000000b9b9b7c23 */ /* 0x000fca0008000014 */
[----:B------:R-:W-:-:S05]  /*e3e0*/  F2FP.TF32.F32.PACK_B R155, R155 ;  /* 0x0000009bff9b723e */ /* 0x000fca00024050ff */
[----:B------:R0:W-:Y:S01]  /*e3f0*/  @P2 STG.E desc[UR20][R18.64+0x4], R155 ;  /* 0x0000049b12002986 */ /* 0x0001e2000c101914 */
[----:B------:R-:W-:Y:S05]  /*e400*/  @!P3 BRA `(.L_x_153) ;  /* 0x000000000004b947 */ /* 0x000fea0003800000 */
[----:B------:R0:W5:Y:S02]  /*e410*/  LDG.E.LTC128B R15, desc[UR20][R6.64+0x20] ;  /* 0x00002014060f7981 */ /* 0x000164000c1e1920 */
.L_x_153:
[----:B------:R-:W-:Y:S05]  /*e420*/  BSYNC B0 ;  /* 0x0000000000007941 */ /* 0x000fea0003800000 */
.L_x_152:
[----:B0---45:R-:W-:Y:S01]  /*e430*/  LOP3.LUT R18, R15, 0xffffe000, RZ, 0xc0, !PT ;  /* 0xffffe0000f127812 */ /* 0x031fe200078ec0ff */
        /* <DEDUP_REMOVED lines=8> */
.L_x_155:
[----:B------:R-:W-:Y:S05]  /*e4c0*/  BSYNC B0 ;  /* 0x0000000000007941 */ /* 0x000fea0003800000 */
.L_x_154:
        /* <DEDUP_REMOVED lines=9> */
.L_x_157:
[----:B------:R-:W-:Y:S05]  /*e560*/  BSYNC B0 ;  /* 0x0000000000007941 */ /* 0x000fea0003800000 */
.L_x_156:
[----:B-----5:R-:W-:Y:S01]  /*e570*/  LOP3.LUT R18, R15, 0xffffe000, RZ, 0xc0, !PT ;  /* 0xffffe0000f127812 */ /* 0x020fe200078ec0ff */
[----:B------:R-:W-:Y:S01]  /*e580*/  IMAD.U32 R21, RZ, RZ, UR8 ;  /* 0x00000008ff157e24 */ /* 0x000fe2000f8e00ff */
[----:B------:R-:W-:Y:S01]  /*e590*/  ISETP.GT.AND P2, PT, R0, 0x9, P1 ;  /* 0x000000090000780c */ /* 0x000fe20000f44270 */
[----:B------:R-:W-:Y:S01]  /*e5a0*/  IMAD.U32 R23, RZ, RZ, UR5 ;  /* 0x00000005ff177e24 */ /* 0x000fe2000f8e00ff */
[----:B------:R-:W-:Y:S01]  /*e5b0*/  BSSY B0, `(.L_x_158) ;  /* 0x0000009000007945 */ /* 0x000fe20003800000 */
[----:B0-----:R-:W-:Y:S01]  /*e5c0*/  FMUL R19, R18, UR22 ;  /* 0x0000001612137c20 */ /* 0x001fe20008400000 */
[----:B------:R-:W-:-:S03]  /*e5d0*/  IADD3 R18, P4, P5, R21, UR7, R2 ;  /* 0x0000000715127c10 */ /* 0x000fc6000fd9e002 */
[----:B------:R-:W-:Y:S01]  /*e5e0*/  FFMA R21, R158, UR11, R19 ;  /* 0x0000000b9e157c23 */ /* 0x000fe20008000013 */
[----:B------:R-:W-:-:S04]  /*e5f0*/  IADD3.X R19, R23, UR4, R3, P4, P5 ;  /* 0x0000000417137c10 */ /* 0x000fc8000a7ea403 */
[----:B------:R-:W-:-:S05]  /*e600*/  F2FP.TF32.F32.PACK_B R21, R21 ;  /* 0x00000015ff15723e */ /* 0x000fca00024050ff */
[----:B------:R0:W-:Y:S01]  /*e610*/  @P3 STG.E desc[UR20][R18.64+0x20], R21 ;  /* 0x0000201512003986 */ /* 0x0001e2000c101914 */
[----:B------:R-:W-:Y:S05]  /*e620*/  @!P2 BRA `(.L_x_159) ;  /* 0x000000000004a947 */ /* 0x000fea0003800000 */
[----:B------:R0:W5:Y:S02]  /*e630*/  LDG.E.LTC128B R15, desc[UR20][R4.64+0x24] ;  /* 0x00002414040f7981 */ /* 0x000164000c1e1920 */
.L_x_159:
[----:B------:R-:W-:Y:S05]  /*e640*/  BSYNC B0 ;  /* 0x0000000000007941 */ /* 0x000fea0003800000 */
.L_x_158:
        /* <DEDUP_REMOVED lines=9> */
.L_x_161:
[----:B------:R-:W-:Y:S05]  /*e6e0*/  BSYNC B0 ;  /* 0x0000000000007941 */ /* 0x000fea0003800000 */
.L_x_160:
[----:B-----5:R-:W-:Y:S01]  /*e6f0*/  LOP3.LUT R20, R15, 0xffffe000, RZ, 0xc0, !PT ;  /* 0xffffe0000f147812 */ /* 0x020fe200078ec0ff */
[----:B------:R-:W-:Y:S01]  /*e700*/  BSSY B0, `(.L_x_162) ;  /* 0x0000008000007945 */ /* 0x000fe20003800000 */
[----:B------:R-:W-:-:S03]  /*e710*/  ISETP.GT.AND P2, PT, R0, 0x11, P0 ;  /* 0x000000110000780c */ /* 0x000fc60000744270 */
[----:B0-----:R-:W-:-:S04]  /*e720*/  FMUL R21, R20, UR22 ;  /* 0x0000001614157c20 */ /* 0x001fc80008400000 */
[----:B------:R-:W-:-:S05]  /*e730*/  FFMA R21, R160, UR11, R21 ;  /* 0x0000000ba0157c23 */ /* 0x000fca0008000015 */
[----:B------:R-:W-:-:S05]  /*e740*/  F2FP.TF32.F32.PACK_B R21, R21 ;  /* 0x00000015ff15723e */ /* 0x000fca00024050ff */
[----:B------:R0:W-:Y:S01]  /*e750*/  @P3 STG.E desc[UR20][R8.64+0x40], R21 ;  /* 0x0000401508003986 */ /* 0x0001e2000c101914 */
[----:B------:R-:W-:Y:S05]  /*e760*/  @!P2 BRA `(.L_x_163) ;  /* 0x000000000004a947 */ /* 0x000fea0003800000 */
[----:B------:R0:W5:Y:S02]  /*e770*/  LDG.E.LTC128B R15, desc[UR20][R6.64+0x44] ;  /* 0x00004414060f7981 */ /* 0x000164000c1e1920 */
.L_x_163:
[----:B------:R-:W-:Y:S05]  /*e780*/  BSYNC B0 ;  /* 0x0000000000007941 */ /* 0x000fea0003800000 */
.L_x_162:
        /* <DEDUP_REMOVED lines=9> */
.L_x_165:
[----:B------:R-:W-:Y:S05]  /*e820*/  BSYNC B0 ;  /* 0x0000000000007941 */ /* 0x000fea0003800000 */
.L_x_164:
        /* <DEDUP_REMOVED lines=9> */
.L_x_167:
[----:B------:R-:W-:Y:S05]  /*e8c0*/  BSYNC B0 ;  /* 0x0000000000007941 */ /* 0x000fea0003800000 */
.L_x_166:
        /* <DEDUP_REMOVED lines=9> */
.L_x_169:
[----:B------:R-:W-:Y:S05]  /*e960*/  BSYNC B0 ;  /* 0x0000000000007941 */ /* 0x000fea0003800000 */
.L_x_168:
        /* <DEDUP_REMOVED lines=9> */
.L_x_171:
[----:B------:R-:W-:Y:S05]  /*ea00*/  BSYNC B0 ;  /* 0x0000000000007941 */ /* 0x000fea0003800000 */
.L_x_170:
        /* <DEDUP_REMOVED lines=9> */
.L_x_173:
[----:B------:R-:W-:Y:S05]  /*eaa0*/  BSYNC B0 ;  /* 0x0000000000007941 */ /* 0x000fea0003800000 */
.L_x_172:
        /* <DEDUP_REMOVED lines=9> */
.L_x_175:
[----:B------:R-:W-:Y:S05]  /*eb40*/  BSYNC B0 ;  /* 0x0000000000007941 */ /* 0x000fea0003800000 */
.L_x_174:
        /* <DEDUP_REMOVED lines=9> */
.L_x_177:
[----:B------:R-:W-:Y:S05]  /*ebe0*/  BSYNC B0 ;  /* 0x0000000000007941 */ /* 0x000fea0003800000 */
.L_x_176:
        /* <DEDUP_REMOVED lines=9> */
.L_x_179:
[----:B------:R-:W-:Y:S05]  /*ec80*/  BSYNC B0 ;  /* 0x0000000000007941 */ /* 0x000fea0003800000 */
.L_x_178:
        /* <DEDUP_REMOVED lines=9> */
.L_x_181:
[----:B------:R-:W-:Y:S05]  /*ed20*/  BSYNC B0 ;  /* 0x0000000000007941 */ /* 0x000fea0003800000 */
.L_x_180:
        /* <DEDUP_REMOVED lines=9> */
.L_x_183:
[----:B------:R-:W-:Y:S05]  /*edc0*/  BSYNC B0 ;  /* 0x0000000000007941 */ /* 0x000fea0003800000 */
.L_x_182:
        /* <DEDUP_REMOVED lines=9> */
.L_x_185:
[----:B------:R-:W-:Y:S05]  /*ee60*/  BSYNC B0 ;  /* 0x0000000000007941 */ /* 0x000fea0003800000 */
.L_x_184:
        /* <DEDUP_REMOVED lines=9> */
.L_x_187:
[----:B------:R-:W-:Y:S05]  /*ef00*/  BSYNC B0 ;  /* 0x0000000000007941 */ /* 0x000fea0003800000 */
.L_x_186:
        /* <DEDUP_REMOVED lines=9> */
.L_x_189:
[----:B------:R-:W-:Y:S05]  /*efa0*/  BSYNC B0 ;  /* 0x0000000000007941 */ /* 0x000fea0003800000 */
.L_x_188:
        /* <DEDUP_REMOVED lines=9> */
.L_x_191:
[----:B------:R-:W-:Y:S05]  /*f040*/  BSYNC B0 ;  /* 0x0000000000007941 */ /* 0x000fea0003800000 */
.L_x_190:
        /* <DEDUP_REMOVED lines=9> */
.L_x_193:
[----:B------:R-:W-:Y:S05]  /*f0e0*/  BSYNC B0 ;  /* 0x0000000000007941 */ /* 0x000fea0003800000 */
.L_x_192:
        /* <DEDUP_REMOVED lines=9> */
.L_x_195:
[----:B------:R-:W-:Y:S05]  /*f180*/  BSYNC B0 ;  /* 0x0000000000007941 */ /* 0x000fea0003800000 */
.L_x_194:
        /* <DEDUP_REMOVED lines=9> */
.L_x_197:
[----:B------:R-:W-:Y:S05]  /*f220*/  BSYNC B0 ;  /* 0x0000000000007941 */ /* 0x000fea0003800000 */
.L_x_196:
        /* <DEDUP_REMOVED lines=9> */
.L_x_199:
[----:B------:R-:W-:Y:S05]  /*f2c0*/  BSYNC B0 ;  /* 0x0000000000007941 */ /* 0x000fea0003800000 */
.L_x_198:
        /* <DEDUP_REMOVED lines=9> */
.L_x_201:
[----:B------:R-:W-:Y:S05]  /*f360*/  BSYNC B0 ;  /* 0x0000000000007941 */ /* 0x000fea0003800000 */
.L_x_200:
        /* <DEDUP_REMOVED lines=9> */
.L_x_203:
[----:B------:R-:W-:Y:S05]  /*f400*/  BSYNC B0 ;  /* 0x0000000000007941 */ /* 0x000fea0003800000 */
.L_x_202:
        /* <DEDUP_REMOVED lines=9> */
.L_x_205:
[----:B------:R-:W-:Y:S05]  /*f4a0*/  BSYNC B0 ;  /* 0x0000000000007941 */ /* 0x000fea0003800000 */
.L_x_204:
        /* <DEDUP_REMOVED lines=9> */
.L_x_207:
[----:B------:R-:W-:Y:S05]  /*f540*/  BSYNC B0 ;  /* 0x0000000000007941 */ /* 0x000fea0003800000 */
.L_x_206:
        /* <DEDUP_REMOVED lines=9> */
.L_x_209:
[----:B------:R-:W-:Y:S05]  /*f5e0*/  BSYNC B0 ;  /* 0x0000000000007941 */ /* 0x000fea0003800000 */
.L_x_208:
        /* <DEDUP_REMOVED lines=9> */
.L_x_211:
[----:B------:R-:W-:Y:S05]  /*f680*/  BSYNC B0 ;  /* 0x0000000000007941 */ /* 0x000fea0003800000 */
.L_x_210:
        /* <DEDUP_REMOVED lines=9> */
.L_x_213:
[----:B------:R-:W-:Y:S05]  /*f720*/  BSYNC B0 ;  /* 0x0000000000007941 */ /* 0x000fea0003800000 */
.L_x_212:
        /* <DEDUP_REMOVED lines=9> */
.L_x_215:
[----:B------:R-:W-:Y:S05]  /*f7c0*/  BSYNC B0 ;  /* 0x0000000000007941 */ /* 0x000fea0003800000 */
.L_x_214:
        /* <DEDUP_REMOVED lines=9> */
.L_x_217:
[----:B------:R-:W-:Y:S05]  /*f860*/  BSYNC B0 ;  /* 0x0000000000007941 */ /* 0x000fea0003800000 */
.L_x_216:
        /* <DEDUP_REMOVED lines=9> */
.L_x_219:
[----:B------:R-:W-:Y:S05]  /*f900*/  BSYNC B0 ;  /* 0x0000000000007941 */ /* 0x000fea0003800000 */
.L_x_218:
        /* <DEDUP_REMOVED lines=9> */
.L_x_221:
[----:B------:R-:W-:Y:S05]  /*f9a0*/  BSYNC B0 ;  /* 0x0000000000007941 */ /* 0x000fea0003800000 */
.L_x_220:
        /* <DEDUP_REMOVED lines=9> */
.L_x_223:
[----:B------:R-:W-:Y:S05]  /*fa40*/  BSYNC B0 ;  /* 0x0000000000007941 */ /* 0x000fea0003800000 */
.L_x_222:
        /* <DEDUP_REMOVED lines=9> */
.L_x_225:
[----:B------:R-:W-:Y:S05]  /*fae0*/  BSYNC B0 ;  /* 0x0000000000007941 */ /* 0x000fea0003800000 */
.L_x_224:
        /* <DEDUP_REMOVED lines=9> */
.L_x_227:
[----:B------:R-:W-:Y:S05]  /*fb80*/  BSYNC B0 ;  /* 0x0000000000007941 */ /* 0x000fea0003800000 */
.L_x_226:
        /* <DEDUP_REMOVED lines=9> */
.L_x_229:
[----:B------:R-:W-:Y:S05]  /*fc20*/  BSYNC B0 ;  /* 0x0000000000007941 */ /* 0x000fea0003800000 */
.L_x_228:
        /* <DEDUP_REMOVED lines=9> */
.L_x_231:
[----:B------:R-:W-:Y:S05]  /*fcc0*/  BSYNC B0 ;  /* 0x0000000000007941 */ /* 0x000fea0003800000 */
.L_x_230:
        /* <DEDUP_REMOVED lines=9> */
.L_x_233:
[----:B------:R-:W-:Y:S05]  /*fd60*/  BSYNC B0 ;  /* 0x0000000000007941 */ /* 0x000fea0003800000 */
.L_x_232:
        /* <DEDUP_REMOVED lines=9> */
.L_x_235:
[----:B------:R-:W-:Y:S05]  /*fe00*/  BSYNC B0 ;  /* 0x0000000000007941 */ /* 0x000fea0003800000 */
.L_x_234:
        /* <DEDUP_REMOVED lines=9> */
.L_x_237:
[----:B------:R-:W-:Y:S05]  /*fea0*/  BSYNC B0 ;  /* 0x0000000000007941 */ /* 0x000fea0003800000 */
.L_x_236:
        /* <DEDUP_REMOVED lines=9> */
.L_x_239:
[----:B------:R-:W-:Y:S05]  /*ff40*/  BSYNC B0 ;  /* 0x0000000000007941 */ /* 0x000fea0003800000 */
.L_x_238:
        /* <DEDUP_REMOVED lines=9> */
.L_x_241:
[----:B------:R-:W-:Y:S05]  /*ffe0*/  BSYNC B0 ;  /* 0x0000000000007941 */ /* 0x000fea0003800000 */
.L_x_240:
        /* <DEDUP_REMOVED lines=9> */
.L_x_243:
[----:B------:R-:W-:Y:S05]  /*10080*/  BSYNC B0 ;  /* 0x0000000000007941 */ /* 0x000fea0003800000 */
.L_x_242:
        /* <DEDUP_REMOVED lines=9> */
.L_x_245:
[----:B------:R-:W-:Y:S05]  /*10120*/  BSYNC B0 ;  /* 0x0000000000007941 */ /* 0x000fea0003800000 */
.L_x_244:
        /* <DEDUP_REMOVED lines=9> */
.L_x_247:
[----:B------:R-:W-:Y:S05]  /*101c0*/  BSYNC B0 ;  /* 0x0000000000007941 */ /* 0x000fea0003800000 */
.L_x_246:
        /* <DEDUP_REMOVED lines=9> */
.L_x_249:
[----:B------:R-:W-:Y:S05]  /*10260*/  BSYNC B0 ;  /* 0x0000000000007941 */ /* 0x000fea0003800000 */
.L_x_248:
        /* <DEDUP_REMOVED lines=9> */
.L_x_251:
[----:B------:R-:W-:Y:S05]  /*10300*/  BSYNC B0 ;  /* 0x0000000000007941 */ /* 0x000fea0003800000 */
.L_x_250:
        /* <DEDUP_REMOVED lines=9> */
.L_x_253:
[----:B------:R-:W-:Y:S05]  /*103a0*/  BSYNC B0 ;  /* 0x0000000000007941 */ /* 0x000fea0003800000 */
.L_x_252:
        /* <DEDUP_REMOVED lines=9> */
.L_x_255:
[----:B------:R-:W-:Y:S05]  /*10440*/  BSYNC B0 ;  /* 0x0000000000007941 */ /* 0x000fea0003800000 */
.L_x_254:
        /* <DEDUP_REMOVED lines=9> */
.L_x_257:
[----:B------:R-:W-:Y:S05]  /*104e0*/  BSYNC B0 ;  /* 0x0000000000007941 */ /* 0x000fea0003800000 */
.L_x_256:
        /* <DEDUP_REMOVED lines=9> */
.L_x_259:
[----:B------:R-:W-:Y:S05]  /*10580*/  BSYNC B0 ;  /* 0x0000000000007941 */ /* 0x000fea0003800000 */
.L_x_258:
        /* <DEDUP_REMOVED lines=9> */
.L_x_261:
[----:B------:R-:W-:Y:S05]  /*10620*/  BSYNC B0 ;  /* 0x0000000000007941 */ /* 0x000fea0003800000 */
.L_x_260:
        /* <DEDUP_REMOVED lines=9> */
.L_x_263:
[----:B------:R-:W-:Y:S05]  /*106c0*/  BSYNC B0 ;  /* 0x0000000000007941 */ /* 0x000fea0003800000 */
.L_x_262:
        /* <DEDUP_REMOVED lines=9> */
.L_x_265:
[----:B------:R-:W-:Y:S05]  /*10760*/  BSYNC B0 ;  /* 0x0000000000007941 */ /* 0x000fea0003800000 */
.L_x_264:
        /* <DEDUP_REMOVED lines=9> */
.L_x_267:
[----:B------:R-:W-:Y:S05]  /*10800*/  BSYNC B0 ;  /* 0x0000000000007941 */ /* 0x000fea0003800000 */
.L_x_266:
[----:B01--45:R-:W-:Y:S01]  /*10810*/  LOP3.LUT R6, R15, 0xffffe000, RZ, 0xc0, !PT ;  /* 0xffffe0000f067812 */ /* 0x033fe200078ec0ff */
        /* <DEDUP_REMOVED lines=8> */
.L_x_269:
[----:B------:R-:W-:Y:S05]  /*108a0*/  BSYNC B0 ;  /* 0x0000000000007941 */ /* 0x000fea0003800000 */
.L_x_268:
[----:B-----5:R-:W-:Y:S01]  /*108b0*/  LOP3.LUT R6, R15, 0xffffe000, RZ, 0xc0, !PT ;  /* 0xffffe0000f067812 */ /* 0x020fe200078ec0ff */
[----:B------:R-:W-:Y:S01]  /*108c0*/  BSSY B0, `(.L_x_270) ;  /* 0x000000c000007945 */ /* 0x000fe20003800000 */
[----:B------:R-:W-:Y:S02]  /*108d0*/  ISETP.GT.AND P1, PT, R0, 0x79, P1 ;  /* 0x000000790000780c */ /* 0x000fe40000f24270 */
[----:B------:R-:W-:Y:S01]  /*108e0*/  IADD3 R21, P0, R12, 0x80, RZ ;  /* 0x000000800c157810 */ /* 0x000fe20007f1e0ff */
[----:B------:R-:W-:Y:S01]  /*108f0*/  FMUL R7, R6, UR22 ;  /* 0x0000001606077c20 */ /* 0x000fe20008400000 */
[----:B------:R-:W-:-:S03]  /*10900*/  @P2 IMAD.MOV.U32 R6, RZ, RZ, R18 ;  /* 0x000000ffff062224 */ /* 0x000fc600078e0012 */
[----:B0-2---:R-:W-:Y:S01]  /*10910*/  FFMA R9, R214, UR11, R7 ;  /* 0x0000000bd6097c23 */ /* 0x005fe20008000007 */
[----:B------:R-:W-:Y:S02]  /*10920*/  @P2 IMAD.MOV.U32 R7, RZ, RZ, R19 ;  /* 0x000000ffff072224 */ /* 0x000fe400078e0013 */
[----:B------:R-:W-:Y:S02]  /*10930*/  IMAD.X R8, RZ, RZ, R13, P0 ;  /* 0x000000ffff087224 */ /* 0x000fe400000e060d */
[----:B------:R-:W-:-:S05]  /*10940*/  F2FP.TF32.F32.PACK_B R9, R9 ;  /* 0x00000009ff09723e */ /* 0x000fca00024050ff */
[----:B------:R0:W-:Y:S01]  /*10950*/  @P2 STG.E desc[UR20][R6.64+0x1e0], R9 ;  /* 0x0001e00906002986 */ /* 0x0001e2000c101914 */
[----:B------:R-:W-:Y:S05]  /*10960*/  @!P1 BRA `(.L_x_271) ;  /* 0x0000000000049947 */ /* 0x000fea0003800000 */
[----:B------:R2:W5:Y:S02]  /*10970*/  LDG.E.LTC128B R15, desc[UR20][R4.64+0x1e4] ;  /* 0x0001e414040f7981 */ /* 0x000564000c1e1920 */
.L_x_271:
[----:B------:R-:W-:Y:S05]  /*10980*/  BSYNC B0 ;  /* 0x0000000000007941 */ /* 0x000fea0003800000 */
.L_x_270:
[----:B-123-5:R-:W-:Y:S01]  /*10990*/  LOP3.LUT R4, R15, 0xffffe000, RZ, 0xc0, !PT ;  /* 0xffffe0000f047812 */ /* 0x02efe200078ec0ff */
[----:B------:R-:W-:Y:S01]  /*109a0*/  IMAD R8, R8, UR14, RZ ;  /* 0x0000000e08087c24 */ /* 0x000fe2000f8e02ff */
[----:B------:R-:W-:Y:S01]  /*109b0*/  ISETP.GT.AND P0, PT, R14, 0x80, PT ;  /* 0x000000800e00780c */ /* 0x000fe20003f04270 */
[----:B0-----:R-:W-:-:S04]  /*109c0*/  IMAD.WIDE.U32 R6, R21, UR14, R10 ;  /* 0x0000000e15067c25 */ /* 0x001fc8000f8e000a */
[----:B------:R-:W-:Y:S01]  /*109d0*/  FMUL R4, R4, UR22 ;  /* 0x0000001604047c20 */ /* 0x000fe20008400000 */
[----:B------:R-:W-:Y:S01]  /*109e0*/  ISETP.GT.AND P3, PT, R0, RZ, P0 ;  /* 0x000000ff0000720c */ /* 0x000fe20000764270 */
[----:B------:R-:W-:Y:S02]  /*109f0*/  IMAD R23, R21, UR15, R8 ;  /* 0x0000000f15177c24 */ /* 0x000fe4000f8e0208 */
[----:B------:R-:W-:Y:S01]  /*10a00*/  FFMA R215, R215, UR11, R4 ;  /* 0x0000000bd7d77c23 */ /* 0x000fe20008000004 */
[----:B------:R-:W-:Y:S01]  /*10a10*/  LEA R4, P2, R6, UR16, 0x2 ;  /* 0x0000001006047c11 */ /* 0x000fe2000f8410ff */
[----:B------:R-:W-:-:S03]  /*10a20*/  IMAD.IADD R5, R7, 0x1, R23 ;  /* 0x0000000107057824 */ /* 0x000fc600078e0217 */
[----:B------:R-:W-:Y:S02]  /*10a30*/  F2FP.TF32.F32.PACK_B R215, R215 ;  /* 0x000000d7ffd7723e */ /* 0x000fe400024050ff */
[----:B------:R-:W-:-:S03]  /*10a40*/  LEA.HI.X R5, R6, UR17, R5, 0x2, P2 ;  /* 0x0000001106057c11 */ /* 0x000fc600090f1405 */
[----:B------:R0:W-:Y:S04]  /*10a50*/  @P1 STG.E desc[UR20][R18.64+0x1e4], R215 ;  /* 0x0001e4d712001986 */ /* 0x0001e8000c101914 */
[----:B------:R-:W2:Y:S01]  /*10a60*/  @P3 LDG.E.LTC128B R15, desc[UR20][R4.64] ;  /* 0x00000014040f3981 */ /* 0x000ea2000c1e1920 */
[----:B------:R-:W-:Y:S01]  /*10a70*/  USHF.L.U32 UR4, UR12, 0x9, URZ ;  /* 0x000000090c047899 */ /* 0x000fe2000800063f */
[----:B------:R-:W-:Y:S01]  /*10a80*/  ISETP.GT.AND P2, PT, R0, 0x1, P0 ;  /* 0x000000010000780c */ /* 0x000fe20000744270 */
[----:B------:R-:W-:Y:S01]  /*10a90*/  USHF.L.U64.HI UR6, UR12, 0x9, UR13 ;  /* 0x000000090c067899 */ /* 0x000fe2000801020d */
[----:B------:R-:W-:Y:S03]  /*10aa0*/  BSSY B0, `(.L_x_272) ;  /* 0x000000b000007945 */ /* 0x000fe60003800000 */
[----:B------:R-:W-:-:S04]  /*10ab0*/  IADD3 R8, P1, R2, UR4, RZ ;  /* 0x0000000402087c10 */ /* 0x000fc8000ff3e0ff */
[----:B------:R-:W-:Y:S02]  /*10ac0*/  IADD3.X R9, R3, UR6, RZ, P1, !PT ;  /* 0x0000000603097c10 */ /* 0x000fe40008ffe4ff */
[----:B--2---:R-:W-:-:S05]  /*10ad0*/  LOP3.LUT R6, R15, 0xffffe000, RZ, 0xc0, !PT ;  /* 0xffffe0000f067812 */ /* 0x004fca00078ec0ff */
[----:B------:R-:W-:-:S04]  /*10ae0*/  FMUL R7, R6, UR22 ;  /* 0x0000001606077c20 */ /* 0x000fc80008400000 */
[----:B------:R-:W-:Y:S01]  /*10af0*/  FFMA R153, R88, UR11, R7 ;  /* 0x0000000b58997c23 */ /* 0x000fe20008000007 */
[----:B------:R-:W-:-:S04]  /*10b00*/  IMAD.WIDE.U32 R6, R21, UR14, R16 ;  /* 0x0000000e15067c25 */ /* 0x000fc8000f8e0010 */
[----:B------:R-:W-:-:S05]  /*10b10*/  F2FP.TF32.F32.PACK_B R153, R153 ;  /* 0x00000099ff99723e */ /* 0x000fca00024050ff */
[----:B------:R0:W-:Y:S01]  /*10b20*/  @P3 STG.E desc[UR20][R8.64], R153 ;  /* 0x0000009908003986 */ /* 0x0001e2000c101914 */
[----:B------:R-:W-:Y:S05]  /*10b30*/  @!P2 BRA `(.L_x_273) ;  /* 0x000000000004a947 */ /* 0x000fea0003800000 */
[----:B------:R1:W5:Y:S02]  /*10b40*/  LDG.E.LTC128B R15, desc[UR20][R4.64+0x4] ;  /* 0x00000414040f7981 */ /* 0x000364000c1e1920 */
.L_x_273:
[----:B------:R-:W-:Y:S05]  /*10b50*/  BSYNC B0 ;  /* 0x0000000000007941 */ /* 0x000fea0003800000 */
.L_x_272:
[----:B0----5:R-:W-:Y:S01]  /*10b60*/  LOP3.LUT R18, R15, 0xffffe000, RZ, 0xc0, !PT ;  /* 0xffffe0000f127812 */ /* 0x021fe200078ec0ff */
        /* <DEDUP_REMOVED lines=13> */
.L_x_275:
[----:B------:R-:W-:Y:S05]  /*10c40*/  BSYNC B0 ;  /* 0x0000000000007941 */ /* 0x000fea0003800000 */
.L_x_274:
        /* <DEDUP_REMOVED lines=11> */
.L_x_277:
[----:B------:R-:W-:Y:S05]  /*10d00*/  BSYNC B0 ;  /* 0x0000000000007941 */ /* 0x000fea0003800000 */
.L_x_276:
        /* <DEDUP_REMOVED lines=9> */
.L_x_279:
[----:B------:R-:W-:Y:S05]  /*10da0*/  BSYNC B0 ;  /* 0x0000000000007941 */ /* 0x000fea0003800000 */
.L_x_278:
[----:B0--3-5:R-:W-:Y:S01]  /*10db0*/  LOP3.LUT R18, R15, 0xffffe000, RZ, 0xc0, !PT ;  /* 0xffffe0000f127812 */ /* 0x029fe200078ec0ff */
        /* <DEDUP_REMOVED lines=8> */
.L_x_281:
[----:B------:R-:W-:Y:S05]  /*10e40*/  BSYNC B0 ;  /* 0x0000000000007941 */ /* 0x000fea0003800000 */
.L_x_280:
        /* <DEDUP_REMOVED lines=9> */
.L_x_283:
[----:B------:R-:W-:Y:S05]  /*10ee0*/  BSYNC B0 ;  /* 0x0000000000007941 */ /* 0x000fea0003800000 */
.L_x_282:
[----:B-----5:R-:W-:Y:S01]  /*10ef0*/  LOP3.LUT R18, R15, 0xffffe000, RZ, 0xc0, !PT ;  /* 0xffffe0000f127812 */ /* 0x020fe200078ec0ff */
[----:B------:R-:W-:Y:S01]  /*10f00*/  IMAD.U32 R23, RZ, RZ, UR6 ;  /* 0x00000006ff177e24 */ /* 0x000fe2000f8e00ff */
[----:B------:R-:W-:Y:S01]  /*10f10*/  MOV R21, UR4 ;  /* 0x0000000400157c02 */ /* 0x000fe20008000f00 */
[----:B------:R-:W-:Y:S01]  /*10f20*/  BSSY B0, `(.L_x_284) ;  /* 0x000000a000007945 */ /* 0x000fe20003800000 */
[----:B------:R-:W-:Y:S01]  /*10f30*/  ISETP.GT.AND P2, PT, R0, 0x9, P1 ;  /* 0x000000090000780c */ /* 0x000fe20000f44270 */
        /* <DEDUP_REMOVED lines=8> */
.L_x_285:
[----:B------:R-:W-:Y:S05]  /*10fc0*/  BSYNC B0 ;  /* 0x0000000000007941 */ /* 0x000fea0003800000 */
.L_x_284:
        /* <DEDUP_REMOVED lines=9> */
.L_x_287:
[----:B------:R-:W-:Y:S05]  /*11060*/  BSYNC B0 ;  /* 0x0000000000007941 */ /* 0x000fea0003800000 */
.L_x_286:
        /* <DEDUP_REMOVED lines=9> */
.L_x_289:
[----:B------:R-:W-:Y:S05]  /*11100*/  BSYNC B0 ;  /* 0x0000000000007941 */ /* 0x000fea0003800000 */
.L_x_288:
        /* <DEDUP_REMOVED lines=9> */
.L_x_291:
[----:B------:R-:W-:Y:S05]  /*111a0*/  BSYNC B0 ;  /* 0x0000000000007941 */ /* 0x000fea0003800000 */
.L_x_290:
        /* <DEDUP_REMOVED lines=9> */
.L_x_293:
[----:B------:R-:W-:Y:S05]  /*11240*/  BSYNC B0 ;  /* 0x0000000000007941 */ /* 0x000fea0003800000 */
.L_x_292:
        /* <DEDUP_REMOVED lines=9> */
.L_x_295:
[----:B------:R-:W-:Y:S05]  /*112e0*/  BSYNC B0 ;  /* 0x0000000000007941 */ /* 0x000fea0003800000 */
.L_x_294:
        /* <DEDUP_REMOVED lines=9> */
.L_x_297:
[----:B------:R-:W-:Y:S05]  /*11380*/  BSYNC B0 ;  /* 0x0000000000007941 */ /* 0x000fea0003800000 */
.L_x_296:
        /* <DEDUP_REMOVED lines=9> */
.L_x_299:
[----:B------:R-:W-:Y:S05]  /*11420*/  BSYNC B0 ;  /* 0x0000000000007941 */ /* 0x000fea0003800000 */
.L_x_298:
        /* <DEDUP_REMOVED lines=9> */
.L_x_301:
[----:B------:R-:W-:Y:S05]  /*114c0*/  BSYNC B0 ;  /* 0x0000000000007941 */ /* 0x000fea0003800000 */
.L_x_300:
        /* <DEDUP_REMOVED lines=9> */
.L_x_303:
[----:B------:R-:W-:Y:S05]  /*11560*/  BSYNC B0 ;  /* 0x0000000000007941 */ /* 0x000fea0003800000 */
.L_x_302:
        /* <DEDUP_REMOVED lines=9> */
.L_x_305:
[----:B------:R-:W-:Y:S05]  /*11600*/  BSYNC B0 ;  /* 0x0000000000007941 */ /* 0x000fea0003800000 */
.L_x_304:
        /* <DEDUP_REMOVED lines=9> */
.L_x_307:
[----:B------:R-:W-:Y:S05]  /*116a0*/  BSYNC B0 ;  /* 0x0000000000007941 */ /* 0x000fea0003800000 */
.L_x_306:
        /* <DEDUP_REMOVED lines=9> */
.L_x_309:
[----:B------:R-:W-:Y:S05]  /*11740*/  BSYNC B0 ;  /* 0x0000000000007941 */ /* 0x000fea0003800000 */
.L_x_308:
        /* <DEDUP_REMOVED lines=9> */
.L_x_311:
[----:B------:R-:W-:Y:S05]  /*117e0*/  BSYNC B0 ;  /* 0x0000000000007941 */ /* 0x000fea0003800000 */
.L_x_310:
        /* <DEDUP_REMOVED lines=9> */
.L_x_313:
[----:B------:R-:W-:Y:S05]  /*11880*/  BSYNC B0 ;  /* 0x0000000000007941 */ /* 0x000fea0003800000 */
.L_x_312:
        /* <DEDUP_REMOVED lines=9> */
.L_x_315:
[----:B------:R-:W-:Y:S05]  /*11920*/  BSYNC B0 ;  /* 0x0000000000007941 */ /* 0x000fea0003800000 */
.L_x_314:
        /* <DEDUP_REMOVED lines=9> */
.L_x_317:
[----:B------:R-:W-:Y:S05]  /*119c0*/  BSYNC B0 ;  /* 0x0000000000007941 */ /* 0x000fea0003800000 */
.L_x_316:
        /* <DEDUP_REMOVED lines=9> */
.L_x_319:
[----:B------:R-:W-:Y:S05]  /*11a60*/  BSYNC B0 ;  /* 0x0000000000007941 */ /* 0x000fea0003800000 */
.L_x_318:
        /* <DEDUP_REMOVED lines=9> */
.L_x_321:
[----:B------:R-:W-:Y:S05]  /*11b00*/  BSYNC B0 ;  /* 0x0000000000007941 */ /* 0x000fea0003800000 */
.L_x_320:
        /* <DEDUP_REMOVED lines=9> */
.L_x_323:
[----:B------:R-:W-:Y:S05]  /*11ba0*/  BSYNC B0 ;  /* 0x0000000000007941 */ /* 0x000fea0003800000 */
.L_x_322:
        /* <DEDUP_REMOVED lines=9> */
.L_x_325:
[----:B------:R-:W-:Y:S05]  /*11c40*/  BSYNC B0 ;  /* 0x0000000000007941 */ /* 0x000fea0003800000 */
.L_x_324:
        /* <DEDUP_REMOVED lines=9> */
.L_x_327:
[----:B------:R-:W-:Y:S05]  /*11ce0*/  BSYNC B0 ;  /* 0x0000000000007941 */ /* 0x000fea0003800000 */
.L_x_326:
        /* <DEDUP_REMOVED lines=9> */
.L_x_329:
[----:B------:R-:W-:Y:S05]  /*11d80*/  BSYNC B0 ;  /* 0x0000000000007941 */ /* 0x000fea0003800000 */
.L_x_328:
        /* <DEDUP_REMOVED lines=9> */
.L_x_331:
[----:B------:R-:W-:Y:S05]  /*11e20*/  BSYNC B0 ;  /* 0x0000000000007941 */ /* 0x000fea0003800000 */
.L_x_330:
        /* <DEDUP_REMOVED lines=9> */
.L_x_333:
[----:B------:R-:W-:Y:S05]  /*11ec0*/  BSYNC B0 ;  /* 0x0000000000007941 */ /* 0x000fea0003800000 */
.L_x_332:
        /* <DEDUP_REMOVED lines=9> */
.L_x_335:
[----:B------:R-:W-:Y:S05]  /*11f60*/  BSYNC B0 ;  /* 0x0000000000007941 */ /* 0x000fea0003800000 */
.L_x_334:
        /* <DEDUP_REMOVED lines=9> */
.L_x_337:
[----:B------:R-:W-:Y:S05]  /*12000*/  BSYNC B0 ;  /* 0x0000000000007941 */ /* 0x000fea0003800000 */
.L_x_336:
        /* <DEDUP_REMOVED lines=9> */
.L_x_339:
[----:B------:R-:W-:Y:S05]  /*120a0*/  BSYNC B0 ;  /* 0x0000000000007941 */ /* 0x000fea0003800000 */
.L_x_338:
        /* <DEDUP_REMOVED lines=9> */
.L_x_341:
[----:B------:R-:W-:Y:S05]  /*12140*/  BSYNC B0 ;  /* 0x0000000000007941 */ /* 0x000fea0003800000 */
.L_x_340:
        /* <DEDUP_REMOVED lines=9> */
.L_x_343:
[----:B------:R-:W-:Y:S05]  /*121e0*/  BSYNC B0 ;  /* 0x0000000000007941 */ /* 0x000fea0003800000 */
.L_x_342:
        /* <DEDUP_REMOVED lines=9> */
.L_x_345:
[----:B------:R-:W-:Y:S05]  /*12280*/  BSYNC B0 ;  /* 0x0000000000007941 */ /* 0x000fea0003800000 */
.L_x_344:
        /* <DEDUP_REMOVED lines=9> */
.L_x_347:
[----:B------:R-:W-:Y:S05]  /*12320*/  BSYNC B0 ;  /* 0x0000000000007941 */ /* 0x000fea0003800000 */
.L_x_346:
        /* <DEDUP_REMOVED lines=9> */
.L_x_349:
[----:B------:R-:W-:Y:S05]  /*123c0*/  BSYNC B0 ;  /* 0x0000000000007941 */ /* 0x000fea0003800000 */
.L_x_348:
        /* <DEDUP_REMOVED lines=9> */
.L_x_351:
[----:B------:R-:W-:Y:S05]  /*12460*/  BSYNC B0 ;  /* 0x0000000000007941 */ /* 0x000fea0003800000 */
.L_x_350:
        /* <DEDUP_REMOVED lines=9> */
.L_x_353:
[----:B------:R-:W-:Y:S05]  /*12500*/  BSYNC B0 ;  /* 0x0000000000007941 */ /* 0x000fea0003800000 */
.L_x_352:
        /* <DEDUP_REMOVED lines=9> */
.L_x_355:
[----:B------:R-:W-:Y:S05]  /*125a0*/  BSYNC B0 ;  /* 0x0000000000007941 */ /* 0x000fea0003800000 */
.L_x_354:
        /* <DEDUP_REMOVED lines=9> */
.L_x_357:
[----:B------:R-:W-:Y:S05]  /*12640*/  BSYNC B0 ;  /* 0x0000000000007941 */ /* 0x000fea0003800000 */
.L_x_356:
        /* <DEDUP_REMOVED lines=9> */
.L_x_359:
[----:B------:R-:W-:Y:S05]  /*126e0*/  BSYNC B0 ;  /* 0x0000000000007941 */ /* 0x000fea0003800000 */
.L_x_358:
        /* <DEDUP_REMOVED lines=9> */
.L_x_361:
[----:B------:R-:W-:Y:S05]  /*12780*/  BSYNC B0 ;  /* 0x0000000000007941 */ /* 0x000fea0003800000 */
.L_x_360:
        /* <DEDUP_REMOVED lines=9> */
.L_x_363:
[----:B------:R-:W-:Y:S05]  /*12820*/  BSYNC B0 ;  /* 0x0000000000007941 */ /* 0x000fea0003800000 */
.L_x_362:
        /* <DEDUP_REMOVED lines=9> */
.L_x_365:
[----:B------:R-:W-:Y:S05]  /*128c0*/  BSYNC B0 ;  /* 0x0000000000007941 */ /* 0x000fea0003800000 */
.L_x_364:
        /* <DEDUP_REMOVED lines=9> */
.L_x_367:
[----:B------:R-:W-:Y:S05]  /*12960*/  BSYNC B0 ;  /* 0x0000000000007941 */ /* 0x000fea0003800000 */
.L_x_366:
        /* <DEDUP_REMOVED lines=9> */
.L_x_369:
[----:B------:R-:W-:Y:S05]  /*12a00*/  BSYNC B0 ;  /* 0x0000000000007941 */ /* 0x000fea0003800000 */
.L_x_368:
        /* <DEDUP_REMOVED lines=9> */
.L_x_371:
[----:B------:R-:W-:Y:S05]  /*12aa0*/  BSYNC B0 ;  /* 0x0000000000007941 */ /* 0x000fea0003800000 */
.L_x_370:
        /* <DEDUP_REMOVED lines=9> */
.L_x_373:
[----:B------:R-:W-:Y:S05]  /*12b40*/  BSYNC B0 ;  /* 0x0000000000007941 */ /* 0x000fea0003800000 */
.L_x_372:
        /* <DEDUP_REMOVED lines=9> */
.L_x_375:
[----:B------:R-:W-:Y:S05]  /*12be0*/  BSYNC B0 ;  /* 0x0000000000007941 */ /* 0x000fea0003800000 */
.L_x_374:
        /* <DEDUP_REMOVED lines=9> */
.L_x_377:
[----:B------:R-:W-:Y:S05]  /*12c80*/  BSYNC B0 ;  /* 0x0000000000007941 */ /* 0x000fea0003800000 */
.L_x_376:
        /* <DEDUP_REMOVED lines=9> */
.L_x_379:
[----:B------:R-:W-:Y:S05]  /*12d20*/  BSYNC B0 ;  /* 0x0000000000007941 */ /* 0x000fea0003800000 */
.L_x_378:
        /* <DEDUP_REMOVED lines=9> */
.L_x_381:
[----:B------:R-:W-:Y:S05]  /*12dc0*/  BSYNC B0 ;  /* 0x0000000000007941 */ /* 0x000fea0003800000 */
.L_x_380:
        /* <DEDUP_REMOVED lines=9> */
.L_x_383:
[----:B------:R-:W-:Y:S05]  /*12e60*/  BSYNC B0 ;  /* 0x0000000000007941 */ /* 0x000fea0003800000 */
.L_x_382:
        /* <DEDUP_REMOVED lines=9> */
.L_x_385:
[----:B------:R-:W-:Y:S05]  /*12f00*/  BSYNC B0 ;  /* 0x0000000000007941 */ /* 0x000fea0003800000 */
.L_x_384:
        /* <DEDUP_REMOVED lines=9> */
.L_x_387:
[----:B------:R-:W-:Y:S05]  /*12fa0*/  BSYNC B0 ;  /* 0x0000000000007941 */ /* 0x000fea0003800000 */
.L_x_386:
        /* <DEDUP_REMOVED lines=9> */
.L_x_389:
[----:B------:R-:W-:Y:S05]  /*13040*/  BSYNC B0 ;  /* 0x0000000000007941 */ /* 0x000fea0003800000 */
.L_x_388:
        /* <DEDUP_REMOVED lines=9> */
.L_x_391:
[----:B------:R-:W-:Y:S05]  /*130e0*/  BSYNC B0 ;  /* 0x0000000000007941 */ /* 0x000fea0003800000 */
.L_x_390:
        /* <DEDUP_REMOVED lines=9> */
.L_x_393:
[----:B------:R-:W-:Y:S05]  /*13180*/  BSYNC B0 ;  /* 0x0000000000007941 */ /* 0x000fea0003800000 */
.L_x_392:
[----:B01-3-5:R-:W-:Y:S01]  /*13190*/  LOP3.LUT R4, R15, 0xffffe000, RZ, 0xc0, !PT ;  /* 0xffffe0000f047812 */ /* 0x02bfe200078ec0ff */
        /* <DEDUP_REMOVED lines=8> */
.L_x_395:
[----:B------:R-:W-:Y:S05]  /*13220*/  BSYNC B0 ;  /* 0x0000000000007941 */ /* 0x000fea0003800000 */
.L_x_394:
[----:B-----5:R-:W-:Y:S01]  /*13230*/  LOP3.LUT R4, R15, 0xffffe000, RZ, 0xc0, !PT ;  /* 0xffffe0000f047812 */ /* 0x020fe200078ec0ff */
[----:B------:R-:W-:Y:S01]  /*13240*/  BSSY B0, `(.L_x_396) ;  /* 0x000000c000007945 */ /* 0x000fe20003800000 */
[----:B------:R-:W-:Y:S02]  /*13250*/  ISETP.GT.AND P1, PT, R0, 0x79, P1 ;  /* 0x000000790000780c */ /* 0x000fe40000f24270 */
[----:B0-----:R-:W-:Y:S01]  /*13260*/  IADD3 R9, P0, R12, 0xc0, RZ ;  /* 0x000000c00c097810 */ /* 0x001fe20007f1e0ff */
[----:B------:R-:W-:Y:S01]  /*13270*/  FMUL R5, R4, UR22 ;  /* 0x0000001604057c20 */ /* 0x000fe20008400000 */
[----:B------:R-:W-:-:S03]  /*13280*/  @P2 IMAD.MOV.U32 R4, RZ, RZ, R18 ;  /* 0x000000ffff042224 */ /* 0x000fc600078e0012 */
[----:B------:R-:W-:Y:S01]  /*13290*/  FFMA R21, R150, UR11, R5 ;  /* 0x0000000b96157c23 */ /* 0x000fe20008000005 */
[----:B------:R-:W-:Y:S02]  /*132a0*/  @P2 IMAD.MOV.U32 R5, RZ, RZ, R19 ;  /* 0x000000ffff052224 */ /* 0x000fe400078e0013 */
[----:B------:R-:W-:Y:S02]  /*132b0*/  IMAD.X R12, RZ, RZ, R13, P0 ;  /* 0x000000ffff0c7224 */ /* 0x000fe400000e060d */
[----:B------:R-:W-:-:S05]  /*132c0*/  F2FP.TF32.F32.PACK_B R21, R21 ;  /* 0x00000015ff15723e */ /* 0x000fca00024050ff */
[----:B------:R0:W-:Y:S01]  /*132d0*/  @P2 STG.E desc[UR20][R4.64+0x1e0], R21 ;  /* 0x0001e01504002986 */ /* 0x0001e2000c101914 */
[----:B------:R-:W-:Y:S05]  /*132e0*/  @!P1 BRA `(.L_x_397) ;  /* 0x0000000000049947 */ /* 0x000fea0003800000 */
[----:B------:R3:W5:Y:S02]  /*132f0*/  LDG.E.LTC128B R15, desc[UR20][R6.64+0x1e4] ;  /* 0x0001e414060f7981 */ /* 0x000764000c1e1920 */
.L_x_397:
[----:B------:R-:W-:Y:S05]  /*13300*/  BSYNC B0 ;  /* 0x0000000000007941 */ /* 0x000fea0003800000 */
.L_x_396:
[----:B0----5:R-:W-:Y:S01]  /*13310*/  LOP3.LUT R4, R15, 0xffffe000, RZ, 0xc0, !PT ;  /* 0xffffe0000f047812 */ /* 0x021fe200078ec0ff */
[----:B------:R-:W-:Y:S01]  /*13320*/  IMAD R12, R12, UR14, RZ ;  /* 0x0000000e0c0c7c24 */ /* 0x000fe2000f8e02ff */
[----:B------:R-:W-:Y:S01]  /*13330*/  ISETP.GT.AND P0, PT, R14, 0xc0, PT ;  /* 0x000000c00e00780c */ /* 0x000fe20003f04270 */
[----:B-1234-:R-:W-:-:S04]  /*13340*/  IMAD.WIDE.U32 R6, R9, UR14, R10 ;  /* 0x0000000e09067c25 */ /* 0x01efc8000f8e000a */
        /* <DEDUP_REMOVED lines=10> */
[----:B------:R-:W-:Y:S01]  /*133f0*/  IMAD.U32 R21, RZ, RZ, UR12 ;  /* 0x0000000cff157e24 */ /* 0x000fe2000f8e00ff */
[----:B------:R-:W-:Y:S01]  /*13400*/  UIMAD UR4, UR13, 0x300, URZ ;  /* 0x000003000d0478a4 */ /* 0x000fe2000f8e023f */
[----:B------:R-:W-:Y:S01]  /*13410*/  ISETP.GT.AND P3, PT, R0, 0x1, P0 ;  /* 0x000000010000780c */ /* 0x000fe20000764270 */
[----:B------:R-:W-:Y:S01]  /*13420*/  BSSY B0, `(.L_x_398) ;  /* 0x000000c000007945 */ /* 0x000fe20003800000 */
[----:B------:R-:W-:-:S04]  /*13430*/  IMAD.WIDE.U32 R2, R21, 0x300, R2 ;  /* 0x0000030015027825 */ /* 0x000fc800078e0002 */
[----:B------:R-:W-:Y:S01]  /*13440*/  IMAD.WIDE.U32 R16, R9, UR14, R16 ;  /* 0x0000000e09107c25 */ /* 0x000fe2000f8e0010 */
[----:B--2---:R-:W-:-:S05]  /*13450*/  LOP3.LUT R6, R15, 0xffffe000, RZ, 0xc0, !PT ;  /* 0xffffe0000f067812 */ /* 0x004fca00078ec0ff */
[----:B------:R-:W-:Y:S01]  /*13460*/  FMUL R7, R6, UR22 ;  /* 0x0000001606077c20 */ /* 0x000fe20008400000 */
[----:B------:R-:W-:-:S03]  /*13470*/  @P2 MOV R6, R2 ;  /* 0x0000000200062202 */ /* 0x000fc60000000f00 */
[----:B------:R-:W-:Y:S01]  /*13480*/  FFMA R21, R24, UR11, R7 ;  /* 0x0000000b18157c23 */ /* 0x000fe20008000007 */
[----:B------:R-:W-:-:S04]  /*13490*/  VIADD R7, R3, UR4 ;  /* 0x0000000403077c36 */ /* 0x000fc80008000000 */
[----:B------:R-:W-:-:S05]  /*134a0*/  F2FP.TF32.F32.PACK_B R21, R21 ;  /* 0x00000015ff15723e */ /* 0x000fca00024050ff */
[----:B------:R0:W-:Y:S01]  /*134b0*/  @P2 STG.E desc[UR20][R6.64], R21 ;  /* 0x0000001506002986 */ /* 0x0001e2000c101914 */
[----:B------:R-:W-:Y:S05]  /*134c0*/  @!P3 BRA `(.L_x_399) ;  /* 0x000000000004b947 */ /* 0x000fea0003800000 */
[----:B------:R1:W5:Y:S02]  /*134d0*/  LDG.E.LTC128B R15, desc[UR20][R4.64+0x4] ;  /* 0x00000414040f7981 */ /* 0x000364000c1e1920 */
.L_x_399:
[----:B------:R-:W-:Y:S05]  /*134e0*/  BSYNC B0 ;  /* 0x0000000000007941 */ /* 0x000fea0003800000 */
.L_x_398:
[----:B-----5:R-:W-:Y:S01]  /*134f0*/  LOP3.LUT R8, R15, 0xffffe000, RZ, 0xc0, !PT ;  /* 0xffffe0000f087812 */ /* 0x020fe200078ec0ff */
[----:B------:R-:W-:Y:S01]  /*13500*/  BSSY B0, `(.L_x_400) ;  /* 0x000000f000007945 */ /* 0x000fe20003800000 */
[----:B------:R-:W-:Y:S02]  /*13510*/  IADD3 R9, P2, R10, R16, RZ ;  /* 0x000000100a097210 */ /* 0x000fe40007f5e0ff */
[----:B------:R-:W-:Y:S01]  /*13520*/  ISETP.GT.AND P1, PT, R14, 0xc8, PT ;  /* 0x000000c80e00780c */ /* 0x000fe20003f24270 */
[----:B------:R-:W-:Y:S01]  /*13530*/  FMUL R10, R8, UR22 ;  /* 0x00000016080a7c20 */ /* 0x000fe20008400000 */
[----:B------:R-:W-:Y:S01]  /*13540*/  IADD3.X R16, R11, R13, R17, P2, !PT ;  /* 0x0000000d0b107210 */ /* 0x000fe200017fe411 */
[----:B------:R-:W-:Y:S01]  /*13550*/  @P3 IMAD.MOV.U32 R11, RZ, RZ, R7 ;  /* 0x000000ffff0b3224 */ /* 0x000fe200078e0007 */
[----:B------:R-:W-:Y:S01]  /*13560*/  ISETP.GT.AND P4, PT, R0, RZ, P1 ;  /* 0x000000ff0000720c */ /* 0x000fe20000f84270 */
[----:B------:R-:W-:Y:S01]  /*13570*/  FFMA R25, R25, UR11, R10 ;  /* 0x0000000b19197c23 */ /* 0x000fe2000800000a */
[----:B------:R-:W-:Y:S01]  /*13580*/  @P3 IMAD.MOV.U32 R10, RZ, RZ, R2 ;  /* 0x000000ffff0a3224 */ /* 0x000fe200078e0002 */
[----:B------:R-:W-:-:S03]  /*13590*/  LEA R8, P2, R9, UR16, 0x2 ;  /* 0x0000001009087c11 */ /* 0x000fc6000f8410ff */
[----:B------:R-:W-:Y:S02]  /*135a0*/  F2FP.TF32.F32.PACK_B R25, R25 ;  /* 0x00000019ff19723e */ /* 0x000fe400024050ff */
[----:B------:R-:W-:-:S03]  /*135b0*/  LEA.HI.X R9, R9, UR17, R16, 0x2, P2 ;  /* 0x0000001109097c11 */ /* 0x000fc600090f1410 */
[----:B------:R2:W-:Y:S02]  /*135c0*/  @P3 STG.E desc[UR20][R10.64+0x4], R25 ;  /* 0x000004190a003986 */ /* 0x0005e4000c101914 */
[----:B------:R-:W-:Y:S05]  /*135d0*/  @!P4 BRA `(.L_x_401) ;  /* 0x000000000004c947 */ /* 0x000fea0003800000 */
[----:B------:R3:W5:Y:S02]  /*135e0*/  LDG.E.LTC128B R15, desc[UR20][R8.64] ;  /* 0x00000014080f7981 */ /* 0x000764000c1e1920 */
.L_x_401:
[----:B------:R-:W-:Y:S05]  /*135f0*/  BSYNC B0 ;  /* 0x0000000000007941 */ /* 0x000fea0003800000 */
.L_x_400:
[----:B--2--5:R-:W-:Y:S01]  /*13600*/  LOP3.LUT R10, R15, 0xffffe000, RZ, 0xc0, !PT ;  /* 0xffffe0000f0a7812 */ /* 0x024fe200078ec0ff */
        /* <DEDUP_REMOVED lines=10> */
.L_x_403:
[----:B------:R-:W-:Y:S05]  /*136b0*/  BSYNC B0 ;  /* 0x0000000000007941 */ /* 0x000fea0003800000 */
.L_x_402:
        /* <DEDUP_REMOVED lines=9> */
.L_x_405:
[----:B------:R-:W-:Y:S05]  /*13750*/  BSYNC B0 ;  /* 0x0000000000007941 */ /* 0x000fea0003800000 */
.L_x_404:
[----:B-----5:R-:W-:Y:S01]  /*13760*/  LOP3.LUT R12, R15, 0xffffe000, RZ, 0xc0, !PT ;  /* 0xffffe0000f0c7812 */ /* 0x020fe200078ec0ff */
[----:B------:R-:W-:Y:S01]  /*13770*/  BSSY B0, `(.L_x_406) ;  /* 0x000000a000007945 */ /* 0x000fe20003800000 */
[----:B------:R-:W-:-:S03]  /*13780*/  ISETP.GT.AND P3, PT, R0, 0x9, P0 ;  /* 0x000000090000780c */ /* 0x000fc60000764270 */
[----:B--2---:R-:W-:Y:S01]  /*13790*/  FMUL R13, R12, UR22 ;  /* 0x000000160c0d7c20 */ /* 0x004fe20008400000 */
[----:B------:R-:W-:-:S03]  /*137a0*/  @P4 IMAD.MOV.U32 R12, RZ, RZ, R2 ;  /* 0x000000ffff0c4224 */ /* 0x000fc600078e0002 */
[----:B------:R-:W-:Y:S01]  /*137b0*/  FFMA R17, R28, UR11, R13 ;  /* 0x0000000b1c117c23 */ /* 0x000fe2000800000d */
[----:B------:R-:W-:-:S04]  /*137c0*/  @P4 IMAD.MOV.U32 R13, RZ, RZ, R7 ;  /* 0x000000ffff0d4224 */ /* 0x000fc800078e0007 */
[----:B------:R-:W-:-:S05]  /*137d0*/  F2FP.TF32.F32.PACK_B R17, R17 ;  /* 0x00000011ff11723e */ /* 0x000fca00024050ff */
[----:B------:R2:W-:Y:S01]  /*137e0*/  @P4 STG.E desc[UR20][R12.64+0x20], R17 ;  /* 0x000020110c004986 */ /* 0x0005e2000c101914 */
[----:B------:R-:W-:Y:S05]  /*137f0*/  @!P3 BRA `(.L_x_407) ;  /* 0x000000000004b947 */ /* 0x000fea0003800000 */
[----:B------:R0:W5:Y:S02]  /*13800*/  LDG.E.LTC128B R15, desc[UR20][R4.64+0x24] ;  /* 0x00002414040f7981 */ /* 0x000164000c1e1920 */
.L_x_407:
[----:B------:R-:W-:Y:S05]  /*13810*/  BSYNC B0 ;  /* 0x0000000000007941 */ /* 0x000fea0003800000 */
.L_x_406:
[----:B--2--5:R-:W-:Y:S01]  /*13820*/  LOP3.LUT R12, R15, 0xffffe000, RZ, 0xc0, !PT ;  /* 0xffffe0000f0c7812 */ /* 0x024fe200078ec0ff */
[----:B------:R-:W-:Y:S01]  /*13830*/  @P3 IMAD.MOV.U32 R13, RZ, RZ, R7 ;  /* 0x000000ffff0d3224 */ /* 0x000fe200078e0007 */
[----:B------:R-:W-:Y:S01]  /*13840*/  ISETP.GT.AND P4, PT, R0, 0x8, P1 ;  /* 0x000000080000780c */ /* 0x000fe20000f84270 */
[----:B------:R-:W-:Y:S02]  /*13850*/  BSSY B0, `(.L_x_408) ;  /* 0x0000008000007945 */ /* 0x000fe40003800000 */
[----:B------:R-:W-:-:S04]  /*13860*/  FMUL R12, R12, UR22 ;  /* 0x000000160c0c7c20 */ /* 0x000fc80008400000 */
[----:B------:R-:W-:Y:S01]  /*13870*/  FFMA R29, R29, UR11, R12 ;  /* 0x0000000b1d1d7c23 */ /* 0x000fe2000800000c */
[----:B------:R-:W-:-:S04]  /*13880*/  @P3 IMAD.MOV.U32 R12, RZ, RZ, R2 ;  /* 0x000000ffff0c3224 */ /* 0x000fc800078e0002 */
[----:B------:R-:W-:-:S05]  /*13890*/  F2FP.TF32.F32.PACK_B R29, R29 ;  /* 0x0000001dff1d723e */ /* 0x000fca00024050ff */
[----:B------:R2:W-:Y:S01]  /*138a0*/  @P3 STG.E desc[UR20][R12.64+0x24], R29 ;  /* 0x0000241d0c003986 */ /* 0x0005e2000c101914 */
[----:B------:R-:W-:Y:S05]  /*138b0*/  @!P4 BRA `(.L_x_409) ;  /* 0x000000000004c947 */ /* 0x000fea0003800000 */
[----:B------:R0:W5:Y:S02]  /*138c0*/  LDG.E.LTC128B R15, desc[UR20][R8.64+0x20] ;  /* 0x00002014080f7981 */ /* 0x000164000c1e1920 */
.L_x_409:
[----:B------:R-:W-:Y:S05]  /*138d0*/  BSYNC B0 ;  /* 0x0000000000007941 */ /* 0x000fea0003800000 */
.L_x_408:
[----:B--2--5:R-:W-:Y:S01]  /*138e0*/  LOP3.LUT R12, R15, 0xffffe000, RZ, 0xc0, !PT ;  /* 0xffffe0000f0c7812 */ /* 0x024fe200078ec0ff */
        /* <DEDUP_REMOVED lines=8> */
.L_x_411:
[----:B------:R-:W-:Y:S05]  /*13970*/  BSYNC B0 ;  /* 0x0000000000007941 */ /* 0x000fea0003800000 */
.L_x_410:
        /* <DEDUP_REMOVED lines=9> */
.L_x_413:
[----:B------:R-:W-:Y:S05]  /*13a10*/  BSYNC B0 ;  /* 0x0000000000007941 */ /* 0x000fea0003800000 */
.L_x_412:
[----:B-----5:R-:W-:Y:S01]  /*13a20*/  LOP3.LUT R12, R15, 0xffffe000, RZ, 0xc0, !PT ;  /* 0xffffe0000f0c7812 */ /* 0x020fe200078ec0ff */
[----:B------:R-:W-:Y:S01]  /*13a30*/  BSSY B0, `(.L_x_414) ;  /* 0x000000a000007945 */ /* 0x000fe20003800000 */
[----:B------:R-:W-:-:S03]  /*13a40*/  ISETP.GT.AND P3, PT, R0, 0x11, P0 ;  /* 0x000000110000780c */ /* 0x000fc60000764270 */
[----:B--2---:R-:W-:Y:S01]  /*13a50*/  FMUL R13, R12, UR22 ;  /* 0x000000160c0d7c20 */ /* 0x004fe20008400000 */
[----:B------:R-:W-:-:S03]  /*13a60*/  @P4 IMAD.MOV.U32 R12, RZ, RZ, R2 ;  /* 0x000000ffff0c4224 */ /* 0x000fc600078e0002 */
[----:B------:R-:W-:Y:S01]  /*13a70*/  FFMA R17, R32, UR11, R13 ;  /* 0x0000000b20117c23 */ /* 0x000fe2000800000d */
[----:B------:R-:W-:-:S04]  /*13a80*/  @P4 MOV R13, R7 ;  /* 0x00000007000d4202 */ /* 0x000fc80000000f00 */
[----:B------:R-:W-:-:S05]  /*13a90*/  F2FP.TF32.F32.PACK_B R17, R17 ;  /* 0x00000011ff11723e */ /* 0x000fca00024050ff */
[----:B------:R2:W-:Y:S01]  /*13aa0*/  @P4 STG.E desc[UR20][R12.64+0x40], R17 ;  /* 0x000040110c004986 */ /* 0x0005e2000c101914 */
[----:B------:R-:W-:Y:S05]  /*13ab0*/  @!P3 BRA `(.L_x_415) ;  /* 0x000000000004b947 */ /* 0x000fea0003800000 */
[----:B------:R0:W5:Y:S02]  /*13ac0*/  LDG.E.LTC128B R15, desc[UR20][R4.64+0x44] ;  /* 0x00004414040f7981 */ /* 0x000164000c1e1920 */
.L_x_415:
[----:B------:R-:W-:Y:S05]  /*13ad0*/  BSYNC B0 ;  /* 0x0000000000007941 */ /* 0x000fea0003800000 */
.L_x_414:
        /* <DEDUP_REMOVED lines=11> */
.L_x_417:
[----:B------:R-:W-:Y:S05]  /*13b90*/  BSYNC B0 ;  /* 0x0000000000007941 */ /* 0x000fea0003800000 */
.L_x_416:
        /* <DEDUP_REMOVED lines=9> */
.L_x_419:
[----:B------:R-:W-:Y:S05]  /*13c30*/  BSYNC B0 ;  /* 0x0000000000007941 */ /* 0x000fea0003800000 */
.L_x_418:
        /* <DEDUP_REMOVED lines=9> */
.L_x_421:
[----:B------:R-:W-:Y:S05]  /*13cd0*/  BSYNC B0 ;  /* 0x0000000000007941 */ /* 0x000fea0003800000 */
.L_x_420:
        /* <DEDUP_REMOVED lines=11> */
.L_x_423:
[----:B------:R-:W-:Y:S05]  /*13d90*/  BSYNC B0 ;  /* 0x0000000000007941 */ /* 0x000fea0003800000 */
.L_x_422:
        /* <DEDUP_REMOVED lines=11> */
.L_x_425:
[----:B------:R-:W-:Y:S05]  /*13e50*/  BSYNC B0 ;  /* 0x0000000000007941 */ /* 0x000fea0003800000 */
.L_x_424:
        /* <DEDUP_REMOVED lines=9> */
.L_x_427:
[----:B------:R-:W-:Y:S05]  /*13ef0*/  BSYNC B0 ;  /* 0x0000000000007941 */ /* 0x000fea0003800000 */
.L_x_426:
        /* <DEDUP_REMOVED lines=9> */
.L_x_429:
[----:B------:R-:W-:Y:S05]  /*13f90*/  BSYNC B0 ;  /* 0x0000000000007941 */ /* 0x000fea0003800000 */
.L_x_428:
        /* <DEDUP_REMOVED lines=11> */
.L_x_431:
[----:B------:R-:W-:Y:S05]  /*14050*/  BSYNC B0 ;  /* 0x0000000000007941 */ /* 0x000fea0003800000 */
.L_x_430:
        /* <DEDUP_REMOVED lines=11> */
.L_x_433:
[----:B------:R-:W-:Y:S05]  /*14110*/  BSYNC B0 ;  /* 0x0000000000007941 */ /* 0x000fea0003800000 */
.L_x_432:
        /* <DEDUP_REMOVED lines=9> */
.L_x_435:
[----:B------:R-:W-:Y:S05]  /*141b0*/  BSYNC B0 ;  /* 0x0000000000007941 */ /* 0x000fea0003800000 */
.L_x_434:
        /* <DEDUP_REMOVED lines=9> */
.L_x_437:
[----:B------:R-:W-:Y:S05]  /*14250*/  BSYNC B0 ;  /* 0x0000000000007941 */ /* 0x000fea0003800000 */
.L_x_436:
        /* <DEDUP_REMOVED lines=11> */
.L_x_439:
[----:B------:R-:W-:Y:S05]  /*14310*/  BSYNC B0 ;  /* 0x0000000000007941 */ /* 0x000fea0003800000 */
.L_x_438:
        /* <DEDUP_REMOVED lines=11> */
.L_x_441:
[----:B------:R-:W-:Y:S05]  /*143d0*/  BSYNC B0 ;  /* 0x0000000000007941 */ /* 0x000fea0003800000 */
.L_x_440:
        /* <DEDUP_REMOVED lines=9> */
.L_x_443:
[----:B------:R-:W-:Y:S05]  /*14470*/  BSYNC B0 ;  /* 0x0000000000007941 */ /* 0x000fea0003800000 */
.L_x_442:
        /* <DEDUP_REMOVED lines=9> */
.L_x_445:
[----:B------:R-:W-:Y:S05]  /*14510*/  BSYNC B0 ;  /* 0x0000000000007941 */ /* 0x000fea0003800000 */
.L_x_444:
        /* <DEDUP_REMOVED lines=11> */
.L_x_447:
[----:B------:R-:W-:Y:S05]  /*145d0*/  BSYNC B0 ;  /* 0x0000000000007941 */ /* 0x000fea0003800000 */
.L_x_446:
        /* <DEDUP_REMOVED lines=11> */
.L_x_449:
[----:B------:R-:W-:Y:S05]  /*14690*/  BSYNC B0 ;  /* 0x0000000000007941 */ /* 0x000fea0003800000 */
.L_x_448:
[----:B0----5:R-:W-:Y:S01]  /*146a0*/  LOP3.LUT R11, R15, 0xffffe000, RZ, 0xc0, !PT ;  /* 0xffffe0000f0b7812 */ /* 0x021fe200078ec0ff */
[----:B------:R-:W-:Y:S01]  /*146b0*/  BSSY B0, `(.L_x_450) ;  /* 0x0000009000007945 */ /* 0x000fe20003800000 */
[----:B------:R-:W-:-:S03]  /*146c0*/  ISETP.GT.AND P3, PT, R0, 0x31, P1 ;  /* 0x000000310000780c */ /* 0x000fc60000f64270 */
[----:B------:R-:W-:-:S04]  /*146d0*/  FMUL R11, R11, UR22 ;  /* 0x000000160b0b7c20 */ /* 0x000fc80008400000 */
[----:B--2---:R-:W-:Y:S01]  /*146e0*/  FFMA R13, R50, UR11, R11 ;  /* 0x0000000b320d7c23 */ /* 0x004fe2000800000b */
[----:B------:R-:W-:-:S04]  /*146f0*/  IADD3.X R11, R7, UR5, RZ, P2, !PT ;  /* 0x00000005070b7c10 */ /* 0x000fc800097fe4ff */
[----:B------:R-:W-:-:S05]  /*14700*/  F2FP.TF32.F32.PACK_B R13, R13 ;  /* 0x0000000dff0d723e */ /* 0x000fca00024050ff */
[----:B------:R0:W-:Y:S01]  /*14710*/  @P4 STG.E desc[UR20][R10.64+0xc0], R13 ;  /* 0x0000c00d0a004986 */ /* 0x0001e2000c101914 */
[----:B------:R-:W-:Y:S05]  /*14720*/  @!P3 BRA `(.L_x_451) ;  /* 0x000000000004b947 */ /* 0x000fea0003800000 */
[----:B------:R2:W5:Y:S02]  /*14730*/  LDG.E.LTC128B R15, desc[UR20][R8.64+0xc4] ;  /* 0x0000c414080f7981 */ /* 0x000564000c1e1920 */
.L_x_451:
[----:B------:R-:W-:Y:S05]  /*14740*/  BSYNC B0 ;  /* 0x0000000000007941 */ /* 0x000fea0003800000 */
.L_x_450:
[----:B-----5:R-:W-:Y:S01]  /*14750*/  LOP3.LUT R12, R15, 0xffffe000, RZ, 0xc0, !PT ;  /* 0xffffe0000f0c7812 */ /* 0x020fe200078ec0ff */
[----:B0-----:R-:W-:Y:S01]  /*14760*/  @P3 IMAD.MOV.U32 R13, RZ, RZ, R11 ;  /* 0x000000ffff0d3224 */ /* 0x001fe200078e000b */
[----:B------:R-:W-:Y:S01]  /*14770*/  ISETP.GT.AND P2, PT, R0, 0x38, P0 ;  /* 0x000000380000780c */ /* 0x000fe20000744270 */
[----:B------:R-:W-:Y:S02]  /*14780*/  BSSY B0, `(.L_x_452) ;  /* 0x0000008000007945 */ /* 0x000fe40003800000 */
[----:B------:R-:W-:-:S04]  /*14790*/  FMUL R12, R12, UR22 ;  /* 0x000000160c0c7c20 */ /* 0x000fc80008400000 */
[----:B------:R-:W-:Y:S01]  /*147a0*/  FFMA R51, R51, UR11, R12 ;  /* 0x0000000b33337c23 */ /* 0x000fe2000800000c */
[----:B------:R-:W-:-:S04]  /*147b0*/  VIADD R12, R2, UR8 ;  /* 0x00000008020c7c36 */ /* 0x000fc80008000000 */
[----:B------:R-:W-:-:S05]  /*147c0*/  F2FP.TF32.F32.PACK_B R51, R51 ;  /* 0x00000033ff33723e */ /* 0x000fca00024050ff */
[----:B------:R0:W-:Y:S01]  /*147d0*/  @P3 STG.E desc[UR20][R12.64+0xc4], R51 ;  /* 0x0000c4330c003986 */ /* 0x0001e2000c101914 */
[----:B------:R-:W-:Y:S05]  /*147e0*/  @!P2 BRA `(.L_x_453) ;  /* 0x000000000004a947 */ /* 0x000fea0003800000 */
[----:B------:R0:W5:Y:S02]  /*147f0*/  LDG.E.LTC128B R15, desc[UR20][R4.64+0xe0] ;  /* 0x0000e014040f7981 */ /* 0x000164000c1e1920 */
.L_x_453:
[----:B------:R-:W-:Y:S05]  /*14800*/  BSYNC B0 ;  /* 0x0000000000007941 */ /* 0x000fea0003800000 */
.L_x_452:
[----:B0----5:R-:W-:Y:S01]  /*14810*/  LOP3.LUT R12, R15, 0xffffe000, RZ, 0xc0, !PT ;  /* 0xffffe0000f0c7812 */ /* 0x021fe200078ec0ff */
[----:B------:R-:W-:Y:S01]  /*14820*/  BSSY B0, `(.L_x_454) ;  /* 0x000000a000007945 */ /* 0x000fe20003800000 */
[----:B------:R-:W-:-:S03]  /*14830*/  ISETP.GT.AND P3, PT, R0, 0x39, P0 ;  /* 0x000000390000780c */ /* 0x000fc60000764270 */
[----:B------:R-:W-:Y:S01]  /*14840*/  FMUL R13, R12, UR22 ;  /* 0x000000160c0d7c20 */ /* 0x000fe20008400000 */
[----:B------:R-:W-:-:S03]  /*14850*/  @P2 IMAD.MOV.U32 R12, RZ, RZ, R2 ;  /* 0x000000ffff0c2224 */ /* 0x000fc600078e0002 */
[----:B------:R-:W-:Y:S01]  /*14860*/  FFMA R17, R52, UR11, R13 ;  /* 0x0000000b34117c23 */ /* 0x000fe2000800000d */
[----:B------:R-:W-:-:S04]  /*14870*/  @P2 IMAD.MOV.U32 R13, RZ, RZ, R7 ;  /* 0x000000ffff0d2224 */ /* 0x000fc800078e0007 */
[----:B------:R-:W-:-:S05]  /*14880*/  F2FP.TF32.F32.PACK_B R17, R17 ;  /* 0x00000011ff11723e */ /* 0x000fca00024050ff */
[----:B------:R0:W-:Y:S01]  /*14890*/  @P2 STG.E desc[UR20][R12.64+0xe0], R17 ;  /* 0x0000e0110c002986 */ /* 0x0001e2000c101914 */
[----:B------:R-:W-:Y:S05]  /*148a0*/  @!P3 BRA `(.L_x_455) ;  /* 0x000000000004b947 */ /* 0x000fea0003800000 */
[----:B------:R0:W5:Y:S02]  /*148b0*/  LDG.E.LTC128B R15, desc[UR20][R4.64+0xe4] ;  /* 0x0000e414040f7981 */ /* 0x000164000c1e1920 */
.L_x_455:
[----:B------:R-:W-:Y:S05]  /*148c0*/  BSYNC B0 ;  /* 0x0000000000007941 */ /* 0x000fea0003800000 */
.L_x_454:
[----:B0----5:R-:W-:Y:S01]  /*148d0*/  LOP3.LUT R12, R15, 0xffffe000, RZ, 0xc0, !PT ;  /* 0xffffe0000f0c7812 */ /* 0x021fe200078ec0ff */
[----:B------:R-:W-:Y:S01]  /*148e0*/  BSSY B0, `(.L_x_456) ;  /* 0x000000a000007945 */ /* 0x000fe20003800000 */
[----:B------:R-:W-:Y:S02]  /*148f0*/  @P3 MOV R13, R7 ;  /* 0x00000007000d3202 */ /* 0x000fe40000000f00 */
[----:B------:R-:W-:Y:S01]  /*14900*/  ISETP.GT.AND P2, PT, R0, 0x38, P1 ;  /* 0x000000380000780c */ /* 0x000fe20000f44270 */
[----:B------:R-:W-:-:S04]  /*14910*/  FMUL R12, R12, UR22 ;  /* 0x000000160c0c7c20 */ /* 0x000fc80008400000 */
[----:B------:R-:W-:Y:S01]  /*14920*/  FFMA R53, R53, UR11, R12 ;  /* 0x0000000b35357c23 */ /* 0x000fe2000800000c */
[----:B------:R-:W-:-:S04]  /*14930*/  @P3 IMAD.MOV.U32 R12, RZ, RZ, R2 ;  /* 0x000000ffff0c3224 */ /* 0x000fc800078e0002 */
[----:B------:R-:W-:-:S05]  /*14940*/  F2FP.TF32.F32.PACK_B R53, R53 ;  /* 0x00000035ff35723e */ /* 0x000fca00024050ff */
[----:B------:R0:W-:Y:S01]  /*14950*/  @P3 STG.E desc[UR20][R12.64+0xe4], R53 ;  /* 0x0000e4350c003986 */ /* 0x0001e2000c101914 */
[----:B------:R-:W-:Y:S05]  /*14960*/  @!P2 BRA `(.L_x_457) ;  /* 0x000000000004a947 */ /* 0x000fea0003800000 */
[----:B------:R0:W5:Y:S02]  /*14970*/  LDG.E.LTC128B R15, desc[UR20][R8.64+0xe0] ;  /* 0x0000e014080f7981 */ /* 0x000164000c1e1920 */
.L_x_457:
[----:B------:R-:W-:Y:S05]  /*14980*/  BSYNC B0 ;  /* 0x0000000000007941 */ /* 0x000fea0003800000 */
.L_x_456:
[----:B0----5:R-:W-:Y:S01]  /*14990*/  LOP3.LUT R12, R15, 0xffffe000, RZ, 0xc0, !PT ;  /* 0xffffe0000f0c7812 */ /* 0x021fe200078ec0ff */
[----:B------:R-:W-:Y:S01]  /*149a0*/  BSSY B0, `(.L_x_458) ;  /* 0x000000a000007945 */ /* 0x000fe20003800000 */
[----:B------:R-:W-:-:S03]  /*149b0*/  ISETP.GT.AND P3, PT, R0, 0x39, P1 ;  /* 0x000000390000780c */ /* 0x000fc60000f64270 */
[----:B------:R-:W-:Y:S01]  /*149c0*/  FMUL R13, R12, UR22 ;  /* 0x000000160c0d7c20 */ /* 0x000fe20008400000 */
[----:B------:R-:W-:-:S03]  /*149d0*/  VIADD R12, R2, UR8 ;  /* 0x00000008020c7c36 */ /* 0x000fc60008000000 */
[----:B------:R-:W-:Y:S01]  /*149e0*/  FFMA R17, R54, UR11, R13 ;  /* 0x0000000b36117c23 */ /* 0x000fe2000800000d */
[----:B------:R-:W-:-:S04]  /*149f0*/  @P2 IMAD.MOV.U32 R13, RZ, RZ, R11 ;  /* 0x000000ffff0d2224 */ /* 0x000fc800078e000b */
[----:B------:R-:W-:-:S05]  /*14a00*/  F2FP.TF32.F32.PACK_B R17, R17 ;  /* 0x00000011ff11723e */ /* 0x000fca00024050ff */
[----:B------:R0:W-:Y:S01]  /*14a10*/  @P2 STG.E desc[UR20][R12.64+0xe0], R17 ;  /* 0x0000e0110c002986 */ /* 0x0001e2000c101914 */
[----:B------:R-:W-:Y:S05]  /*14a20*/  @!P3 BRA `(.L_x_459) ;  /* 0x000000000004b947 */ /* 0x000fea0003800000 */
[----:B------:R0:W5:Y:S02]  /*14a30*/  LDG.E.LTC128B R15, desc[UR20][R8.64+0xe4] ;  /* 0x0000e414080f7981 */ /* 0x000164000c1e1920 */
.L_x_459:
[----:B------:R-:W-:Y:S05]  /*14a40*/  BSYNC B0 ;  /* 0x0000000000007941 */ /* 0x000fea0003800000 */
.L_x_458:
[----:B0----5:R-:W-:Y:S01]  /*14a50*/  LOP3.LUT R12, R15, 0xffffe000, RZ, 0xc0, !PT ;  /* 0xffffe0000f0c7812 */ /* 0x021fe200078ec0ff */
[----:B------:R-:W-:Y:S01]  /*14a60*/  @P3 IMAD.MOV.U32 R13, RZ, RZ, R11 ;  /* 0x000000ffff0d3224 */ /* 0x000fe200078e000b */
        /* <DEDUP_REMOVED lines=9> */
.L_x_461:
[----:B------:R-:W-:Y:S05]  /*14b00*/  BSYNC B0 ;  /* 0x0000000000007941 */ /* 0x000fea0003800000 */
.L_x_460:
        /* <DEDUP_REMOVED lines=11> */
.L_x_463:
[----:B------:R-:W-:Y:S05]  /*14bc0*/  BSYNC B0 ;  /* 0x0000000000007941 */ /* 0x000fea0003800000 */
.L_x_462:
        /* <DEDUP_REMOVED lines=11> */
.L_x_465:
[----:B------:R-:W-:Y:S05]  /*14c80*/  BSYNC B0 ;  /* 0x0000000000007941 */ /* 0x000fea0003800000 */
.L_x_464:
        /* <DEDUP_REMOVED lines=11> */
.L_x_467:
[----:B------:R-:W-:Y:S05]  /*14d40*/  BSYNC B0 ;  /* 0x0000000000007941 */ /* 0x000fea0003800000 */
.L_x_466:
        /* <DEDUP_REMOVED lines=11> */
.L_x_469:
[----:B------:R-:W-:Y:S05]  /*14e00*/  BSYNC B0 ;  /* 0x0000000000007941 */ /* 0x000fea0003800000 */
.L_x_468:
        /* <DEDUP_REMOVED lines=11> */
.L_x_471:
[----:B------:R-:W-:Y:S05]  /*14ec0*/  BSYNC B0 ;  /* 0x0000000000007941 */ /* 0x000fea0003800000 */
.L_x_470:
        /* <DEDUP_REMOVED lines=11> */
.L_x_473:
[----:B------:R-:W-:Y:S05]  /*14f80*/  BSYNC B0 ;  /* 0x0000000000007941 */ /* 0x000fea0003800000 */
.L_x_472:
        /* <DEDUP_REMOVED lines=11> */
.L_x_475:
[----:B------:R-:W-:Y:S05]  /*15040*/  BSYNC B0 ;  /* 0x0000000000007941 */ /* 0x000fea0003800000 */
.L_x_474:
        /* <DEDUP_REMOVED lines=11> */
.L_x_477:
[----:B------:R-:W-:Y:S05]  /*15100*/  BSYNC B0 ;  /* 0x0000000000007941 */ /* 0x000fea0003800000 */
.L_x_476:
        /* <DEDUP_REMOVED lines=11> */
.L_x_479:
[----:B------:R-:W-:Y:S05]  /*151c0*/  BSYNC B0 ;  /* 0x0000000000007941 */ /* 0x000fea0003800000 */
.L_x_478:
        /* <DEDUP_REMOVED lines=11> */
.L_x_481:
[----:B------:R-:W-:Y:S05]  /*15280*/  BSYNC B0 ;  /* 0x0000000000007941 */ /* 0x000fea0003800000 */
.L_x_480:
        /* <DEDUP_REMOVED lines=11> */
.L_x_483:
[----:B------:R-:W-:Y:S05]  /*15340*/  BSYNC B0 ;  /* 0x0000000000007941 */ /* 0x000fea0003800000 */
.L_x_482:
        /* <DEDUP_REMOVED lines=11> */
.L_x_485:
[----:B------:R-:W-:Y:S05]  /*15400*/  BSYNC B0 ;  /* 0x0000000000007941 */ /* 0x000fea0003800000 */
.L_x_484:
        /* <DEDUP_REMOVED lines=11> */
.L_x_487:
[----:B------:R-:W-:Y:S05]  /*154c0*/  BSYNC B0 ;  /* 0x0000000000007941 */ /* 0x000fea0003800000 */
.L_x_486:
        /* <DEDUP_REMOVED lines=11> */
.L_x_489:
[----:B------:R-:W-:Y:S05]  /*15580*/  BSYNC B0 ;  /* 0x0000000000007941 */ /* 0x000fea0003800000 */
.L_x_488:
        /* <DEDUP_REMOVED lines=11> */
.L_x_491:
[----:B------:R-:W-:Y:S05]  /*15640*/  BSYNC B0 ;  /* 0x0000000000007941 */ /* 0x000fea0003800000 */
.L_x_490:
        /* <DEDUP_REMOVED lines=11> */
.L_x_493:
[----:B------:R-:W-:Y:S05]  /*15700*/  BSYNC B0 ;  /* 0x0000000000007941 */ /* 0x000fea0003800000 */
.L_x_492:
        /* <DEDUP_REMOVED lines=11> */
.L_x_495:
[----:B------:R-:W-:Y:S05]  /*157c0*/  BSYNC B0 ;  /* 0x0000000000007941 */ /* 0x000fea0003800000 */
.L_x_494:
        /* <DEDUP_REMOVED lines=11> */
.L_x_497:
[----:B------:R-:W-:Y:S05]  /*15880*/  BSYNC B0 ;  /* 0x0000000000007941 */ /* 0x000fea0003800000 */
.L_x_496:
        /* <DEDUP_REMOVED lines=11> */
.L_x_499:
[----:B------:R-:W-:Y:S05]  /*15940*/  BSYNC B0 ;  /* 0x0000000000007941 */ /* 0x000fea0003800000 */
.L_x_498:
        /* <DEDUP_REMOVED lines=11> */
.L_x_501:
[----:B------:R-:W-:Y:S05]  /*15a00*/  BSYNC B0 ;  /* 0x0000000000007941 */ /* 0x000fea0003800000 */
.L_x_500:
        /* <DEDUP_REMOVED lines=11> */
.L_x_503:
[----:B------:R-:W-:Y:S05]  /*15ac0*/  BSYNC B0 ;  /* 0x0000000000007941 */ /* 0x000fea0003800000 */
.L_x_502:
        /* <DEDUP_REMOVED lines=11> */
.L_x_505:
[----:B------:R-:W-:Y:S05]  /*15b80*/  BSYNC B0 ;  /* 0x0000000000007941 */ /* 0x000fea0003800000 */
.L_x_504:
        /* <DEDUP_REMOVED lines=11> */
.L_x_507:
[----:B------:R-:W-:Y:S05]  /*15c40*/  BSYNC B0 ;  /* 0x0000000000007941 */ /* 0x000fea0003800000 */
.L_x_506:
        /* <DEDUP_REMOVED lines=11> */
.L_x_509:
[----:B------:R-:W-:Y:S05]  /*15d00*/  BSYNC B0 ;  /* 0x0000000000007941 */ /* 0x000fea0003800000 */
.L_x_508:
        /* <DEDUP_REMOVED lines=11> */
.L_x_511:
[----:B------:R-:W-:Y:S05]  /*15dc0*/  BSYNC B0 ;  /* 0x0000000000007941 */ /* 0x000fea0003800000 */
.L_x_510:
        /* <DEDUP_REMOVED lines=11> */
.L_x_513:
[----:B------:R-:W-:Y:S05]  /*15e80*/  BSYNC B0 ;  /* 0x0000000000007941 */ /* 0x000fea0003800000 */
.L_x_512:
        /* <DEDUP_REMOVED lines=11> */
.L_x_515:
[----:B------:R-:W-:Y:S05]  /*15f40*/  BSYNC B0 ;  /* 0x0000000000007941 */ /* 0x000fea0003800000 */
.L_x_514:
        /* <DEDUP_REMOVED lines=11> */
.L_x_517:
[----:B------:R-:W-:Y:S05]  /*16000*/  BSYNC B0 ;  /* 0x0000000000007941 */ /* 0x000fea0003800000 */
.L_x_516:
        /* <DEDUP_REMOVED lines=11> */
.L_x_519:
[----:B------:R-:W-:Y:S05]  /*160c0*/  BSYNC B0 ;  /* 0x0000000000007941 */ /* 0x000fea0003800000 */
.L_x_518:
[----:B01---5:R-:W-:Y:S01]  /*160d0*/  LOP3.LUT R4, R15, 0xffffe000, RZ, 0xc0, !PT ;  /* 0xffffe0000f047812 */ /* 0x023fe200078ec0ff */
[----:B------:R-:W-:Y:S01]  /*160e0*/  @P0 IMAD.MOV.U32 R6, RZ, RZ, R2 ;  /* 0x000000ffff060224 */ /* 0x000fe200078e0002 */
[----:B------:R-:W-:Y:S01]  /*160f0*/  ISETP.GT.AND P2, PT, R0, 0x78, P1 ;  /* 0x000000780000780c */ /* 0x000fe20000f44270 */
[----:B------:R-:W-:Y:S02]  /*16100*/  BSSY B0, `(.L_x_520) ;  /* 0x0000007000007945 */ /* 0x000fe40003800000 */
[----:B------:R-:W-:-:S04]  /*16110*/  FMUL R4, R4, UR22 ;  /* 0x0000001604047c20 */ /* 0x000fc80008400000 */
[----:B------:R-:W-:-:S05]  /*16120*/  FFMA R85, R85, UR11, R4 ;  /* 0x0000000b55557c23 */ /* 0x000fca0008000004 */
[----:B------:R-:W-:-:S05]  /*16130*/  F2FP.TF32.F32.PACK_B R85, R85 ;  /* 0x00000055ff55723e */ /* 0x000fca00024050ff */
[----:B------:R0:W-:Y:S01]  /*16140*/  @P0 STG.E desc[UR20][R6.64+0x1e4], R85 ;  /* 0x0001e45506000986 */ /* 0x0001e2000c101914 */
[----:B------:R-:W-:Y:S05]  /*16150*/  @!P2 BRA `(.L_x_521) ;  /* 0x000000000004a947 */ /* 0x000fea0003800000 */
[----:B------:R1:W5:Y:S02]  /*16160*/  LDG.E.LTC128B R15, desc[UR20][R8.64+0x1e0] ;  /* 0x0001e014080f7981 */ /* 0x000364000c1e1920 */
.L_x_521:
[----:B------:R-:W-:Y:S05]  /*16170*/  BSYNC B0 ;  /* 0x0000000000007941 */ /* 0x000fea0003800000 */
.L_x_520:
[----:B-----5:R-:W-:Y:S01]  /*16180*/  LOP3.LUT R4, R15, 0xffffe000, RZ, 0xc0, !PT ;  /* 0xffffe0000f047812 */ /* 0x020fe200078ec0ff */
[----:B------:R-:W-:Y:S01]  /*16190*/  BSSY B0, `(.L_x_522) ;  /* 0x000000a000007945 */ /* 0x000fe20003800000 */
[----:B------:R-:W-:-:S03]  /*161a0*/  ISETP.GT.AND P1, PT, R0, 0x79, P1 ;  /* 0x000000790000780c */ /* 0x000fc60000f24270 */
[----:B------:R-:W-:Y:S01]  /*161b0*/  FMUL R5, R4, UR22 ;  /* 0x0000001604057c20 */ /* 0x000fe20008400000 */
[----:B------:R-:W-:-:S03]  /*161c0*/  IADD3 R4, R2, UR8, RZ ;  /* 0x0000000802047c10 */ /* 0x000fc6000fffe0ff */
[----:B0-----:R-:W-:Y:S01]  /*161d0*/  FFMA R7, R86, UR11, R5 ;  /* 0x0000000b56077c23 */ /* 0x001fe20008000005 */
[----:B------:R-:W-:-:S04]  /*161e0*/  @P2 IMAD.MOV.U32 R5, RZ, RZ, R11 ;  /* 0x000000ffff052224 */ /* 0x000fc800078e000b */
[----:B------:R-:W-:-:S05]  /*161f0*/  F2FP.TF32.F32.PACK_B R7, R7 ;  /* 0x00000007ff07723e */ /* 0x000fca00024050ff */
[----:B------:R0:W-:Y:S01]  /*16200*/  @P2 STG.E desc[UR20][R4.64+0x1e0], R7 ;  /* 0x0001e00704002986 */ /* 0x0001e2000c101914 */
[----:B------:R-:W-:Y:S05]  /*16210*/  @!P1 BRA `(.L_x_523) ;  /* 0x0000000000049947 */ /* 0x000fea0003800000 */
[----:B------:R0:W5:Y:S02]  /*16220*/  LDG.E.LTC128B R15, desc[UR20][R8.64+0x1e4] ;  /* 0x0001e414080f7981 */ /* 0x000164000c1e1920 */
.L_x_523:
[----:B------:R-:W-:Y:S05]  /*16230*/  BSYNC B0 ;  /* 0x0000000000007941 */ /* 0x000fea0003800000 */
.L_x_522:
[----:B-----5:R-:W-:Y:S01]  /*16240*/  LOP3.LUT R15, R15, 0xffffe000, RZ, 0xc0, !PT ;  /* 0xffffe0000f0f7812 */ /* 0x020fe200078ec0ff */
[----:B------:R-:W-:-:S04]  /*16250*/  VIADD R2, R2, UR8 ;  /* 0x0000000802027c36 */ /* 0x000fc80008000000 */
[----:B------:R-:W-:-:S04]  /*16260*/  FMUL R0, R15, UR22 ;  /* 0x000000160f007c20 */ /* 0x000fc80008400000 */
[----:B------:R-:W-:Y:S01]  /*16270*/  FFMA R0, R87, UR11, R0 ;  /* 0x0000000b57007c23 */ /* 0x000fe20008000000 */
[----:B------:R-:W-:Y:S06]  /*16280*/  @!P1 EXIT ;  /* 0x000000000000994d */ /* 0x000fec0003800000 */
[----:B0-----:R-:W-:Y:S01]  /*16290*/  F2FP.TF32.F32.PACK_B R5, R0 ;  /* 0x00000000ff05723e */ /* 0x001fe200024050ff */
[----:B------:R-:W-:-:S05]  /*162a0*/  IMAD.MOV.U32 R3, RZ, RZ, R11 ;  /* 0x000000ffff037224 */ /* 0x000fca00078e000b */
[----:B------:R-:W-:Y:S01]  /*162b0*/  STG.E desc[UR20][R2.64+0x1e4], R5 ;  /* 0x0001e40502007986 */ /* 0x000fe2000c101914 */
[----:B------:R-:W-:Y:S05]  /*162c0*/  EXIT ;  /* 0x000000000000794d */ /* 0x000fea0003800000 */
.L_x_21:
[----:B------:R-:W2:Y:S01]  /*162d0*/  LDL.LU R6, [R1+0x8] ;  /* 0x0000080001067983 */ /* 0x000ea20000300800 */
[----:B------:R-:W-:-:S03]  /*162e0*/  ULDC.64 UR6, c[0x0][0x650] ;  /* 0x0001940000067ab9 */ /* 0x000fc60000000a00 */
[----:B------:R-:W3:Y:S04]  /*162f0*/  LDL.LU R7, [R1+0x14] ;  /* 0x0000140001077983 */ /* 0x000ee80000300800 */
[----:B------:R-:W4:Y:S04]  /*16300*/  LDL.LU R9, [R1+0x30] ;  /* 0x0000300001097983 */ /* 0x000f280000300800 */
[----:B------:R-:W5:Y:S04]  /*16310*/  LDL.LU R252, [R1+0x34] ;  /* 0x0000340001fc7983 */ /* 0x000f680000300800 */
        /* <DEDUP_REMOVED lines=41> */
[----:B------:R-:W5:Y:S01]  /*165b0*/  LDL.LU R218, [R1+0xdc] ;  /* 0x0000dc0001da7983 */ /* 0x000f620000300800 */
[----:B------:R-:W-:-:S03]  /*165c0*/  LEA R2, P2, R4, UR6, 0x2 ;  /* 0x0000000604027c11 */ /* 0x000fc6000f8410ff */
[----:B------:R-:W5:Y:S04]  /*165d0*/  LDL.LU R216, [R1+0xe0] ;  /* 0x0000e00001d87983 */ /* 0x000f680000300800 */
[----:B------:R-:W5:Y:S04]  /*165e0*/  LDL.LU R22, [R1+0xe4] ;  /* 0x0000e40001167983 */ /* 0x000f680000300800 */
[----:B------:R-:W5:Y:S04]  /*165f0*/  LDL.LU R20, [R1+0xe8] ;  /* 0x0000e80001147983 */ /* 0x000f680000300800 */
[----:B------:R-:W5:Y:S01]  /*16600*/  LDL.LU R18, [R1+0xec] ;  /* 0x0000ec0001127983 */ /* 0x000f620000300800 */
[----:B------:R-:W-:-:S03]  /*16610*/  LEA.HI.X R3, R4, UR7, R3, 0x2, P2 ;  /* 0x0000000704037c11 */ /* 0x000fc600090f1403 */
[----:B------:R-:W5:Y:S04]  /*16620*/  LDL.LU R16, [R1+0xf0] ;  /* 0x0000f00001107983 */ /* 0x000f680000300800 */
[----:B------:R-:W5:Y:S04]  /*16630*/  LDL.LU R12, [R1+0xf4] ;  /* 0x0000f400010c7983 */ /* 0x000f680000300800 */
[----:B------:R-:W5:Y:S04]  /*16640*/  LDL.LU R10, [R1+0xf8] ;  /* 0x0000f800010a7983 */ /* 0x000f680000300800 */
[----:B------:R-:W5:Y:S04]  /*16650*/  LDL.LU R8, [R1+0xfc] ;  /* 0x0000fc0001087983 */ /* 0x000f680000300800 */
[----:B------:R-:W3:Y:S04]  /*16660*/  LDL.LU R4, [R1+0x4] ;  /* 0x0000040001047983 */ /* 0x000ee80000300800 */
[----:B------:R-:W4:Y:S01]  /*16670*/  LDL.LU R5, [R1] ;  /* 0x0000000001057983 */ /* 0x000f220000300800 */
[----:B------:R-:W-:Y:S01]  /*16680*/  ISETP.GT.AND P2, PT, R0, 0x1, P1 ;  /* 0x000000010000780c */ /* 0x000fe20000f44270 */
[----:B------:R-:W-:-:S02]  /*16690*/  USHF.L.U32 UR9, UR4, 0x2, URZ ;  /* 0x0000000204097899 */ /* 0x000fc4000800063f */
[----:B------:R-:W-:Y:S01]  /*166a0*/  USHF.L.U64.HI UR8, UR4, 0x2, UR5 ;  /* 0x0000000204087899 */ /* 0x000fe20008010205 */
[----:B--2---:R-:W-:-:S05]  /*166b0*/  FMUL R6, R6, UR11 ;  /* 0x0000000b06067c20 */ /* 0x004fca0008400000 */
[----:B------:R-:W-:Y:S01]  /*166c0*/  F2FP.TF32.F32.PACK_B R6, R6 ;  /* 0x00000006ff06723e */ /* 0x000fe200024050ff */
[----:B---3--:R-:W-:-:S05]  /*166d0*/  FMUL R4, R4, UR11 ;  /* 0x0000000b04047c20 */ /* 0x008fca0008400000 */
[----:B------:R-:W-:-:S05]  /*166e0*/  F2FP.TF32.F32.PACK_B R4, R4 ;  /* 0x00000004ff04723e */ /* 0x000fca00024050ff */
[----:B------:R4:W-:Y:S02]  /*166f0*/  @P2 STG.E desc[UR20][R2.64+0x4], R4 ;  /* 0x0000040402002986 */ /* 0x0009e4000c101914 */
[----:B----4-:R-:W-:-:S05]  /*16700*/  FMUL R4, R5, UR11 ;  /* 0x0000000b05047c20 */ /* 0x010fca0008400000 */
[----:B------:R-:W-:-:S05]  /*16710*/  F2FP.TF32.F32.PACK_B R4, R4 ;  /* 0x00000004ff04723e */ /* 0x000fca00024050ff */
[----:B------:R1:W-:Y:S01]  /*16720*/  @P0 STG.E desc[UR20][R2.64], R4 ;  /* 0x0000000402000986 */ /* 0x0003e2000c101914 */
[----:B------:R-:W-:-:S04]  /*16730*/  ISETP.GT.AND P0, PT, R14, 0x8, PT ;  /* 0x000000080e00780c */ /* 0x000fc80003f04270 */
[----:B------:R-:W-:Y:S02]  /*16740*/  ISETP.GT.AND P2, PT, R0, RZ, P0 ;  /* 0x000000ff0000720c */ /* 0x000fe40000744270 */
[----:B-1----:R-:W-:-:S04]  /*16750*/  IADD3 R4, P3, R2, UR9, RZ ;  /* 0x0000000902047c10 */ /* 0x002fc8000ff7e0ff */
[----:B------:R-:W-:-:S07]  /*16760*/  IADD3.X R5, R3, UR8, RZ, P3, !PT ;  /* 0x0000000803057c10 */ /* 0x000fce0009ffe4ff */
[----:B------:R1:W-:Y:S04]  /*16770*/  @P2 STG.E desc[UR20][R4.64], R6 ;  /* 0x0000000604002986 */ /* 0x0003e8000c101914 */
[----:B-1----:R-:W2:Y:S01]  /*16780*/  LDL.LU R6, [R1+0xc] ;  /* 0x00000c0001067983 */ /* 0x002ea20000300800 */
[----:B------:R-:W-:Y:S01]  /*16790*/  ISETP.GT.AND P2, PT, R0, 0x1, P0 ;  /* 0x000000010000780c */ /* 0x000fe20000744270 */
[----:B--2---:R-:W-:-:S05]  /*167a0*/  FMUL R6, R6, UR11 ;  /* 0x0000000b06067c20 */ /* 0x004fca0008400000 */
[----:B------:R-:W-:-:S07]  /*167b0*/  F2FP.TF32.F32.PACK_B R6, R6 ;  /* 0x00000006ff06723e */ /* 0x000fce00024050ff */
[----:B------:R1:W-:Y:S04]  /*167c0*/  @P2 STG.E desc[UR20][R4.64+0x4], R6 ;  /* 0x0000040604002986 */ /* 0x0003e8000c101914 */
[----:B-1----:R-:W2:Y:S01]  /*167d0*/  LDL.LU R6, [R1+0x10] ;  /* 0x0000100001067983 */ /* 0x002ea20000300800 */
[----:B------:R-:W-:Y:S01]  /*167e0*/  ISETP.GT.AND P2, PT, R0, 0x8, P1 ;  /* 0x000000080000780c */ /* 0x000fe20000f44270 */
[----:B--2---:R-:W-:-:S05]  /*167f0*/  FMUL R6, R6, UR11 ;  /* 0x0000000b06067c20 */ /* 0x004fca0008400000 */
[----:B------:R-:W-:-:S07]  /*16800*/  F2FP.TF32.F32.PACK_B R6, R6 ;  /* 0x00000006ff06723e */ /* 0x000fce00024050ff */
[----:B------:R1:W-:Y:S04]  /*16810*/  @P2 STG.E desc[UR20][R2.64+0x20], R6 ;  /* 0x0000200602002986 */ /* 0x0003e8000c101914 */
[----:B-1----:R-:W2:Y:S01]  /*16820*/  LDL.LU R6, [R1+0x18] ;  /* 0x0000180001067983 */ /* 0x002ea20000300800 */
[C---:B------:R-:W-:Y:S01]  /*16830*/  ISETP.GT.AND P2, PT, R0.reuse, 0x9, P1 ;  /* 0x000000090000780c */ /* 0x040fe20000f44270 */
[----:B------:R-:W-:Y:S01]  /*16840*/  FMUL R7, R7, UR11 ;  /* 0x0000000b07077c20 */ /* 0x000fe20008400000 */
[----:B------:R-:W-:-:S04]  /*16850*/  ISETP.GT.AND P3, PT, R0, 0x8, P0 ;  /* 0x000000080000780c */ /* 0x000fc80000764270 */
[----:B------:R-:W-:-:S07]  /*16860*/  F2FP.TF32.F32.PACK_B R7, R7 ;  /* 0x00000007ff07723e */ /* 0x000fce00024050ff */
[----:B------:R1:W-:Y:S04]  /*16870*/  @P2 STG.E desc[UR20][R2.64+0x24], R7 ;  /* 0x0000240702002986 */ /* 0x0003e8000c101914 */
[----:B-1----:R-:W3:Y:S01]  /*16880*/  LDL.LU R7, [R1+0x24] ;  /* 0x0000240001077983 */ /* 0x002ee20000300800 */
[----:B--2---:R-:W-:-:S05]  /*16890*/  FMUL R6, R6, UR11 ;  /* 0x0000000b06067c20 */ /* 0x004fca0008400000 */
[----:B------:R-:W-:-:S05]  /*168a0*/  F2FP.TF32.F32.PACK_B R6, R6 ;  /* 0x00000006ff06723e */ /* 0x000fca00024050ff */
        /* <DEDUP_REMOVED lines=8> */
[----:B---3--:R-:W-:-:S05]  /*16930*/  FMUL R7, R7, UR11 ;  /* 0x0000000b07077c20 */ /* 0x008fca0008400000 */
[----:B------:R-:W-:Y:S01]  /*16940*/  F2FP.TF32.F32.PACK_B R7, R7 ;  /* 0x00000007ff07723e */ /* 0x000fe200024050ff */
[----:B--2---:R-:W-:-:S05]  /*16950*/  FMUL R6, R6, UR11 ;  /* 0x0000000b06067c20 */ /* 0x004fca0008400000 */
[----:B------:R-:W-:-:S05]  /*16960*/  F2FP.TF32.F32.PACK_B R6, R6 ;  /* 0x00000006ff06723e */ /* 0x000fca00024050ff */
[----:B------:R1:W-:Y:S01]  /*16970*/  @P2 STG.E desc[UR20][R2.64+0x40], R6 ;  /* 0x0000400602002986 */ /* 0x0003e2000c101914 */
[----:B------:R-:W-:-:S03]  /*16980*/  ISETP.GT.AND P2, PT, R0, 0x11, P1 ;  /* 0x000000110000780c */ /* 0x000fc60000f44270 */
[----:B-1----:R-:W2:Y:S10]  /*16990*/  LDL.LU R6, [R1+0x28] ;  /* 0x0000280001067983 */ /* 0x002eb40000300800 */
[----:B------:R1:W-:Y:S04]  /*169a0*/  @P2 STG.E desc[UR20][R2.64+0x44], R7 ;  /* 0x0000440702002986 */ /* 0x0003e8000c101914 */
[----:B-1----:R-:W3:Y:S01]  /*169b0*/  LDL.LU R7, [R1+0x2c] ;  /* 0x00002c0001077983 */ /* 0x002ee20000300800 */
[----:B------:R-:W-:-:S02]  /*169c0*/  ISETP.GT.AND P3, PT, R0, 0x10, P0 ;  /* 0x000000100000780c */ /* 0x000fc40000764270 */
[----:B------:R-:W-:Y:S01]  /*169d0*/  ISETP.GT.AND P2, PT, R0, 0x11, P0 ;  /* 0x000000110000780c */ /* 0x000fe20000744270 */
[----:B------:R-:W-:-:S05]  /*169e0*/  FMUL R9, R9, UR11 ;  /* 0x0000000b09097c20 */ /* 0x000fca0008400000 */
[----:B------:R-:W-:Y:S01]  /*169f0*/  F2FP.TF32.F32.PACK_B R9, R9 ;  /* 0x00000009ff09723e */ /* 0x000fe200024050ff */
[----:B-----5:R-:W-:-:S05]  /*16a00*/  FMUL R11, R11, UR11 ;  /* 0x0000000b0b0b7c20 */ /* 0x020fca0008400000 */
[----:B------:R-:W-:Y:S01]  /*16a10*/  F2FP.TF32.F32.PACK_B R11, R11 ;  /* 0x0000000bff0b723e */ /* 0x000fe200024050ff */
[----:B------:R-:W-:-:S05]  /*16a20*/  FMUL R13, R13, UR11 ;  /* 0x0000000b0d0d7c20 */ /* 0x000fca0008400000 */
[----:B------:R-:W-:Y:S02]  /*16a30*/  F2FP.TF32.F32.PACK_B R13, R13 ;  /* 0x0000000dff0d723e */ /* 0x000fe400024050ff */
[C---:B------:R-:W-:Y:S02]  /*16a40*/  ISETP.GT.AND P4, PT, R0.reuse, 0x29, P1 ;  /* 0x000000290000780c */ /* 0x040fe40000f84270 */
[----:B------:R-:W-:Y:S01]  /*16a50*/  ISETP.GT.AND P5, PT, R0, 0x31, P1 ;  /* 0x000000310000780c */ /* 0x000fe20000fa4270 */
[----:B------:R-:W-:Y:S01]  /*16a60*/  FMUL R17, R17, UR11 ;  /* 0x0000000b11117c20 */ /* 0x000fe20008400000 */
[----:B------:R-:W-:-:S04]  /*16a70*/  FMUL R15, R15, UR11 ;  /* 0x0000000b0f0f7c20 */ /* 0x000fc80008400000 */
[----:B------:R-:W-:Y:S02]  /*16a80*/  F2FP.TF32.F32.PACK_B R17, R17 ;  /* 0x00000011ff11723e */ /* 0x000fe400024050ff */
[----:B------:R-:W-:Y:S01]  /*16a90*/  F2FP.TF32.F32.PACK_B R15, R15 ;  /* 0x0000000fff0f723e */ /* 0x000fe200024050ff */
[----:B------:R-:W-:-:S05]  /*16aa0*/  FMUL R19, R19, UR11 ;  /* 0x0000000b13137c20 */ /* 0x000fca0008400000 */
[----:B------:R-:W-:Y:S02]  /*16ab0*/  F2FP.TF32.F32.PACK_B R19, R19 ;  /* 0x00000013ff13723e */ /* 0x000fe400024050ff */
[----:B------:R-:W-:Y:S01]  /*16ac0*/  ISETP.GT.AND P6, PT, R0, 0x48, P0 ;  /* 0x000000480000780c */ /* 0x000fe200007c4270 */
[----:B------:R-:W-:Y:S01]  /*16ad0*/  FMUL R21, R21, UR11 ;  /* 0x0000000b15157c20 */ /* 0x000fe20008400000 */
[----:B------:R-:W-:-:S04]  /*16ae0*/  FMUL R23, R23, UR11 ;  /* 0x0000000b17177c20 */ /* 0x000fc80008400000 */
[----:B------:R-:W-:Y:S02]  /*16af0*/  F2FP.TF32.F32.PACK_B R21, R21 ;  /* 0x00000015ff15723e */ /* 0x000fe400024050ff */
[----:B------:R-:W-:Y:S01]  /*16b00*/  F2FP.TF32.F32.PACK_B R23, R23 ;  /* 0x00000017ff17723e */ /* 0x000fe200024050ff */
[----:B------:R-:W-:Y:S01]  /*16b10*/  FMUL R217, R217, UR11 ;  /* 0x0000000bd9d97c20 */ /* 0x000fe20008400000 */
[----:B------:R-:W-:Y:S01]  /*16b20*/  FMUL R219, R219, UR11 ;  /* 0x0000000bdbdb7c20 */ /* 0x000fe20008400000 */
[----:B------:R-:W-:-:S03]  /*16b30*/  FMUL R221, R221, UR11 ;  /* 0x0000000bdddd7c20 */ /* 0x000fc60008400000 */
[----:B------:R-:W-:Y:S01]  /*16b40*/  F2FP.TF32.F32.PACK_B R217, R217 ;  /* 0x000000d9ffd9723e */ /* 0x000fe200024050ff */
[----:B------:R-:W-:Y:S01]  /*16b50*/  FMUL R223, R223, UR11 ;  /* 0x0000000bdfdf7c20 */ /* 0x000fe20008400000 */
[----:B------:R-:W-:Y:S02]  /*16b60*/  F2FP.TF32.F32.PACK_B R219, R219 ;  /* 0x000000dbffdb723e */ /* 0x000fe400024050ff */
[----:B------:R-:W-:Y:S02]  /*16b70*/  F2FP.TF32.F32.PACK_B R221, R221 ;  /* 0x000000ddffdd723e */ /* 0x000fe400024050ff */
[----:B------:R-:W-:Y:S01]  /*16b80*/  F2FP.TF32.F32.PACK_B R223, R223 ;  /* 0x000000dfffdf723e */ /* 0x000fe200024050ff */
[----:B--2---:R-:W-:-:S05]  /*16b90*/  FMUL R6, R6, UR11 ;  /* 0x0000000b06067c20 */ /* 0x004fca0008400000 */
[----:B------:R-:W-:-:S05]  /*16ba0*/  F2FP.TF32.F32.PACK_B R6, R6 ;  /* 0x00000006ff06723e */ /* 0x000fca00024050ff */
[----:B------:R3:W-:Y:S02]  /*16bb0*/  @P3 STG.E desc[UR20][R4.64+0x40], R6 ;  /* 0x0000400604003986 */ /* 0x0007e4000c101914 */
[----:B---3--:R-:W-:-:S05]  /*16bc0*/  FMUL R6, R7, UR11 ;  /* 0x0000000b07067c20 */ /* 0x008fca0008400000 */
[----:B------:R-:W-:-:S05]  /*16bd0*/  F2FP.TF32.F32.PACK_B R6, R6 ;  /* 0x00000006ff06723e */ /* 0x000fca00024050ff */
[----:B------:R-:W-:Y:S01]  /*16be0*/  @P2 STG.E desc[UR20][R4.64+0x44], R6 ;  /* 0x0000440604002986 */ /* 0x000fe2000c101914 */
[----:B------:R-:W-:Y:S01]  /*16bf0*/  ISETP.GT.AND P2, PT, R0, 0x18, P1 ;  /* 0x000000180000780c */ /* 0x000fe20000f44270 */
[----:B------:R-:W-:-:S12]  /*16c00*/  FMUL R7, R252, UR11 ;  /* 0x0000000bfc077c20 */ /* 0x000fd80008400000 */
[----:B------:R1:W-:Y:S01]  /*16c10*/  @P2 STG.E desc[UR20][R2.64+0x60], R9 ;  /* 0x0000600902002986 */ /* 0x0003e2000c101914 */
[C---:B------:R-:W-:Y:S02]  /*16c20*/  ISETP.GT.AND P2, PT, R0.reuse, 0x19, P1 ;  /* 0x000000190000780c */ /* 0x040fe40000f44270 */
[----:B------:R-:W-:Y:S02]  /*16c30*/  F2FP.TF32.F32.PACK_B R7, R7 ;  /* 0x00000007ff07723e */ /* 0x000fe400024050ff */
[----:B------:R-:W-:-:S09]  /*16c40*/  ISETP.GT.AND P3, PT, R0, 0x18, P0 ;  /* 0x000000180000780c */ /* 0x000fd20000764270 */
[----:B------:R2:W-:Y:S01]  /*16c50*/  @P2 STG.E desc[UR20][R2.64+0x64], R7 ;  /* 0x0000640702002986 */ /* 0x0005e2000c101914 */
[----:B------:R-:W-:Y:S01]  /*16c60*/  ISETP.GT.AND P2, PT, R0, 0x19, P0 ;  /* 0x000000190000780c */ /* 0x000fe20000744270 */
[----:B-1----:R-:W-:-:S05]  /*16c70*/  FMUL R9, R251, UR11 ;  /* 0x0000000bfb097c20 */ /* 0x002fca0008400000 */
[----:B------:R-:W-:Y:S01]  /*16c80*/  F2FP.TF32.F32.PACK_B R9, R9 ;  /* 0x00000009ff09723e */ /* 0x000fe200024050ff */
[----:B------:R1:W-:Y:S06]  /*16c90*/  @P3 STG.E desc[UR20][R4.64+0x60], R11 ;  /* 0x0000600b04003986 */ /* 0x0003ec000c101914 */
[----:B------:R3:W-:Y:S01]  /*16ca0*/  @P2 STG.E desc[UR20][R4.64+0x64], R9 ;  /* 0x0000640904002986 */ /* 0x0007e2000c101914 */
[C---:B------:R-:W-:Y:S02]  /*16cb0*/  ISETP.GT.AND P2, PT, R0.reuse, 0x20, P1 ;  /* 0x000000200000780c */ /* 0x040fe40000f44270 */
[----:B------:R-:W-:Y:S01]  /*16cc0*/  ISETP.GT.AND P3, PT, R0, 0x20, P0 ;  /* 0x000000200000780c */ /* 0x000fe20000764270 */
[----:B--2---:R-:W-:Y:S01]  /*16cd0*/  FMUL R7, R250, UR11 ;  /* 0x0000000bfa077c20 */ /* 0x004fe20008400000 */
[----:B-1----:R-:W-:-:S09]  /*16ce0*/  FMUL R11, R249, UR11 ;  /* 0x0000000bf90b7c20 */ /* 0x002fd20008400000 */
[----:B------:R1:W-:Y:S01]  /*16cf0*/  @P2 STG.E desc[UR20][R2.64+0x80], R13 ;  /* 0x0000800d02002986 */ /* 0x0003e2000c101914 */
[----:B------:R-:W-:Y:S02]  /*16d00*/  ISETP.GT.AND P2, PT, R0, 0x21, P1 ;  /* 0x000000210000780c */ /* 0x000fe40000f44270 */
[----:B------:R-:W-:Y:S02]  /*16d10*/  F2FP.TF32.F32.PACK_B R7, R7 ;  /* 0x00000007ff07723e */ /* 0x000fe400024050ff */
[----:B------:R-:W-:Y:S01]  /*16d20*/  F2FP.TF32.F32.PACK_B R11, R11 ;  /* 0x0000000bff0b723e */ /* 0x000fe200024050ff */
[----:B---3--:R-:W-:-:S08]  /*16d30*/  FMUL R9, R248, UR11 ;  /* 0x0000000bf8097c20 */ /* 0x008fd00008400000 */
[----:B------:R2:W-:Y:S01]  /*16d40*/  @P2 STG.E desc[UR20][R2.64+0x84], R7 ;  /* 0x0000840702002986 */ /* 0x0005e2000c101914 */
[----:B------:R-:W-:-:S03]  /*16d50*/  ISETP.GT.AND P2, PT, R0, 0x21, P0 ;  /* 0x000000210000780c */ /* 0x000fc60000744270 */
[----:B------:R3:W-:Y:S01]  /*16d60*/  @P3 STG.E desc[UR20][R4.64+0x80], R11 ;  /* 0x0000800b04003986 */ /* 0x0007e2000c101914 */
[----:B------:R-:W-:Y:S01]  /*16d70*/  ISETP.GT.AND P3, PT, R0, 0x28, P1 ;  /* 0x000000280000780c */ /* 0x000fe20000f64270 */
[----:B-1----:R-:W-:Y:S01]  /*16d80*/  FMUL R13, R247, UR11 ;  /* 0x0000000bf70d7c20 */ /* 0x002fe20008400000 */
[----:B------:R-:W-:-:S04]  /*16d90*/  F2FP.TF32.F32.PACK_B R9, R9 ;  /* 0x00000009ff09723e */ /* 0x000fc800024050ff */
[----:B------:R-:W-:Y:S01]  /*16da0*/  F2FP.TF32.F32.PACK_B R13, R13 ;  /* 0x0000000dff0d723e */ /* 0x000fe200024050ff */
[----:B--2---:R-:W-:Y:S02]  /*16db0*/  FMUL R7, R246, UR11 ;  /* 0x0000000bf6077c20 */ /* 0x004fe40008400000 */
[----:B------:R1:W-:Y:S01]  /*16dc0*/  @P2 STG.E desc[UR20][R4.64+0x84], R9 ;  /* 0x0000840904002986 */ /* 0x0003e2000c101914 */
[C---:B------:R-:W-:Y:S02]  /*16dd0*/  ISETP.GT.AND P2, PT, R0.reuse, 0x28, P0 ;  /* 0x000000280000780c */ /* 0x040fe40000744270 */
[----:B------:R-:W-:Y:S01]  /*16de0*/  F2FP.TF32.F32.PACK_B R7, R7 ;  /* 0x00000007ff07723e */ /* 0x000fe200024050ff */
[----:B------:R-:W-:Y:S01]  /*16df0*/  @P3 STG.E desc[UR20][R2.64+0xa0], R13 ;  /* 0x0000a00d02003986 */ /* 0x000fe2000c101914 */
[C---:B------:R-:W-:Y:S01]  /*16e00*/  ISETP.GT.AND P3, PT, R0.reuse, 0x29, P0 ;  /* 0x000000290000780c */ /* 0x040fe20000764270 */
[----:B---3--:R-:W-:Y:S02]  /*16e10*/  FMUL R11, R245, UR11 ;  /* 0x0000000bf50b7c20 */ /* 0x008fe40008400000 */
[----:B------:R2:W-:Y:S01]  /*16e20*/  @P4 STG.E desc[UR20][R2.64+0xa4], R7 ;  /* 0x0000a40702004986 */ /* 0x0005e2000c101914 */
[----:B------:R-:W-:Y:S01]  /*16e30*/  ISETP.GT.AND P4, PT, R0, 0x30, P1 ;  /* 0x000000300000780c */ /* 0x000fe20000f84270 */
[----:B-1----:R-:W-:Y:S01]  /*16e40*/  FMUL R9, R244, UR11 ;  /* 0x0000000bf4097c20 */ /* 0x002fe20008400000 */
[----:B------:R-:W-:-:S04]  /*16e50*/  F2FP.TF32.F32.PACK_B R11, R11 ;  /* 0x0000000bff0b723e */ /* 0x000fc800024050ff */
[----:B------:R-:W-:Y:S01]  /*16e60*/  F2FP.TF32.F32.PACK_B R9, R9 ;  /* 0x00000009ff09723e */ /* 0x000fe200024050ff */
[----:B------:R1:W-:Y:S01]  /*16e70*/  @P2 STG.E desc[UR20][R4.64+0xa0], R11 ;  /* 0x0000a00b04002986 */ /* 0x0003e2000c101914 */
[----:B------:R-:W-:-:S03]  /*16e80*/  ISETP.GT.AND P2, PT, R0, 0x30, P0 ;  /* 0x000000300000780c */ /* 0x000fc60000744270 */
[----:B------:R3:W-:Y:S01]  /*16e90*/  @P3 STG.E desc[UR20][R4.64+0xa4], R9 ;  /* 0x0000a40904003986 */ /* 0x0007e2000c101914 */
[C---:B------:R-:W-:Y:S01]  /*16ea0*/  ISETP.GT.AND P3, PT, R0.reuse, 0x31, P0 ;  /* 0x000000310000780c */ /* 0x040fe20000764270 */
[----:B--2---:R-:W-:Y:S02]  /*16eb0*/  FMUL R7, R243, UR11 ;  /* 0x0000000bf3077c20 */ /* 0x004fe40008400000 */
[----:B------:R2:W-:Y:S01]  /*16ec0*/  @P5 STG.E desc[UR20][R2.64+0xc4], R17 ;  /* 0x0000c41102005986 */ /* 0x0005e2000c101914 */
[----:B------:R-:W-:Y:S01]  /*16ed0*/  ISETP.GT.AND P5, PT, R0, 0x39, P1 ;  /* 0x000000390000780c */ /* 0x000fe20000fa4270 */
[----:B-1----:R-:W-:Y:S02]  /*16ee0*/  FMUL R11, R242, UR11 ;  /* 0x0000000bf20b7c20 */ /* 0x002fe40008400000 */
[----:B------:R-:W-:Y:S01]  /*16ef0*/  @P4 STG.E desc[UR20][R2.64+0xc0], R15 ;  /* 0x0000c00f02004986 */ /* 0x000fe2000c101914 */
[----:B------:R-:W-:Y:S01]  /*16f00*/  ISETP.GT.AND P4, PT, R0, 0x38, P1 ;  /* 0x000000380000780c */ /* 0x000fe20000f84270 */
[----:B------:R-:W-:Y:S01]  /*16f10*/  FMUL R13, R241, UR11 ;  /* 0x0000000bf10d7c20 */ /* 0x000fe20008400000 */
[----:B------:R-:W-:-:S02]  /*16f20*/  F2FP.TF32.F32.PACK_B R7, R7 ;  /* 0x00000007ff07723e */ /* 0x000fc400024050ff */
[----:B------:R-:W-:Y:S02]  /*16f30*/  F2FP.TF32.F32.PACK_B R11, R11 ;  /* 0x0000000bff0b723e */ /* 0x000fe400024050ff */
[----:B------:R-:W-:Y:S01]  /*16f40*/  F2FP.TF32.F32.PACK_B R13, R13 ;  /* 0x0000000dff0d723e */ /* 0x000fe200024050ff */
[----:B------:R1:W-:Y:S01]  /*16f50*/  @P2 STG.E desc[UR20][R4.64+0xc0], R7 ;  /* 0x0000c00704002986 */ /* 0x0003e2000c101914 */
[----:B------:R-:W-:-:S03]  /*16f60*/  ISETP.GT.AND P2, PT, R0, 0x38, P0 ;  /* 0x000000380000780c */ /* 0x000fc60000744270 */
[----:B------:R4:W-:Y:S01]  /*16f70*/  @P3 STG.E desc[UR20][R4.64+0xc4], R11 ;  /* 0x0000c40b04003986 */ /* 0x0009e2000c101914 */
[----:B------:R-:W-:Y:S01]  /*16f80*/  ISETP.GT.AND P3, PT, R0, 0x39, P0 ;  /* 0x000000390000780c */ /* 0x000fe20000764270 */
[----:B---3--:R-:W-:Y:S02]  /*16f90*/  FMUL R9, R240, UR11 ;  /* 0x0000000bf0097c20 */ /* 0x008fe40008400000 */
[----:B------:R-:W-:Y:S01]  /*16fa0*/  @P5 STG.E desc[UR20][R2.64+0xe4], R19 ;  /* 0x0000e41302005986 */ /* 0x000fe2000c101914 */
[C---:B------:R-:W-:Y:S01]  /*16fb0*/  ISETP.GT.AND P5, PT, R0.reuse, 0x41, P1 ;  /* 0x000000410000780c */ /* 0x040fe20000fa4270 */
[----:B--2---:R-:W-:Y:S01]  /*16fc0*/  FMUL R17, R237, UR11 ;  /* 0x0000000bed117c20 */ /* 0x004fe20008400000 */
[----:B-1----:R-:W-:Y:S01]  /*16fd0*/  FMUL R7, R239, UR11 ;  /* 0x0000000bef077c20 */ /* 0x002fe20008400000 */
[----:B------:R1:W-:Y:S01]  /*16fe0*/  @P4 STG.E desc[UR20][R2.64+0xe0], R13 ;  /* 0x0000e00d02004986 */ /* 0x0003e2000c101914 */
[----:B------:R-:W-:Y:S01]  /*16ff0*/  ISETP.GT.AND P4, PT, R0, 0x40, P1 ;  /* 0x000000400000780c */ /* 0x000fe20000f84270 */
[----:B------:R-:W-:Y:S01]  /*17000*/  FMUL R15, R238, UR11 ;  /* 0x0000000bee0f7c20 */ /* 0x000fe20008400000 */
[----:B------:R-:W-:-:S02]  /*17010*/  F2FP.TF32.F32.PACK_B R9, R9 ;  /* 0x00000009ff09723e */ /* 0x000fc400024050ff */
[----:B------:R-:W-:Y:S02]  /*17020*/  F2FP.TF32.F32.PACK_B R7, R7 ;  /* 0x00000007ff07723e */ /* 0x000fe400024050ff */
[----:B------:R-:W-:Y:S01]  /*17030*/  F2FP.TF32.F32.PACK_B R17, R17 ;  /* 0x00000011ff11723e */ /* 0x000fe200024050ff */
[----:B------:R2:W-:Y:S01]  /*17040*/  @P2 STG.E desc[UR20][R4.64+0xe0], R9 ;  /* 0x0000e00904002986 */ /* 0x0005e2000c101914 */
[----:B------:R-:W-:Y:S02]  /*17050*/  F2FP.TF32.F32.PACK_B R15, R15 ;  /* 0x0000000fff0f723e */ /* 0x000fe400024050ff */
[C---:B------:R-:W-:Y:S01]  /*17060*/  ISETP.GT.AND P2, PT, R0.reuse, 0x40, P0 ;  /* 0x000000400000780c */ /* 0x040fe20000744270 */
[----:B------:R3:W-:Y:S01]  /*17070*/  @P3 STG.E desc[UR20][R4.64+0xe4], R7 ;  /* 0x0000e40704003986 */ /* 0x0007e2000c101914 */
[----:B------:R-:W-:Y:S01]  /*17080*/  ISETP.GT.AND P3, PT, R0, 0x41, P0 ;  /* 0x000000410000780c */ /* 0x000fe20000764270 */
[----:B----4-:R-:W-:Y:S02]  /*17090*/  FMUL R11, R236, UR11 ;  /* 0x0000000bec0b7c20 */ /* 0x010fe40008400000 */
[----:B------:R-:W-:Y:S01]  /*170a0*/  @P5 STG.E desc[UR20][R2.64+0x104], R17 ;  /* 0x0001041102005986 */ /* 0x000fe2000c101914 */
[C---:B------:R-:W-:Y:S01]  /*170b0*/  ISETP.GT.AND P5, PT, R0.reuse, 0x49, P1 ;  /* 0x000000490000780c */ /* 0x040fe20000fa4270 */
[----:B-1----:R-:W-:Y:S01]  /*170c0*/  FMUL R13, R235, UR11 ;  /* 0x0000000beb0d7c20 */ /* 0x002fe20008400000 */
[----:B------:R-:W-:Y:S01]  /*170d0*/  FMUL R19, R233, UR11 ;  /* 0x0000000be9137c20 */ /* 0x000fe20008400000 */
[----:B------:R1:W-:Y:S01]  /*170e0*/  @P4 STG.E desc[UR20][R2.64+0x100], R15 ;  /* 0x0001000f02004986 */ /* 0x0003e2000c101914 */
[----:B------:R-:W-:Y:S01]  /*170f0*/  ISETP.GT.AND P4, PT, R0, 0x48, P1 ;  /* 0x000000480000780c */ /* 0x000fe20000f84270 */
[----:B--2---:R-:W-:Y:S01]  /*17100*/  FMUL R9, R234, UR11 ;  /* 0x0000000bea097c20 */ /* 0x004fe20008400000 */
[----:B------:R-:W-:Y:S01]  /*17110*/  F2FP.TF32.F32.PACK_B R11, R11 ;  /* 0x0000000bff0b723e */ /* 0x000fe200024050ff */
[----:B---3--:R-:W-:Y:S01]  /*17120*/  FMUL R7, R232, UR11 ;  /* 0x0000000be8077c20 */ /* 0x008fe20008400000 */
[----:B------:R-:W-:-:S02]  /*17130*/  F2FP.TF32.F32.PACK_B R13, R13 ;  /* 0x0000000dff0d723e */ /* 0x000fc400024050ff */
[----:B------:R-:W-:Y:S01]  /*17140*/  F2FP.TF32.F32.PACK_B R19, R19 ;  /* 0x00000013ff13723e */ /* 0x000fe200024050ff */
[----:B------:R2:W-:Y:S01]  /*17150*/  @P2 STG.E desc[UR20][R4.64+0x100], R11 ;  /* 0x0001000b04002986 */ /* 0x0005e2000c101914 */
[----:B------:R-:W-:Y:S02]  /*17160*/  F2FP.TF32.F32.PACK_B R9, R9 ;  /* 0x00000009ff09723e */ /* 0x000fe400024050ff */
[----:B------:R-:W-:Y:S01]  /*17170*/  F2FP.TF32.F32.PACK_B R7, R7 ;  /* 0x00000007ff07723e */ /* 0x000fe200024050ff */
[----:B------:R3:W-:Y:S01]  /*17180*/  @P3 STG.E desc[UR20][R4.64+0x104], R13 ;  /* 0x0001040d04003986 */ /* 0x0007e2000c101914 */
[----:B------:R-:W-:-:S03]  /*17190*/  ISETP.GT.AND P2, PT, R0, 0x49, P0 ;  /* 0x000000490000780c */ /* 0x000fc60000744270 */
[----:B------:R-:W-:Y:S01]  /*171a0*/  @P5 STG.E desc[UR20][R2.64+0x124], R19 ;  /* 0x0001241302005986 */ /* 0x000fe2000c101914 */
[----:B------:R-:W-:Y:S01]  /*171b0*/  ISETP.GT.AND P5, PT, R0, 0x50, P1 ;  /* 0x000000500000780c */ /* 0x000fe20000fa4270 */
[----:B-1----:R-:W-:Y:S02]  /*171c0*/  FMUL R15, R231, UR11 ;  /* 0x0000000be70f7c20 */ /* 0x002fe40008400000 */
[----:B------:R1:W-:Y:S01]  /*171d0*/  @P4 STG.E desc[UR20][R2.64+0x120], R9 ;  /* 0x0001200902004986 */ /* 0x0003e2000c101914 */
[----:B--2---:R-:W-:Y:S01]  /*171e0*/  FMUL R11, R230, UR11 ;  /* 0x0000000be60b7c20 */ /* 0x004fe20008400000 */
[C---:B------:R-:W-:Y:S02]  /*171f0*/  ISETP.GT.AND P3, PT, R0.reuse, 0x50, P0 ;  /* 0x000000500000780c */ /* 0x040fe40000764270 */
[----:B------:R2:W-:Y:S01]  /*17200*/  @P6 STG.E desc[UR20][R4.64+0x120], R7 ;  /* 0x0001200704006986 */ /* 0x0005e2000c101914 */
[----:B------:R-:W-:Y:S01]  /*17210*/  ISETP.GT.AND P6, PT, R0, 0x51, P1 ;  /* 0x000000510000780c */ /* 0x000fe20000fc4270 */
[----:B------:R-:W-:Y:S01]  /*17220*/  FMUL R17, R229, UR11 ;  /* 0x0000000be5117c20 */ /* 0x000fe20008400000 */
[----:B------:R-:W-:-:S02]  /*17230*/  F2FP.TF32.F32.PACK_B R15, R15 ;  /* 0x0000000fff0f723e */ /* 0x000fc400024050ff */
[----:B------:R-:W-:Y:S02]  /*17240*/  F2FP.TF32.F32.PACK_B R11, R11 ;  /* 0x0000000bff0b723e */ /* 0x000fe400024050ff */
[C---:B------:R-:W-:Y:S01]  /*17250*/  ISETP.GT.AND P4, PT, R0.reuse, 0x51, P0 ;  /* 0x000000510000780c */ /* 0x040fe20000784270 */
[----:B------:R-:W-:Y:S01]  /*17260*/  @P2 STG.E desc[UR20][R4.64+0x124], R15 ;  /* 0x0001240f04002986 */ /* 0x000fe2000c101914 */
[----:B------:R-:W-:Y:S02]  /*17270*/  F2FP.TF32.F32.PACK_B R17, R17 ;  /* 0x00000011ff11723e */ /* 0x000fe400024050ff */
[C---:B------:R-:W-:Y:S01]  /*17280*/  ISETP.GT.AND P2, PT, R0.reuse, 0x58, P1 ;  /* 0x000000580000780c */ /* 0x040fe20000f44270 */
[----:B------:R-:W-:Y:S01]  /*17290*/  @P5 STG.E desc[UR20][R2.64+0x140], R11 ;  /* 0x0001400b02005986 */ /* 0x000fe2000c101914 */
[----:B------:R-:W-:Y:S01]  /*172a0*/  ISETP.GT.AND P5, PT, R0, 0x59, P1 ;  /* 0x000000590000780c */ /* 0x000fe20000fa4270 */
[----:B---3--:R-:W-:Y:S01]  /*172b0*/  FMUL R13, R228, UR11 ;  /* 0x0000000be40d7c20 */ /* 0x008fe20008400000 */
[----:B-1----:R-:W-:Y:S01]  /*172c0*/  FMUL R9, R227, UR11 ;  /* 0x0000000be3097c20 */ /* 0x002fe20008400000 */
[----:B------:R-:W-:Y:S01]  /*172d0*/  @P6 STG.E desc[UR20][R2.64+0x144], R17 ;  /* 0x0001441102006986 */ /* 0x000fe2000c101914 */
[----:B------:R-:W-:-:S03]  /*172e0*/  ISETP.GT.AND P6, PT, R0, 0x58, P0 ;  /* 0x000000580000780c */ /* 0x000fc600007c4270 */
[----:B------:R-:W-:Y:S01]  /*172f0*/  @P3 STG.E desc[UR20][R4.64+0x140], R21 ;  /* 0x0001401504003986 */ /* 0x000fe2000c101914 */
[----:B------:R-:W-:Y:S02]  /*17300*/  ISETP.GT.AND P3, PT, R0, 0x59, P0 ;  /* 0x000000590000780c */ /* 0x000fe40000764270 */
[----:B------:R-:W-:Y:S01]  /*17310*/  F2FP.TF32.F32.PACK_B R13, R13 ;  /* 0x0000000dff0d723e */ /* 0x000fe200024050ff */
[----:B------:R-:W-:Y:S01]  /*17320*/  FMUL R19, R226, UR11 ;  /* 0x0000000be2137c20 */ /* 0x000fe20008400000 */
[----:B------:R-:W-:Y:S01]  /*17330*/  F2FP.TF32.F32.PACK_B R9, R9 ;  /* 0x00000009ff09723e */ /* 0x000fe200024050ff */
[----:B------:R-:W-:Y:S01]  /*17340*/  @P4 STG.E desc[UR20][R4.64+0x144], R23 ;  /* 0x0001441704004986 */ /* 0x000fe2000c101914 */
[----:B------:R-:W-:-:S03]  /*17350*/  ISETP.GT.AND P4, PT, R0, 0x60, P1 ;  /* 0x000000600000780c */ /* 0x000fc60000f84270 */
[----:B------:R-:W-:Y:S01]  /*17360*/  @P2 STG.E desc[UR20][R2.64+0x160], R13 ;  /* 0x0001600d02002986 */ /* 0x000fe2000c101914 */
[C---:B------:R-:W-:Y:S02]  /*17370*/  ISETP.GT.AND P2, PT, R0.reuse, 0x61, P1 ;  /* 0x000000610000780c */ /* 0x040fe40000f44270 */
[----:B------:R-:W-:Y:S01]  /*17380*/  F2FP.TF32.F32.PACK_B R19, R19 ;  /* 0x00000013ff13723e */ /* 0x000fe200024050ff */
[----:B------:R1:W-:Y:S01]  /*17390*/  @P5 STG.E desc[UR20][R2.64+0x164], R9 ;  /* 0x0001640902005986 */ /* 0x0003e2000c101914 */
[----:B------:R-:W-:-:S03]  /*173a0*/  ISETP.GT.AND P5, PT, R0, 0x60, P0 ;  /* 0x000000600000780c */ /* 0x000fc600007a4270 */
[----:B------:R-:W-:Y:S01]  /*173b0*/  @P6 STG.E desc[UR20][R4.64+0x160], R217 ;  /* 0x000160d904006986 */ /* 0x000fe2000c101914 */
[----:B------:R-:W-:-:S03]  /*173c0*/  ISETP.GT.AND P6, PT, R0, 0x61, P0 ;  /* 0x000000610000780c */ /* 0x000fc600007c4270 */
[----:B------:R-:W-:Y:S01]  /*173d0*/  @P3 STG.E desc[UR20][R4.64+0x164], R19 ;  /* 0x0001641304003986 */ /* 0x000fe2000c101914 */
[----:B------:R-:W-:Y:S01]  /*173e0*/  ISETP.GT.AND P3, PT, R0, 0x69, P1 ;  /* 0x000000690000780c */ /* 0x000fe20000f64270 */
[----:B--2---:R-:W-:Y:S01]  /*173f0*/  FMUL R7, R225, UR11 ;  /* 0x0000000be1077c20 */ /* 0x004fe20008400000 */
[----:B------:R-:W-:Y:S01]  /*17400*/  FMUL R227, R222, UR11 ;  /* 0x0000000bdee37c20 */ /* 0x000fe20008400000 */
[----:B------:R-:W-:Y:S01]  /*17410*/  @P4 STG.E desc[UR20][R2.64+0x180], R219 ;  /* 0x000180db02004986 */ /* 0x000fe2000c101914 */
[C---:B------:R-:W-:Y:S02]  /*17420*/  ISETP.GT.AND P4, PT, R0.reuse, 0x68, P1 ;  /* 0x000000680000780c */ /* 0x040fe40000f84270 */
[----:B------:R-:W-:Y:S01]  /*17430*/  F2FP.TF32.F32.PACK_B R7, R7 ;  /* 0x00000007ff07723e */ /* 0x000fe200024050ff */
[----:B------:R-:W-:Y:S01]  /*17440*/  @P2 STG.E desc[UR20][R2.64+0x184], R221 ;  /* 0x000184dd02002986 */ /* 0x000fe2000c101914 */
[----:B------:R-:W-:Y:S01]  /*17450*/  ISETP.GT.AND P2, PT, R0, 0x68, P0 ;  /* 0x000000680000780c */ /* 0x000fe20000744270 */
[----:B------:R-:W-:Y:S01]  /*17460*/  FMUL R225, R224, UR11 ;  /* 0x0000000be0e17c20 */ /* 0x000fe20008400000 */
[----:B------:R-:W-:Y:S01]  /*17470*/  F2FP.TF32.F32.PACK_B R227, R227 ;  /* 0x000000e3ffe3723e */ /* 0x000fe200024050ff */
[----:B------:R-:W-:Y:S01]  /*17480*/  @P5 STG.E desc[UR20][R4.64+0x180], R223 ;  /* 0x000180df04005986 */ /* 0x000fe2000c101914 */
[----:B------:R-:W-:Y:S01]  /*17490*/  ISETP.GT.AND P5, PT, R0, 0x69, P0 ;  /* 0x000000690000780c */ /* 0x000fe200007a4270 */
[----:B------:R-:W-:Y:S01]  /*174a0*/  FMUL R229, R220, UR11 ;  /* 0x0000000bdce57c20 */ /* 0x000fe20008400000 */
[----:B------:R-:W-:Y:S01]  /*174b0*/  FMUL R231, R218, UR11 ;  /* 0x0000000bdae77c20 */ /* 0x000fe20008400000 */
[----:B------:R2:W-:Y:S01]  /*174c0*/  @P6 STG.E desc[UR20][R4.64+0x184], R7 ;  /* 0x0001840704006986 */ /* 0x0005e2000c101914 */
[----:B------:R-:W-:-:S03]  /*174d0*/  F2FP.TF32.F32.PACK_B R225, R225 ;  /* 0x000000e1ffe1723e */ /* 0x000fc600024050ff */
        /* <DEDUP_REMOVED lines=8> */
[----:B------:R-:W-:Y:S01]  /*17560*/  ISETP.GT.AND P2, PT, R0, 0x70, P0 ;  /* 0x000000700000780c */ /* 0x000fe20000744270 */
[----:B------:R-:W-:Y:S01]  /*17570*/  FMUL R233, R216, UR11 ;  /* 0x0000000bd8e97c20 */ /* 0x000fe20008400000 */
[----:B------:R-:W-:Y:S01]  /*17580*/  F2FP.TF32.F32.PACK_B R235, R235 ;  /* 0x000000ebffeb723e */ /* 0x000fe200024050ff */
[----:B------:R-:W-:Y:S01]  /*17590*/  @P5 STG.E desc[UR20][R4.64+0x1a4], R231 ;  /* 0x0001a4e704005986 */ /* 0x000fe2000c101914 */
[C---:B------:R-:W-:Y:S02]  /*175a0*/  ISETP.GT.AND P4, PT, R0.reuse, 0x71, P0 ;  /* 0x000000710000780c */ /* 0x040fe40000784270 */
[----:B------:R-:W-:Y:S01]  /*175b0*/  ISETP.GT.AND P5, PT, R0, 0x78, P1 ;  /* 0x000000780000780c */ /* 0x000fe20000fa4270 */
[----:B------:R-:W-:Y:S01]  /*175c0*/  FMUL R237, R20, UR11 ;  /* 0x0000000b14ed7c20 */ /* 0x000fe20008400000 */
[----:B------:R-:W-:Y:S01]  /*175d0*/  ISETP.GT.AND P1, PT, R0, 0x79, P1 ;  /* 0x000000790000780c */ /* 0x000fe20000f24270 */
[----:B------:R-:W-:Y:S01]  /*175e0*/  FMUL R239, R18, UR11 ;  /* 0x0000000b12ef7c20 */ /* 0x000fe20008400000 */
[----:B------:R-:W-:Y:S01]  /*175f0*/  FMUL R243, R12, UR11 ;  /* 0x0000000b0cf37c20 */ /* 0x000fe20008400000 */
[----:B------:R-:W-:Y:S01]  /*17600*/  @P3 STG.E desc[UR20][R2.64+0x1c4], R235 ;  /* 0x0001c4eb02003986 */ /* 0x000fe2000c101914 */
[----:B------:R-:W-:-:S02]  /*17610*/  F2FP.TF32.F32.PACK_B R233, R233 ;  /* 0x000000e9ffe9723e */ /* 0x000fc400024050ff */
[----:B------:R-:W-:Y:S01]  /*17620*/  ISETP.GT.AND P3, PT, R0, 0x78, P0 ;  /* 0x000000780000780c */ /* 0x000fe20000764270 */
[----:B------:R-:W-:Y:S01]  /*17630*/  FMUL R241, R16, UR11 ;  /* 0x0000000b10f17c20 */ /* 0x000fe20008400000 */
[----:B------:R-:W-:Y:S01]  /*17640*/  F2FP.TF32.F32.PACK_B R237, R237 ;  /* 0x000000edffed723e */ /* 0x000fe200024050ff */
[----:B------:R-:W-:Y:S01]  /*17650*/  FMUL R245, R10, UR11 ;  /* 0x0000000b0af57c20 */ /* 0x000fe20008400000 */
[----:B------:R-:W-:Y:S02]  /*17660*/  F2FP.TF32.F32.PACK_B R239, R239 ;  /* 0x000000efffef723e */ /* 0x000fe400024050ff */
[----:B------:R-:W-:Y:S01]  /*17670*/  F2FP.TF32.F32.PACK_B R243, R243 ;  /* 0x000000f3fff3723e */ /* 0x000fe200024050ff */
[----:B------:R-:W-:Y:S01]  /*17680*/  @P6 STG.E desc[UR20][R2.64+0x1c0], R233 ;  /* 0x0001c0e902006986 */ /* 0x000fe2000c101914 */
[----:B------:R-:W-:Y:S01]  /*17690*/  F2FP.TF32.F32.PACK_B R241, R241 ;  /* 0x000000f1fff1723e */ /* 0x000fe200024050ff */
[----:B------:R-:W-:Y:S02]  /*176a0*/  USHF.L.U32 UR6, UR12, 0x6, URZ ;  /* 0x000000060c067899 */ /* 0x000fe4000800063f */
[----:B------:R-:W-:Y:S01]  /*176b0*/  @P2 STG.E desc[UR20][R4.64+0x1c0], R237 ;  /* 0x0001c0ed04002986 */ /* 0x000fe2000c101914 */
[----:B------:R-:W-:-:S03]  /*176c0*/  F2FP.TF32.F32.PACK_B R245, R245 ;  /* 0x000000f5fff5723e */ /* 0x000fc600024050ff */
[----:B------:R-:W-:Y:S01]  /*176d0*/  @P4 STG.E desc[UR20][R4.64+0x1c4], R239 ;  /* 0x0001c4ef04004986 */ /* 0x000fe2000c101914 */
[----:B------:R-:W-:-:S03]  /*176e0*/  USHF.L.U64.HI UR7, UR12, 0x6, UR13 ;  /* 0x000000060c077899 */ /* 0x000fc6000801020d */
[----:B------:R-:W-:Y:S01]  /*176f0*/  @P1 STG.E desc[UR20][R2.64+0x1e4], R243 ;  /* 0x0001e4f302001986 */ /* 0x000fe2000c101914 */
[----:B------:R-:W-:Y:S01]  /*17700*/  ISETP.GT.AND P1, PT, R14, 0x40, PT ;  /* 0x000000400e00780c */ /* 0x000fe20003f24270 */
[----:B------:R-:W-:Y:S01]  /*17710*/  USHF.L.U32 UR10, UR6, 0x2, URZ ;  /* 0x00000002060a7899 */ /* 0x000fe2000800063f */
[C---:B------:R-:W-:Y:S01]  /*17720*/  ISETP.GT.AND P2, PT, R0.reuse, 0x79, P0 ;  /* 0x000000790000780c */ /* 0x040fe20000744270 */
[----:B------:R-:W-:Y:S01]  /*17730*/  @P5 STG.E desc[UR20][R2.64+0x1e0], R241 ;  /* 0x0001e0f102005986 */ /* 0x000fe2000c101914 */
[----:B------:R-:W-:Y:S01]  /*17740*/  ISETP.GT.AND P5, PT, R0, 0x1, P1 ;  /* 0x000000010000780c */ /* 0x000fe20000fa4270 */
[----:B------:R-:W-:Y:S02]  /*17750*/  FMUL R8, R8, UR11 ;  /* 0x0000000b08087c20 */ /* 0x000fe40008400000 */
[----:B------:R-:W-:Y:S01]  /*17760*/  @P3 STG.E desc[UR20][R4.64+0x1e0], R245 ;  /* 0x0001e0f504003986 */ /* 0x000fe2000c101914 */
[----:B------:R-:W-:Y:S01]  /*17770*/  ISETP.GT.AND P3, PT, R0, RZ, P1 ;  /* 0x000000ff0000720c */ /* 0x000fe20000f64270 */
[----:B------:R-:W-:Y:S01]  /*17780*/  USHF.L.U64.HI UR6, UR6, 0x2, UR7 ;  /* 0x0000000206067899 */ /* 0x000fe20008010207 */
[----:B------:R-:W-:Y:S01]  /*17790*/  FMUL R153, R153, UR11 ;  /* 0x0000000b99997c20 */ /* 0x000fe20008400000 */
[----:B-1----:R-:W-:Y:S01]  /*177a0*/  FMUL R9, R152, UR11 ;  /* 0x0000000b98097c20 */ /* 0x002fe20008400000 */
[----:B------:R-:W-:-:S02]  /*177b0*/  IADD3 R6, P4, R2, UR10, RZ ;  /* 0x0000000a02067c10 */ /* 0x000fc4000ff9e0ff */
[----:B------:R-:W-:Y:S02]  /*177c0*/  F2FP.TF32.F32.PACK_B R8, R8 ;  /* 0x00000008ff08723e */ /* 0x000fe400024050ff */
[----:B--2---:R-:W-:Y:S02]  /*177d0*/  IADD3.X R7, R3, UR6, RZ, P4, !PT ;  /* 0x0000000603077c10 */ /* 0x004fe4000a7fe4ff */
[----:B------:R-:W-:Y:S02]  /*177e0*/  F2FP.TF32.F32.PACK_B R153, R153 ;  /* 0x00000099ff99723e */ /* 0x000fe400024050ff */
[----:B------:R-:W-:Y:S02]  /*177f0*/  ISETP.GT.AND P0, PT, R14, 0x48, PT ;  /* 0x000000480e00780c */ /* 0x000fe40003f04270 */
[----:B------:R-:W-:Y:S01]  /*17800*/  F2FP.TF32.F32.PACK_B R9, R9 ;  /* 0x00000009ff09723e */ /* 0x000fe200024050ff */
[----:B------:R1:W-:Y:S01]  /*17810*/  @P2 STG.E desc[UR20][R4.64+0x1e4], R8 ;  /* 0x0001e40804002986 */ /* 0x0003e2000c101914 */
[----:B------:R-:W-:-:S03]  /*17820*/  ISETP.GT.AND P2, PT, R0, RZ, P0 ;  /* 0x000000ff0000720c */ /* 0x000fc60000744270 */
[----:B------:R-:W-:Y:S01]  /*17830*/  @P5 STG.E desc[UR20][R6.64+0x4], R153 ;  /* 0x0000049906005986 */ /* 0x000fe2000c101914 */
[----:B------:R-:W-:Y:S01]  /*17840*/  ISETP.GT.AND P5, PT, R0, 0x1, P0 ;  /* 0x000000010000780c */ /* 0x000fe200007a4270 */
[----:B------:R-:W-:Y:S02]  /*17850*/  FMUL R13, R154, UR11 ;  /* 0x0000000b9a0d7c20 */ /* 0x000fe40008400000 */
[----:B------:R2:W-:Y:S01]  /*17860*/  @P3 STG.E desc[UR20][R6.64], R9 ;  /* 0x0000000906003986 */ /* 0x0005e2000c101914 */
[----:B------:R-:W-:Y:S01]  /*17870*/  ISETP.GT.AND P3, PT, R0, 0x9, P1 ;  /* 0x000000090000780c */ /* 0x000fe20000f64270 */
[----:B------:R-:W-:Y:S01]  /*17880*/  FMUL R155, R155, UR11 ;  /* 0x0000000b9b9b7c20 */ /* 0x000fe20008400000 */
[----:B------:R-:W-:Y:S01]  /*17890*/  IADD3 R10, P4, R6, UR9, RZ ;  /* 0x00000009060a7c10 */ /* 0x000fe2000ff9e0ff */
[----:B------:R-:W-:Y:S01]  /*178a0*/  FMUL R157, R157, UR11 ;  /* 0x0000000b9d9d7c20 */ /* 0x000fe20008400000 */
[----:B------:R-:W-:Y:S02]  /*178b0*/  F2FP.TF32.F32.PACK_B R13, R13 ;  /* 0x0000000dff0d723e */ /* 0x000fe400024050ff */
[----:B------:R-:W-:-:S02]  /*178c0*/  IADD3.X R11, R7, UR8, RZ, P4, !PT ;  /* 0x00000008070b7c10 */ /* 0x000fc4000a7fe4ff */
[----:B------:R-:W-:Y:S01]  /*178d0*/  F2FP.TF32.F32.PACK_B R155, R155 ;  /* 0x0000009bff9b723e */ /* 0x000fe200024050ff */
[----:B-1----:R-:W-:Y:S01]  /*178e0*/  IMAD.U32 R5, RZ, RZ, UR9 ;  /* 0x00000009ff057e24 */ /* 0x002fe2000f8e00ff */
[----:B------:R-:W-:Y:S01]  /*178f0*/  F2FP.TF32.F32.PACK_B R157, R157 ;  /* 0x0000009dff9d723e */ /* 0x000fe200024050ff */
[----:B------:R-:W-:Y:S01]  /*17900*/  @P2 STG.E desc[UR20][R10.64], R13 ;  /* 0x0000000d0a002986 */ /* 0x000fe2000c101914 */
[----:B------:R-:W-:Y:S01]  /*17910*/  ISETP.GT.AND P6, PT, R0, 0x8, P1 ;  /* 0x000000080000780c */ /* 0x000fe20000fc4270 */
[----:B------:R-:W-:Y:S02]  /*17920*/  IMAD.U32 R17, RZ, RZ, UR8 ;  /* 0x00000008ff117e24 */ /* 0x000fe4000f8e00ff */
[----:B------:R1:W-:Y:S01]  /*17930*/  @P5 STG.E desc[UR20][R10.64+0x4], R155 ;  /* 0x0000049b0a005986 */ /* 0x0003e2000c101914 */
[----:B------:R-:W-:Y:S01]  /*17940*/  FMUL R15, R156, UR11 ;  /* 0x0000000b9c0f7c20 */ /* 0x000fe20008400000 */
[----:B------:R-:W-:Y:S02]  /*17950*/  ISETP.GT.AND P4, PT, R0, 0x8, P0 ;  /* 0x000000080000780c */ /* 0x000fe40000784270 */
[----:B------:R-:W-:Y:S01]  /*17960*/  @P3 STG.E desc[UR20][R6.64+0x24], R157 ;  /* 0x0000249d06003986 */ /* 0x000fe2000c101914 */
[----:B------:R-:W-:Y:S01]  /*17970*/  IADD3 R4, P3, P5, R5, UR10, R2 ;  /* 0x0000000a05047c10 */ /* 0x000fe2000fd7e002 */
[----:B--2---:R-:W-:Y:S01]  /*17980*/  FMUL R9, R158, UR11 ;  /* 0x0000000b9e097c20 */ /* 0x004fe20008400000 */
[----:B------:R-:W-:-:S02]  /*17990*/  ISETP.GT.AND P2, PT, R0, 0x9, P0 ;  /* 0x000000090000780c */ /* 0x000fc40000744270 */
[----:B------:R-:W-:Y:S02]  /*179a0*/  IADD3.X R5, R17, UR6, R3, P3, P5 ;  /* 0x0000000611057c10 */ /* 0x000fe40009fea403 */
[----:B------:R-:W-:Y:S01]  /*179b0*/  ISETP.GT.AND P5, PT, R0, 0x10, P1 ;  /* 0x000000100000780c */ /* 0x000fe20000fa4270 */
[----:B------:R-:W-:Y:S01]  /*179c0*/  FMUL R159, R159, UR11 ;  /* 0x0000000b9f9f7c20 */ /* 0x000fe20008400000 */
[----:B------:R-:W-:Y:S01]  /*179d0*/  F2FP.TF32.F32.PACK_B R15, R15 ;  /* 0x0000000fff0f723e */ /* 0x000fe200024050ff */
[----:B-1----:R-:W-:Y:S01]  /*179e0*/  FMUL R11, R160, UR11 ;  /* 0x0000000ba00b7c20 */ /* 0x002fe20008400000 */
[----:B------:R-:W-:Y:S02]  /*179f0*/  F2FP.TF32.F32.PACK_B R9, R9 ;  /* 0x00000009ff09723e */ /* 0x000fe400024050ff */
[----:B------:R-:W-:Y:S01]  /*17a00*/  F2FP.TF32.F32.PACK_B R159, R159 ;  /* 0x0000009fff9f723e */ /* 0x000fe200024050ff */
[----:B------:R-:W-:Y:S01]  /*17a10*/  @P6 STG.E desc[UR20][R6.64+0x20], R15 ;  /* 0x0000200f06006986 */ /* 0x000fe2000c101914 */
[----:B------:R-:W-:-:S02]  /*17a20*/  ISETP.GT.AND P6, PT, R0, 0x11, P1 ;  /* 0x000000110000780c */ /* 0x000fc40000fc4270 */
[----:B------:R-:W-:Y:S01]  /*17a30*/  F2FP.TF32.F32.PACK_B R11, R11 ;  /* 0x0000000bff0b723e */ /* 0x000fe200024050ff */
[----:B------:R1:W-:Y:S01]  /*17a40*/  @P4 STG.E desc[UR20][R4.64+0x20], R9 ;  /* 0x0000200904004986 */ /* 0x0003e2000c101914 */
[C---:B------:R-:W-:Y:S01]  /*17a50*/  ISETP.GT.AND P3, PT, R0.reuse, 0x10, P0 ;  /* 0x000000100000780c */ /* 0x040fe20000764270 */
[----:B------:R-:W-:Y:S01]  /*17a60*/  FMUL R161, R161, UR11 ;  /* 0x0000000ba1a17c20 */ /* 0x000fe20008400000 */
[----:B------:R-:W-:Y:S01]  /*17a70*/  ISETP.GT.AND P4, PT, R0, 0x11, P0 ;  /* 0x000000110000780c */ /* 0x000fe20000784270 */
[----:B------:R-:W-:Y:S01]  /*17a80*/  @P2 STG.E desc[UR20][R4.64+0x24], R159 ;  /* 0x0000249f04002986 */ /* 0x000fe2000c101914 */
[----:B------:R-:W-:Y:S01]  /*17a90*/  FMUL R13, R162, UR11 ;  /* 0x0000000ba20d7c20 */ /* 0x000fe20008400000 */
[----:B------:R-:W-:Y:S02]  /*17aa0*/  FMUL R163, R163, UR11 ;  /* 0x0000000ba3a37c20 */ /* 0x000fe40008400000 */
[----:B------:R2:W-:Y:S01]  /*17ab0*/  @P5 STG.E desc[UR20][R6.64+0x40], R11 ;  /* 0x0000400b06005986 */ /* 0x0005e2000c101914 */
[----:B------:R-:W-:-:S02]  /*17ac0*/  ISETP.GT.AND P5, PT, R0, 0x18, P1 ;  /* 0x000000180000780c */ /* 0x000fc40000fa4270 */
[----:B------:R-:W-:Y:S01]  /*17ad0*/  F2FP.TF32.F32.PACK_B R161, R161 ;  /* 0x000000a1ffa1723e */ /* 0x000fe200024050ff */
[----:B-1----:R-:W-:Y:S01]  /*17ae0*/  FMUL R9, R164, UR11 ;  /* 0x0000000ba4097c20 */ /* 0x002fe20008400000 */
[----:B------:R-:W-:Y:S02]  /*17af0*/  F2FP.TF32.F32.PACK_B R13, R13 ;  /* 0x0000000dff0d723e */ /* 0x000fe400024050ff */
[----:B------:R-:W-:Y:S01]  /*17b00*/  F2FP.TF32.F32.PACK_B R163, R163 ;  /* 0x000000a3ffa3723e */ /* 0x000fe200024050ff */
[----:B------:R-:W-:Y:S01]  /*17b10*/  @P6 STG.E desc[UR20][R6.64+0x44], R161 ;  /* 0x000044a106006986 */ /* 0x000fe2000c101914 */
[C---:B------:R-:W-:Y:S02]  /*17b20*/  ISETP.GT.AND P6, PT, R0.reuse, 0x19, P1 ;  /* 0x000000190000780c */ /* 0x040fe40000fc4270 */
[----:B------:R-:W-:Y:S01]  /*17b30*/  F2FP.TF32.F32.PACK_B R9, R9 ;  /* 0x00000009ff09723e */ /* 0x000fe200024050ff */
[----:B------:R1:W-:Y:S01]  /*17b40*/  @P3 STG.E desc[UR20][R4.64+0x40], R13 ;  /* 0x0000400d04003986 */ /* 0x0003e2000c101914 */
[C---:B------:R-:W-:Y:S01]  /*17b50*/  ISETP.GT.AND P2, PT, R0.reuse, 0x18, P0 ;  /* 0x000000180000780c */ /* 0x040fe20000744270 */
[----:B------:R-:W-:Y:S01]  /*17b60*/  FMUL R165, R165, UR11 ;  /* 0x0000000ba5a57c20 */ /* 0x000fe20008400000 */
[C---:B------:R-:W-:Y:S01]  /*17b70*/  ISETP.GT.AND P3, PT, R0.reuse, 0x19, P0 ;  /* 0x000000190000780c */ /* 0x040fe20000764270 */
[----:B------:R-:W-:Y:S01]  /*17b80*/  @P4 STG.E desc[UR20][R4.64+0x44], R163 ;  /* 0x000044a304004986 */ /* 0x000fe2000c101914 */
[----:B------:R-:W-:Y:S01]  /*17b90*/  ISETP.GT.AND P4, PT, R0, 0x20, P1 ;  /* 0x000000200000780c */ /* 0x000fe20000f84270 */
[----:B--2---:R-:W-:Y:S01]  /*17ba0*/  FMUL R11, R166, UR11 ;  /* 0x0000000ba60b7c20 */ /* 0x004fe20008400000 */
[----:B------:R-:W-:Y:S01]  /*17bb0*/  FMUL R167, R167, UR11 ;  /* 0x0000000ba7a77c20 */ /* 0x000fe20008400000 */
[----:B------:R2:W-:Y:S01]  /*17bc0*/  @P5 STG.E desc[UR20][R6.64+0x60], R9 ;  /* 0x0000600906005986 */ /* 0x0005e2000c101914 */
[----:B------:R-:W-:Y:S01]  /*17bd0*/  ISETP.GT.AND P5, PT, R0, 0x21, P1 ;  /* 0x000000210000780c */ /* 0x000fe20000fa4270 */
[----:B-1----:R-:W-:Y:S01]  /*17be0*/  FMUL R13, R168, UR11 ;  /* 0x0000000ba80d7c20 */ /* 0x002fe20008400000 */
[----:B------:R-:W-:Y:S01]  /*17bf0*/  F2FP.TF32.F32.PACK_B R165, R165 ;  /* 0x000000a5ffa5723e */ /* 0x000fe200024050ff */
[----:B------:R-:W-:Y:S01]  /*17c00*/  FMUL R169, R169, UR11 ;  /* 0x0000000ba9a97c20 */ /* 0x000fe20008400000 */
[----:B------:R-:W-:-:S02]  /*17c10*/  F2FP.TF32.F32.PACK_B R11, R11 ;  /* 0x0000000bff0b723e */ /* 0x000fc400024050ff */
[----:B------:R-:W-:Y:S02]  /*17c20*/  F2FP.TF32.F32.PACK_B R167, R167 ;  /* 0x000000a7ffa7723e */ /* 0x000fe400024050ff */
[----:B------:R-:W-:Y:S01]  /*17c30*/  F2FP.TF32.F32.PACK_B R13, R13 ;  /* 0x0000000dff0d723e */ /* 0x000fe200024050ff */
[----:B------:R-:W-:Y:S01]  /*17c40*/  @P6 STG.E desc[UR20][R6.64+0x64], R165 ;  /* 0x000064a506006986 */ /* 0x000fe2000c101914 */
[----:B------:R-:W-:-:S03]  /*17c50*/  F2FP.TF32.F32.PACK_B R169, R169 ;  /* 0x000000a9ffa9723e */ /* 0x000fc600024050ff */
[----:B------:R1:W-:Y:S01]  /*17c60*/  @P2 STG.E desc[UR20][R4.64+0x60], R11 ;  /* 0x0000600b04002986 */ /* 0x0003e2000c101914 */
[----:B------:R-:W-:-:S03]  /*17c70*/  ISETP.GT.AND P2, PT, R0, 0x20, P0 ;  /* 0x000000200000780c */ /* 0x000fc60000744270 */
[----:B------:R-:W-:Y:S01]  /*17c80*/  @P3 STG.E desc[UR20][R4.64+0x64], R167 ;  /* 0x000064a704003986 */ /* 0x000fe2000c101914 */
[----:B------:R-:W-:Y:S01]  /*17c90*/  ISETP.GT.AND P3, PT, R0, 0x21, P0 ;  /* 0x000000210000780c */ /* 0x000fe20000764270 */
[----:B--2---:R-:W-:Y:S02]  /*17ca0*/  FMUL R9, R170, UR11 ;  /* 0x0000000baa097c20 */ /* 0x004fe40008400000 */
[----:B------:R2:W-:Y:S01]  /*17cb0*/  @P4 STG.E desc[UR20][R6.64+0x80], R13 ;  /* 0x0000800d06004986 */ /* 0x0005e2000c101914 */
[----:B------:R-:W-:Y:S01]  /*17cc0*/  ISETP.GT.AND P4, PT, R0, 0x28, P1 ;  /* 0x000000280000780c */ /* 0x000fe20000f84270 */
[----:B------:R-:W-:Y:S02]  /*17cd0*/  FMUL R171, R171, UR11 ;  /* 0x0000000babab7c20 */ /* 0x000fe40008400000 */
[----:B------:R-:W-:Y:S01]  /*17ce0*/  @P5 STG.E desc[UR20][R6.64+0x84], R169 ;  /* 0x000084a906005986 */ /* 0x000fe2000c101914 */
[----:B-1----:R-:W-:Y:S01]  /*17cf0*/  FMUL R11, R172, UR11 ;  /* 0x0000000bac0b7c20 */ /* 0x002fe20008400000 */
        /* <DEDUP_REMOVED lines=8> */
[----:B------:R-:W-:Y:S01]  /*17d80*/  @P3 STG.E desc[UR20][R4.64+0x84], R171 ;  /* 0x000084ab04003986 */ /* 0x000fe2000c101914 */
[----:B------:R-:W-:Y:S01]  /*17d90*/  ISETP.GT.AND P3, PT, R0, 0x29, P0 ;  /* 0x000000290000780c */ /* 0x000fe20000764270 */
[----:B--2---:R-:W-:Y:S02]  /*17da0*/  FMUL R13, R174, UR11 ;  /* 0x0000000bae0d7c20 */ /* 0x004fe40008400000 */
[----:B------:R2:W-:Y:S01]  /*17db0*/  @P4 STG.E desc[UR20][R6.64+0xa0], R11 ;  /* 0x0000a00b06004986 */ /* 0x0005e2000c101914 */
[----:B------:R-:W-:Y:S01]  /*17dc0*/  ISETP.GT.AND P4, PT, R0, 0x30, P1 ;  /* 0x000000300000780c */ /* 0x000fe20000f84270 */
[----:B------:R-:W-:-:S02]  /*17dd0*/  FMUL R175, R175, UR11 ;  /* 0x0000000bafaf7c20 */ /* 0x000fc40008400000 */
[----:B------:R-:W-:Y:S01]  /*17de0*/  @P5 STG.E desc[UR20][R6.64+0xa4], R173 ;  /* 0x0000a4ad06005986 */ /* 0x000fe2000c101914 */
[----:B-1----:R-:W-:Y:S01]  /*17df0*/  FMUL R9, R176, UR11 ;  /* 0x0000000bb0097c20 */ /* 0x002fe20008400000 */
[----:B------:R-:W-:Y:S01]  /*17e00*/  ISETP.GT.AND P5, PT, R0, 0x31, P1 ;  /* 0x000000310000780c */ /* 0x000fe20000fa4270 */
[----:B------:R-:W-:Y:S01]  /*17e10*/  FMUL R177, R177, UR11 ;  /* 0x0000000bb1b17c20 */ /* 0x000fe20008400000 */
[----:B------:R-:W-:Y:S02]  /*17e20*/  F2FP.TF32.F32.PACK_B R13, R13 ;  /* 0x0000000dff0d723e */ /* 0x000fe400024050ff */
[----:B------:R-:W-:Y:S02]  /*17e30*/  F2FP.TF32.F32.PACK_B R175, R175 ;  /* 0x000000afffaf723e */ /* 0x000fe400024050ff */
[----:B------:R-:W-:Y:S01]  /*17e40*/  F2FP.TF32.F32.PACK_B R9, R9 ;  /* 0x00000009ff09723e */ /* 0x000fe200024050ff */
[----:B------:R1:W-:Y:S01]  /*17e50*/  @P2 STG.E desc[UR20][R4.64+0xa0], R13 ;  /* 0x0000a00d04002986 */ /* 0x0003e2000c101914 */
[----:B------:R-:W-:-:S02]  /*17e60*/  F2FP.TF32.F32.PACK_B R177, R177 ;  /* 0x000000b1ffb1723e */ /* 0x000fc400024050ff */
[C---:B------:R-:W-:Y:S01]  /*17e70*/  ISETP.GT.AND P2, PT, R0.reuse, 0x30, P0 ;  /* 0x000000300000780c */ /* 0x040fe20000744270 */
        /* <DEDUP_REMOVED lines=24> */
[C---:B------:R-:W-:Y:S02]  /*18000*/  ISETP.GT.AND P5, PT, R0.reuse, 0x41, P1 ;  /* 0x000000410000780c */ /* 0x040fe40000fa4270 */
[----:B------:R-:W-:Y:S01]  /*18010*/  ISETP.GT.AND P6, PT, R0, 0x40, P0 ;  /* 0x000000400000780c */ /* 0x000fe200007c4270 */
[----:B------:R-:W-:Y:S01]  /*18020*/  FMUL R185, R185, UR11 ;  /* 0x0000000bb9b97c20 */ /* 0x000fe20008400000 */
[----:B------:R-:W-:Y:S02]  /*18030*/  F2FP.TF32.F32.PACK_B R9, R9 ;  /* 0x00000009ff09723e */ /* 0x000fe400024050ff */
[----:B------:R-:W-:Y:S01]  /*18040*/  F2FP.TF32.F32.PACK_B R183, R183 ;  /* 0x000000b7ffb7723e */ /* 0x000fe200024050ff */
[----:B--2---:R-:W-:Y:S01]  /*18050*/  FMUL R13, R186, UR11 ;  /* 0x0000000bba0d7c20 */ /* 0x004fe20008400000 */
[----:B------:R-:W-:Y:S01]  /*18060*/  F2FP.TF32.F32.PACK_B R11, R11 ;  /* 0x0000000bff0b723e */ /* 0x000fe200024050ff */
[----:B------:R1:W-:Y:S01]  /*18070*/  @P2 STG.E desc[UR20][R4.64+0xe0], R9 ;  /* 0x0000e00904002986 */ /* 0x0003e2000c101914 */
[----:B------:R-:W-:-:S02]  /*18080*/  F2FP.TF32.F32.PACK_B R185, R185 ;  /* 0x000000b9ffb9723e */ /* 0x000fc400024050ff */
[----:B------:R-:W-:Y:S01]  /*18090*/  F2FP.TF32.F32.PACK_B R13, R13 ;  /* 0x0000000dff0d723e */ /* 0x000fe200024050ff */
[----:B------:R-:W-:Y:S01]  /*180a0*/  @P3 STG.E desc[UR20][R4.64+0xe4], R183 ;  /* 0x0000e4b704003986 */ /* 0x000fe2000c101914 */
[----:B------:R-:W-:-:S03]  /*180b0*/  ISETP.GT.AND P3, PT, R0, 0x41, P0 ;  /* 0x000000410000780c */ /* 0x000fc60000764270 */
[----:B------:R2:W-:Y:S01]  /*180c0*/  @P4 STG.E desc[UR20][R6.64+0x100], R11 ;  /* 0x0001000b06004986 */ /* 0x0005e2000c101914 */
[----:B------:R-:W-:Y:S01]  /*180d0*/  ISETP.GT.AND P4, PT, R0, 0x48, P1 ;  /* 0x000000480000780c */ /* 0x000fe20000f84270 */
[----:B------:R-:W-:Y:S02]  /*180e0*/  FMUL R187, R187, UR11 ;  /* 0x0000000bbbbb7c20 */ /* 0x000fe40008400000 */
[----:B------:R-:W-:Y:S01]  /*180f0*/  @P5 STG.E desc[UR20][R6.64+0x104], R185 ;  /* 0x000104b906005986 */ /* 0x000fe2000c101914 */
[----:B-1----:R-:W-:-:S03]  /*18100*/  FMUL R9, R188, UR11 ;  /* 0x0000000bbc097c20 */ /* 0x002fc60008400000 */
[----:B------:R1:W-:Y:S01]  /*18110*/  @P6 STG.E desc[UR20][R4.64+0x100], R13 ;  /* 0x0001000d04006986 */ /* 0x0003e2000c101914 */
[C---:B------:R-:W-:Y:S01]  /*18120*/  ISETP.GT.AND P6, PT, R0.reuse, 0x49, P1 ;  /* 0x000000490000780c */ /* 0x040fe20000fc4270 */
[----:B------:R-:W-:Y:S01]  /*18130*/  FMUL R189, R189, UR11 ;  /* 0x0000000bbdbd7c20 */ /* 0x000fe20008400000 */
[----:B------:R-:W-:Y:S02]  /*18140*/  F2FP.TF32.F32.PACK_B R187, R187 ;  /* 0x000000bbffbb723e */ /* 0x000fe400024050ff */
[----:B------:R-:W-:Y:S02]  /*18150*/  F2FP.TF32.F32.PACK_B R9, R9 ;  /* 0x00000009ff09723e */ /* 0x000fe400024050ff */
[----:B------:R-:W-:Y:S01]  /*18160*/  ISETP.GT.AND P2, PT, R0, 0x48, P0 ;  /* 0x000000480000780c */ /* 0x000fe20000744270 */
[----:B------:R-:W-:Y:S01]  /*18170*/  @P3 STG.E desc[UR20][R4.64+0x104], R187 ;  /* 0x000104bb04003986 */ /* 0x000fe2000c101914 */
[----:B------:R-:W-:Y:S01]  /*18180*/  F2FP.TF32.F32.PACK_B R189, R189 ;  /* 0x000000bdffbd723e */ /* 0x000fe200024050ff */
[----:B------:R-:W-:Y:S01]  /*18190*/  FMUL R15, R190, UR11 ;  /* 0x0000000bbe0f7c20 */ /* 0x000fe20008400000 */
[C---:B------:R-:W-:Y:S01]  /*181a0*/  ISETP.GT.AND P5, PT, R0.reuse, 0x49, P0 ;  /* 0x000000490000780c */ /* 0x040fe200007a4270 */
[----:B------:R3:W-:Y:S01]  /*181b0*/  @P4 STG.E desc[UR20][R6.64+0x120], R9 ;  /* 0x0001200906004986 */ /* 0x0007e2000c101914 */
[----:B------:R-:W-:Y:S01]  /*181c0*/  ISETP.GT.AND P4, PT, R0, 0x50, P1 ;  /* 0x000000500000780c */ /* 0x000fe20000f84270 */
[----:B------:R-:W-:Y:S01]  /*181d0*/  FMUL R191, R191, UR11 ;  /* 0x0000000bbfbf7c20 */ /* 0x000fe20008400000 */
[----:B------:R-:W-:Y:S01]  /*181e0*/  FMUL R17, R192, UR11 ;  /* 0x0000000bc0117c20 */ /* 0x000fe20008400000 */
[----:B------:R-:W-:Y:S01]  /*181f0*/  @P6 STG.E desc[UR20][R6.64+0x124], R189 ;  /* 0x000124bd06006986 */ /* 0x000fe2000c101914 */
[----:B------:R-:W-:-:S02]  /*18200*/  ISETP.GT.AND P3, PT, R0, 0x51, P1 ;  /* 0x000000510000780c */ /* 0x000fc40000f64270 */
[----:B------:R-:W-:Y:S02]  /*18210*/  F2FP.TF32.F32.PACK_B R15, R15 ;  /* 0x0000000fff0f723e */ /* 0x000fe400024050ff */
[----:B------:R-:W-:Y:S01]  /*18220*/  ISETP.GT.AND P6, PT, R0, 0x50, P0 ;  /* 0x000000500000780c */ /* 0x000fe200007c4270 */
[----:B------:R-:W-:Y:S01]  /*18230*/  FMUL R193, R193, UR11 ;  /* 0x0000000bc1c17c20 */ /* 0x000fe20008400000 */
[----:B------:R-:W-:Y:S01]  /*18240*/  F2FP.TF32.F32.PACK_B R191, R191 ;  /* 0x000000bfffbf723e */ /* 0x000fe200024050ff */
[----:B--2---:R-:W-:Y:S01]  /*18250*/  FMUL R11, R194, UR11 ;  /* 0x0000000bc20b7c20 */ /* 0x004fe20008400000 */
[----:B------:R-:W-:Y:S01]  /*18260*/  F2FP.TF32.F32.PACK_B R17, R17 ;  /* 0x00000011ff11723e */ /* 0x000fe200024050ff */
[----:B------:R-:W-:Y:S01]  /*18270*/  @P2 STG.E desc[UR20][R4.64+0x120], R15 ;  /* 0x0001200f04002986 */ /* 0x000fe2000c101914 */
[----:B------:R-:W-:Y:S02]  /*18280*/  ISETP.GT.AND P2, PT, R0, 0x51, P0 ;  /* 0x000000510000780c */ /* 0x000fe40000744270 */
[----:B------:R-:W-:Y:S01]  /*18290*/  F2FP.TF32.F32.PACK_B R193, R193 ;  /* 0x000000c1ffc1723e */ /* 0x000fe200024050ff */
[----:B------:R-:W-:Y:S01]  /*182a0*/  @P5 STG.E desc[UR20][R4.64+0x124], R191 ;  /* 0x000124bf04005986 */ /* 0x000fe2000c101914 */
[----:B------:R-:W-:Y:S01]  /*182b0*/  F2FP.TF32.F32.PACK_B R11, R11 ;  /* 0x0000000bff0b723e */ /* 0x000fe200024050ff */
[----:B------:R-:W-:-:S02]  /*182c0*/  FMUL R195, R195, UR11 ;  /* 0x0000000bc3c37c20 */ /* 0x000fc40008400000 */
[----:B------:R-:W-:Y:S01]  /*182d0*/  @P4 STG.E desc[UR20][R6.64+0x140], R17 ;  /* 0x0001401106004986 */ /* 0x000fe2000c101914 */
[C---:B------:R-:W-:Y:S02]  /*182e0*/  ISETP.GT.AND P4, PT, R0.reuse, 0x59, P1 ;  /* 0x000000590000780c */ /* 0x040fe40000f84270 */
[----:B------:R-:W-:Y:S01]  /*182f0*/  ISETP.GT.AND P5, PT, R0, 0x58, P1 ;  /* 0x000000580000780c */ /* 0x000fe20000fa4270 */
[----:B------:R-:W-:Y:S01]  /*18300*/  FMUL R197, R197, UR11 ;  /* 0x0000000bc5c57c20 */ /* 0x000fe20008400000 */
[----:B------:R-:W-:Y:S01]  /*18310*/  @P3 STG.E desc[UR20][R6.64+0x144], R193 ;  /* 0x000144c106003986 */ /* 0x000fe2000c101914 */
[----:B------:R-:W-:Y:S01]  /*18320*/  FMUL R19, R196, UR11 ;  /* 0x0000000bc4137c20 */ /* 0x000fe20008400000 */
[----:B------:R-:W-:Y:S02]  /*18330*/  ISETP.GT.AND P3, PT, R0, 0x58, P0 ;  /* 0x000000580000780c */ /* 0x000fe40000764270 */
[----:B------:R-:W-:Y:S01]  /*18340*/  @P6 STG.E desc[UR20][R4.64+0x140], R11 ;  /* 0x0001400b04006986 */ /* 0x000fe2000c101914 */
[----:B------:R-:W-:-:S02]  /*18350*/  F2FP.TF32.F32.PACK_B R195, R195 ;  /* 0x000000c3ffc3723e */ /* 0x000fc400024050ff */
[----:B------:R-:W-:Y:S01]  /*18360*/  ISETP.GT.AND P6, PT, R0, 0x59, P0 ;  /* 0x000000590000780c */ /* 0x000fe200007c4270 */
[----:B------:R-:W-:Y:S01]  /*18370*/  FMUL R21, R198, UR11 ;  /* 0x0000000bc6157c20 */ /* 0x000fe20008400000 */
[----:B------:R-:W-:Y:S01]  /*18380*/  FMUL R199, R199, UR11 ;  /* 0x0000000bc7c77c20 */ /* 0x000fe20008400000 */
[----:B------:R-:W-:Y:S01]  /*18390*/  F2FP.TF32.F32.PACK_B R197, R197 ;  /* 0x000000c5ffc5723e */ /* 0x000fe200024050ff */
[----:B------:R-:W-:Y:S01]  /*183a0*/  @P2 STG.E desc[UR20][R4.64+0x144], R195 ;  /* 0x000144c304002986 */ /* 0x000fe2000c101914 */
[----:B------:R-:W-:Y:S02]  /*183b0*/  F2FP.TF32.F32.PACK_B R19, R19 ;  /* 0x00000013ff13723e */ /* 0x000fe400024050ff */
[----:B------:R-:W-:Y:S01]  /*183c0*/  ISETP.GT.AND P2, PT, R0, 0x60, P1 ;  /* 0x000000600000780c */ /* 0x000fe20000f44270 */
[----:B------:R-:W-:Y:S01]  /*183d0*/  @P4 STG.E desc[UR20][R6.64+0x164], R197 ;  /* 0x000164c506004986 */ /* 0x000fe2000c101914 */
[----:B------:R-:W-:Y:S01]  /*183e0*/  F2FP.TF32.F32.PACK_B R21, R21 ;  /* 0x00000015ff15723e */ /* 0x000fe200024050ff */
[----:B-1----:R-:W-:Y:S01]  /*183f0*/  FMUL R13, R200, UR11 ;  /* 0x0000000bc80d7c20 */ /* 0x002fe20008400000 */
[----:B------:R-:W-:Y:S01]  /*18400*/  F2FP.TF32.F32.PACK_B R199, R199 ;  /* 0x000000c7ffc7723e */ /* 0x000fe200024050ff */
[----:B------:R-:W-:Y:S01]  /*18410*/  @P5 STG.E desc[UR20][R6.64+0x160], R19 ;  /* 0x0001601306005986 */ /* 0x000fe2000c101914 */
[----:B------:R-:W-:-:S02]  /*18420*/  ISETP.GT.AND P4, PT, R0, 0x61, P1 ;  /* 0x000000610000780c */ /* 0x000fc40000f84270 */
[----:B------:R-:W-:Y:S01]  /*18430*/  ISETP.GT.AND P5, PT, R0, 0x60, P0 ;  /* 0x000000600000780c */ /* 0x000fe200007a4270 */
[----:B------:R-:W-:Y:S01]  /*18440*/  FMUL R201, R201, UR11 ;  /* 0x0000000bc9c97c20 */ /* 0x000fe20008400000 */
[----:B------:R-:W-:Y:S01]  /*18450*/  @P3 STG.E desc[UR20][R4.64+0x160], R21 ;  /* 0x0001601504003986 */ /* 0x000fe2000c101914 */
[----:B------:R-:W-:Y:S01]  /*18460*/  FMUL R23, R202, UR11 ;  /* 0x0000000bca177c20 */ /* 0x000fe20008400000 */
[----:B------:R-:W-:Y:S02]  /*18470*/  F2FP.TF32.F32.PACK_B R13, R13 ;  /* 0x0000000dff0d723e */ /* 0x000fe400024050ff */
[----:B------:R-:W-:Y:S01]  /*18480*/  @P6 STG.E desc[UR20][R4.64+0x164], R199 ;  /* 0x000164c704006986 */ /* 0x000fe2000c101914 */
[----:B------:R-:W-:Y:S01]  /*18490*/  ISETP.GT.AND P6, PT, R0, 0x61, P0 ;  /* 0x000000610000780c */ /* 0x000fe200007c4270 */
[----:B------:R-:W-:Y:S01]  /*184a0*/  FMUL R203, R203, UR11 ;  /* 0x0000000bcbcb7c20 */ /* 0x000fe20008400000 */
[----:B------:R-:W-:Y:S01]  /*184b0*/  F2FP.TF32.F32.PACK_B R201, R201 ;  /* 0x000000c9ffc9723e */ /* 0x000fe200024050ff */
[----:B------:R1:W-:Y:S01]  /*184c0*/  @P2 STG.E desc[UR20][R6.64+0x180], R13 ;  /* 0x0001800d06002986 */ /* 0x0003e2000c101914 */
[----:B------:R-:W-:-:S02]  /*184d0*/  F2FP.TF32.F32.PACK_B R23, R23 ;  /* 0x00000017ff17723e */ /* 0x000fc400024050ff */
[C---:B------:R-:W-:Y:S01]  /*184e0*/  ISETP.GT.AND P2, PT, R0.reuse, 0x68, P1 ;  /* 0x000000680000780c */ /* 0x040fe20000f44270 */
[----:B------:R-:W-:Y:S01]  /*184f0*/  @P4 STG.E desc[UR20][R6.64+0x184], R201 ;  /* 0x000184c906004986 */ /* 0x000fe2000c101914 */
[----:B------:R-:W-:Y:S01]  /*18500*/  ISETP.GT.AND P3, PT, R0, 0x69, P1 ;  /* 0x000000690000780c */ /* 0x000fe20000f64270 */
[----:B------:R-:W-:Y:S01]  /*18510*/  FMUL R153, R204, UR11 ;  /* 0x0000000bcc997c20 */ /* 0x000fe20008400000 */
[----:B------:R-:W-:Y:S01]  /*18520*/  F2FP.TF32.F32.PACK_B R203, R203 ;  /* 0x000000cbffcb723e */ /* 0x000fe200024050ff */
[----:B------:R-:W-:Y:S01]  /*18530*/  @P5 STG.E desc[UR20][R4.64+0x180], R23 ;  /* 0x0001801704005986 */ /* 0x000fe2000c101914 */
[C---:B------:R-:W-:Y:S01]  /*18540*/  ISETP.GT.AND P4, PT, R0.reuse, 0x68, P0 ;  /* 0x000000680000780c */ /* 0x040fe20000784270 */
[----:B------:R-:W-:Y:S01]  /*18550*/  FMUL R205, R205, UR11 ;  /* 0x0000000bcdcd7c20 */ /* 0x000fe20008400000 */
[----:B------:R-:W-:Y:S01]  /*18560*/  ISETP.GT.AND P5, PT, R0, 0x69, P0 ;  /* 0x000000690000780c */ /* 0x000fe200007a4270 */
[----:B------:R-:W-:Y:S01]  /*18570*/  FMUL R155, R206, UR11 ;  /* 0x0000000bce9b7c20 */ /* 0x000fe20008400000 */
[----:B------:R-:W-:Y:S01]  /*18580*/  FMUL R207, R207, UR11 ;  /* 0x0000000bcfcf7c20 */ /* 0x000fe20008400000 */
[----:B------:R-:W-:Y:S01]  /*18590*/  @P6 STG.E desc[UR20][R4.64+0x184], R203 ;  /* 0x000184cb04006986 */ /* 0x000fe2000c101914 */
[----:B------:R-:W-:-:S02]  /*185a0*/  F2FP.TF32.F32.PACK_B R153, R153 ;  /* 0x00000099ff99723e */ /* 0x000fc400024050ff */
[----:B------:R-:W-:Y:S02]  /*185b0*/  ISETP.GT.AND P6, PT, R0, 0x70, P1 ;  /* 0x000000700000780c */ /* 0x000fe40000fc4270 */
[----:B------:R-:W-:Y:S01]  /*185c0*/  F2FP.TF32.F32.PACK_B R205, R205 ;  /* 0x000000cdffcd723e */ /* 0x000fe200024050ff */
[----:B------:R-:W-:Y:S01]  /*185d0*/  FMUL R157, R208, UR11 ;  /* 0x0000000bd09d7c20 */ /* 0x000fe20008400000 */
[----:B------:R-:W-:Y:S01]  /*185e0*/  F2FP.TF32.F32.PACK_B R155, R155 ;  /* 0x0000009bff9b723e */ /* 0x000fe200024050ff */
[----:B------:R-:W-:Y:S01]  /*185f0*/  @P2 STG.E desc[UR20][R6.64+0x1a0], R153 ;  /* 0x0001a09906002986 */ /* 0x000fe2000c101914 */
[----:B------:R-:W-:Y:S02]  /*18600*/  F2FP.TF32.F32.PACK_B R207, R207 ;  /* 0x000000cfffcf723e */ /* 0x000fe400024050ff */
[C---:B------:R-:W-:Y:S01]  /*18610*/  ISETP.GT.AND P2, PT, R0.reuse, 0x71, P1 ;  /* 0x000000710000780c */ /* 0x040fe20000f44270 */
[----:B------:R-:W-:Y:S01]  /*18620*/  @P3 STG.E desc[UR20][R6.64+0x1a4], R205 ;  /* 0x0001a4cd06003986 */ /* 0x000fe2000c101914 */
[----:B------:R-:W-:Y:S01]  /*18630*/  ISETP.GT.AND P3, PT, R0, 0x70, P0 ;  /* 0x000000700000780c */ /* 0x000fe20000764270 */
[----:B------:R-:W-:Y:S01]  /*18640*/  FMUL R209, R209, UR11 ;  /* 0x0000000bd1d17c20 */ /* 0x000fe20008400000 */
[----:B------:R-:W-:Y:S01]  /*18650*/  F2FP.TF32.F32.PACK_B R157, R157 ;  /* 0x0000009dff9d723e */ /* 0x000fe200024050ff */
[----:B------:R-:W-:Y:S01]  /*18660*/  @P4 STG.E desc[UR20][R4.64+0x1a0], R155 ;  /* 0x0001a09b04004986 */ /* 0x000fe2000c101914 */
[----:B------:R-:W-:Y:S01]  /*18670*/  FMUL R159, R210, UR11 ;  /* 0x0000000bd29f7c20 */ /* 0x000fe20008400000 */
[----:B------:R-:W-:-:S02]  /*18680*/  ISETP.GT.AND P4, PT, R0, 0x71, P0 ;  /* 0x000000710000780c */ /* 0x000fc40000784270 */
[----:B------:R-:W-:Y:S01]  /*18690*/  @P5 STG.E desc[UR20][R4.64+0x1a4], R207 ;  /* 0x0001a4cf04005986 */ /* 0x000fe2000c101914 */
[C---:B------:R-:W-:Y:S02]  /*186a0*/  ISETP.GT.AND P5, PT, R0.reuse, 0x78, P1 ;  /* 0x000000780000780c */ /* 0x040fe40000fa4270 */
[C---:B------:R-:W-:Y:S01]  /*186b0*/  ISETP.GT.AND P1, PT, R0.reuse, 0x79, P1 ;  /* 0x000000790000780c */ /* 0x040fe20000f24270 */
[----:B------:R-:W-:Y:S01]  /*186c0*/  FMUL R211, R211, UR11 ;  /* 0x0000000bd3d37c20 */ /* 0x000fe20008400000 */
[----:B------:R-:W-:Y:S01]  /*186d0*/  @P6 STG.E desc[UR20][R6.64+0x1c0], R157 ;  /* 0x0001c09d06006986 */ /* 0x000fe2000c101914 */
[----:B------:R-:W-:Y:S01]  /*186e0*/  FMUL R213, R213, UR11 ;  /* 0x0000000bd5d57c20 */ /* 0x000fe20008400000 */
[----:B------:R-:W-:Y:S02]  /*186f0*/  F2FP.TF32.F32.PACK_B R209, R209 ;  /* 0x000000d1ffd1723e */ /* 0x000fe400024050ff */
[----:B------:R-:W-:Y:S01]  /*18700*/  ISETP.GT.AND P6, PT, R0, 0x78, P0 ;  /* 0x000000780000780c */ /* 0x000fe200007c4270 */
[----:B------:R-:W-:Y:S01]  /*18710*/  FMUL R161, R212, UR11 ;  /* 0x0000000bd4a17c20 */ /* 0x000fe20008400000 */
[----:B------:R-:W-:Y:S01]  /*18720*/  F2FP.TF32.F32.PACK_B R159, R159 ;  /* 0x0000009fff9f723e */ /* 0x000fe200024050ff */
[----:B------:R-:W-:Y:S01]  /*18730*/  FMUL R163, R214, UR11 ;  /* 0x0000000bd6a37c20 */ /* 0x000fe20008400000 */
[----:B------:R-:W-:Y:S01]  /*18740*/  USHF.L.U32 UR7, UR12, 0x9, URZ ;  /* 0x000000090c077899 */ /* 0x000fe2000800063f */
[----:B------:R-:W-:Y:S01]  /*18750*/  F2FP.TF32.F32.PACK_B R211, R211 ;  /* 0x000000d3ffd3723e */ /* 0x000fe200024050ff */
[----:B------:R-:W-:Y:S01]  /*18760*/  @P2 STG.E desc[UR20][R6.64+0x1c4], R209 ;  /* 0x0001c4d106002986 */ /* 0x000fe2000c101914 */
[----:B------:R-:W-:Y:S01]  /*18770*/  F2FP.TF32.F32.PACK_B R213, R213 ;  /* 0x000000d5ffd5723e */ /* 0x000fe200024050ff */
[----:B------:R-:W-:Y:S01]  /*18780*/  USHF.L.U64.HI UR6, UR12, 0x9, UR13 ;  /* 0x000000090c067899 */ /* 0x000fe2000801020d */
[----:B------:R-:W-:Y:S01]  /*18790*/  F2FP.TF32.F32.PACK_B R161, R161 ;  /* 0x000000a1ffa1723e */ /* 0x000fe200024050ff */
[----:B------:R-:W-:Y:S01]  /*187a0*/  @P3 STG.E desc[UR20][R4.64+0x1c0], R159 ;  /* 0x0001c09f04003986 */ /* 0x000fe2000c101914 */
[----:B------:R-:W-:Y:S01]  /*187b0*/  ISETP.GT.AND P3, PT, R14, 0x80, PT ;  /* 0x000000800e00780c */ /* 0x000fe20003f64270 */
[----:B---3--:R-:W-:Y:S01]  /*187c0*/  IMAD.U32 R9, RZ, RZ, UR7 ;  /* 0x00000007ff097e24 */ /* 0x008fe2000f8e00ff */
[----:B------:R-:W-:Y:S01]  /*187d0*/  F2FP.TF32.F32.PACK_B R163, R163 ;  /* 0x000000a3ffa3723e */ /* 0x000fe200024050ff */
[----:B------:R-:W-:Y:S01]  /*187e0*/  @P4 STG.E desc[UR20][R4.64+0x1c4], R211 ;  /* 0x0001c4d304004986 */ /* 0x000fe2000c101914 */
[----:B------:R-:W-:-:S03]  /*187f0*/  ISETP.GT.AND P0, PT, R0, 0x79, P0 ;  /* 0x000000790000780c */ /* 0x000fc60000704270 */
[----:B------:R-:W-:Y:S01]  /*18800*/  @P1 STG.E desc[UR20][R6.64+0x1e4], R213 ;  /* 0x0001e4d506001986 */ /* 0x000fe2000c101914 */
[----:B------:R-:W-:Y:S01]  /*18810*/  ISETP.GT.AND P1, PT, R0, RZ, P3 ;  /* 0x000000ff0000720c */ /* 0x000fe20001f24270 */
[----:B------:R-:W-:Y:S02]  /*18820*/  FMUL R215, R215, UR11 ;  /* 0x0000000bd7d77c20 */ /* 0x000fe40008400000 */
[----:B------:R2:W-:Y:S01]  /*18830*/  @P5 STG.E desc[UR20][R6.64+0x1e0], R161 ;  /* 0x0001e0a106005986 */ /* 0x0005e2000c101914 */
[----:B-1----:R-:W-:Y:S01]  /*18840*/  FMUL R13, R88, UR11 ;  /* 0x0000000b580d7c20 */ /* 0x002fe20008400000 */
[----:B------:R-:W-:Y:S02]  /*18850*/  ISETP.GT.AND P4, PT, R0, 0x1, P3 ;  /* 0x000000010000780c */ /* 0x000fe40001f84270 */
[----:B------:R-:W-:Y:S01]  /*18860*/  @P6 STG.E desc[UR20][R4.64+0x1e0], R163 ;  /* 0x0001e0a304006986 */ /* 0x000fe2000c101914 */
[C---:B------:R-:W-:Y:S01]  /*18870*/  IADD3 R8, P2, P6, R2.reuse, UR9, R9 ;  /* 0x0000000902087c10 */ /* 0x040fe2000fe5e009 */
[----:B------:R-:W-:Y:S01]  /*18880*/  FMUL R89, R89, UR11 ;  /* 0x0000000b59597c20 */ /* 0x000fe20008400000 */
[----:B------:R-:W-:Y:S01]  /*18890*/  F2FP.TF32.F32.PACK_B R215, R215 ;  /* 0x000000d7ffd7723e */ /* 0x000fe200024050ff */
[----:B--2---:R-:W-:Y:S01]  /*188a0*/  IMAD.U32 R7, RZ, RZ, UR6 ;  /* 0x00000006ff077e24 */ /* 0x004fe2000f8e00ff */
[----:B------:R-:W-:-:S02]  /*188b0*/  IADD3 R6, P5, R2, UR7, RZ ;  /* 0x0000000702067c10 */ /* 0x000fc4000ffbe0ff */
[----:B------:R-:W-:Y:S02]  /*188c0*/  F2FP.TF32.F32.PACK_B R13, R13 ;  /* 0x0000000dff0d723e */ /* 0x000fe400024050ff */
[C---:B------:R-:W-:Y:S02]  /*188d0*/  IADD3.X R9, R3.reuse, UR8, R7, P2, P6 ;  /* 0x0000000803097c10 */ /* 0x040fe400097ec407 */
[----:B------:R-:W-:Y:S02]  /*188e0*/  IADD3.X R7, R3, UR6, RZ, P5, !PT ;  /* 0x0000000603077c10 */ /* 0x000fe4000affe4ff */
[----:B------:R-:W-:Y:S01]  /*188f0*/  ISETP.GT.AND P2, PT, R14, 0x88, PT ;  /* 0x000000880e00780c */ /* 0x000fe20003f44270 */
[----:B------:R1:W-:Y:S01]  /*18900*/  @P0 STG.E desc[UR20][R4.64+0x1e4], R215 ;  /* 0x0001e4d704000986 */ /* 0x0003e2000c101914 */
[----:B------:R-:W-:Y:S02]  /*18910*/  F2FP.TF32.F32.PACK_B R89, R89 ;  /* 0x00000059ff59723e */ /* 0x000fe400024050ff */
[C---:B------:R-:W-:Y:S01]  /*18920*/  ISETP.GT.AND P0, PT, R0.reuse, RZ, P2 ;  /* 0x000000ff0000720c */ /* 0x040fe20001704270 */
[----:B------:R2:W-:Y:S01]  /*18930*/  @P1 STG.E desc[UR20][R6.64], R13 ;  /* 0x0000000d06001986 */ /* 0x0005e2000c101914 */
[----:B------:R-:W-:Y:S01]  /*18940*/  ISETP.GT.AND P1, PT, R0, 0x1, P2 ;  /* 0x000000010000780c */ /* 0x000fe20001724270 */
[----:B------:R-:W-:Y:S01]  /*18950*/  FMUL R15, R90, UR11 ;  /* 0x0000000b5a0f7c20 */ /* 0x000fe20008400000 */
[----:B------:R-:W-:Y:S01]  /*18960*/  FMUL R91, R91, UR11 ;  /* 0x0000000b5b5b7c20 */ /* 0x000fe20008400000 */
[----:B------:R-:W-:Y:S01]  /*18970*/  @P4 STG.E desc[UR20][R6.64+0x4], R89 ;  /* 0x0000045906004986 */ /* 0x000fe2000c101914 */
[----:B------:R-:W-:-:S02]  /*18980*/  IADD3 R10, P4, R6, UR9, RZ ;  /* 0x00000009060a7c10 */ /* 0x000fc4000ff9e0ff */
[----:B------:R-:W-:Y:S02]  /*18990*/  F2FP.TF32.F32.PACK_B R15, R15 ;  /* 0x0000000fff0f723e */ /* 0x000fe400024050ff */
[----:B------:R-:W-:Y:S02]  /*189a0*/  IADD3.X R11, R7, UR8, RZ, P4, !PT ;  /* 0x00000008070b7c10 */ /* 0x000fe4000a7fe4ff */
[----:B------:R-:W-:Y:S02]  /*189b0*/  F2FP.TF32.F32.PACK_B R91, R91 ;  /* 0x0000005bff5b723e */ /* 0x000fe400024050ff */
[C---:B------:R-:W-:Y:S01]  /*189c0*/  ISETP.GT.AND P4, PT, R0.reuse, 0x8, P3 ;  /* 0x000000080000780c */ /* 0x040fe20001f84270 */
[----:B------:R-:W-:Y:S01]  /*189d0*/  @P0 STG.E desc[UR20][R10.64], R15 ;  /* 0x0000000f0a000986 */ /* 0x000fe2000c101914 */
[C---:B------:R-:W-:Y:S02]  /*189e0*/  ISETP.GT.AND P5, PT, R0.reuse, 0x9, P3 ;  /* 0x000000090000780c */ /* 0x040fe40001fa4270 */
[C---:B------:R-:W-:Y:S01]  /*189f0*/  ISETP.GT.AND P0, PT, R0.reuse, 0x8, P2 ;  /* 0x000000080000780c */ /* 0x040fe20001704270 */
[----:B------:R-:W-:Y:S01]  /*18a00*/  @P1 STG.E desc[UR20][R10.64+0x4], R91 ;  /* 0x0000045b0a001986 */ /* 0x000fe2000c101914 */
[----:B------:R-:W-:Y:S01]  /*18a10*/  ISETP.GT.AND P1, PT, R0, 0x9, P2 ;  /* 0x000000090000780c */ /* 0x000fe20001724270 */
[----:B-1----:R-:W-:Y:S01]  /*18a20*/  FMUL R5, R92, UR11 ;  /* 0x0000000b5c057c20 */ /* 0x002fe20008400000 */
[----:B------:R-:W-:Y:S01]  /*18a30*/  FMUL R93, R93, UR11 ;  /* 0x0000000b5d5d7c20 */ /* 0x000fe20008400000 */
[----:B--2---:R-:W-:Y:S01]  /*18a40*/  FMUL R13, R94, UR11 ;  /* 0x0000000b5e0d7c20 */ /* 0x004fe20008400000 */
[----:B------:R-:W-:-:S02]  /*18a50*/  FMUL R95, R95, UR11 ;  /* 0x0000000b5f5f7c20 */ /* 0x000fc40008400000 */
[----:B------:R-:W-:Y:S02]  /*18a60*/  F2FP.TF32.F32.PACK_B R5, R5 ;  /* 0x00000005ff05723e */ /* 0x000fe400024050ff */
[----:B------:R-:W-:Y:S02]  /*18a70*/  F2FP.TF32.F32.PACK_B R93, R93 ;  /* 0x0000005dff5d723e */ /* 0x000fe400024050ff */
[----:B------:R-:W-:Y:S01]  /*18a80*/  F2FP.TF32.F32.PACK_B R13, R13 ;  /* 0x0000000dff0d723e */ /* 0x000fe200024050ff */
[----:B------:R1:W-:Y:S01]  /*18a90*/  @P4 STG.E desc[UR20][R6.64+0x20], R5 ;  /* 0x0000200506004986 */ /* 0x0003e2000c101914 */
[----:B------:R-:W-:-:S03]  /*18aa0*/  F2FP.TF32.F32.PACK_B R95, R95 ;  /* 0x0000005fff5f723e */ /* 0x000fc600024050ff */
[----:B------:R-:W-:Y:S01]  /*18ab0*/  @P5 STG.E desc[UR20][R6.64+0x24], R93 ;  /* 0x0000245d06005986 */ /* 0x000fe2000c101914 */
[----:B------:R-:W-:-:S03]  /*18ac0*/  @P1 MOV R4, R8 ;  /* 0x0000000800041202 */ /* 0x000fc60000000f00 */
[----:B------:R-:W-:Y:S01]  /*18ad0*/  @P0 STG.E desc[UR20][R8.64+0x20], R13 ;  /* 0x0000200d08000986 */ /* 0x000fe2000c101914 */
[C---:B------:R-:W-:Y:S01]  /*18ae0*/  ISETP.GT.AND P0, PT, R0.reuse, 0x10, P2 ;  /* 0x000000100000780c */ /* 0x040fe20001704270 */
[----:B-1----:R-:W-:Y:S01]  /*18af0*/  @P1 IMAD.MOV.U32 R5, RZ, RZ, R9 ;  /* 0x000000ffff051224 */ /* 0x002fe200078e0009 */
[C---:B------:R-:W-:Y:S02]  /*18b00*/  ISETP.GT.AND P4, PT, R0.reuse, 0x10, P3 ;  /* 0x000000100000780c */ /* 0x040fe40001f84270 */
[C---:B------:R-:W-:Y:S02]  /*18b10*/  ISETP.GT.AND P5, PT, R0.reuse, 0x11, P3 ;  /* 0x000000110000780c */ /* 0x040fe40001fa4270 */
[----:B------:R1:W-:Y:S01]  /*18b20*/  @P1 STG.E desc[UR20][R4.64+0x24], R95 ;  /* 0x0000245f04001986 */ /* 0x0003e2000c101914 */
[----:B------:R-:W-:Y:S01]  /*18b30*/  ISETP.GT.AND P1, PT, R0, 0x11, P2 ;  /* 0x000000110000780c */ /* 0x000fe20001724270 */
[----:B------:R-:W-:Y:S01]  /*18b40*/  FMUL R15, R96, UR11 ;  /* 0x0000000b600f7c20 */ /* 0x000fe20008400000 */
[----:B------:R-:W-:Y:S01]  /*18b50*/  FMUL R97, R97, UR11 ;  /* 0x0000000b61617c20 */ /* 0x000fe20008400000 */
[----:B------:R-:W-:Y:S01]  /*18b60*/  FMUL R11, R98, UR11 ;  /* 0x0000000b620b7c20 */ /* 0x000fe20008400000 */
[----:B------:R-:W-:-:S02]  /*18b70*/  FMUL R99, R99, UR11 ;  /* 0x0000000b63637c20 */ /* 0x000fc40008400000 */
[----:B------:R-:W-:Y:S02]  /*18b80*/  F2FP.TF32.F32.PACK_B R15, R15 ;  /* 0x0000000fff0f723e */ /* 0x000fe400024050ff */
[----:B------:R-:W-:Y:S02]  /*18b90*/  F2FP.TF32.F32.PACK_B R97, R97 ;  /* 0x00000061ff61723e */ /* 0x000fe400024050ff */
[----:B------:R-:W-:Y:S01]  /*18ba0*/  F2FP.TF32.F32.PACK_B R11, R11 ;  /* 0x0000000bff0b723e */ /* 0x000fe200024050ff */
[----:B-1----:R-:W-:Y:S02]  /*18bb0*/  @P0 IMAD.MOV.U32 R4, RZ, RZ, R8 ;  /* 0x000000ffff040224 */ /* 0x002fe400078e0008 */
[----:B------:R-:W-:Y:S01]  /*18bc0*/  @P0 IMAD.MOV.U32 R5, RZ, RZ, R9 ;  /* 0x000000ffff050224 */ /* 0x000fe200078e0009 */
[----:B------:R-:W-:Y:S01]  /*18bd0*/  @P4 STG.E desc[UR20][R6.64+0x40], R15 ;  /* 0x0000400f06004986 */ /* 0x000fe2000c101914 */
[----:B------:R-:W-:-:S03]  /*18be0*/  F2FP.TF32.F32.PACK_B R99, R99 ;  /* 0x00000063ff63723e */ /* 0x000fc600024050ff */
[----:B------:R-:W-:Y:S04]  /*18bf0*/  @P5 STG.E desc[UR20][R6.64+0x44], R97 ;  /* 0x0000446106005986 */ /* 0x000fe8000c101914 */
[----:B------:R1:W-:Y:S01]  /*18c00*/  @P0 STG.E desc[UR20][R4.64+0x40], R11 ;  /* 0x0000400b04000986 */ /* 0x0003e2000c101914 */
[C---:B------:R-:W-:Y:S02]  /*18c10*/  ISETP.GT.AND P0, PT, R0.reuse, 0x18, P2 ;  /* 0x000000180000780c */ /* 0x040fe40001704270 */
[C---:B------:R-:W-:Y:S02]  /*18c20*/  ISETP.GT.AND P4, PT, R0.reuse, 0x18, P3 ;  /* 0x000000180000780c */ /* 0x040fe40001f84270 */
[----:B------:R-:W-:Y:S01]  /*18c30*/  ISETP.GT.AND P5, PT, R0, 0x19, P3 ;  /* 0x000000190000780c */ /* 0x000fe20001fa4270 */
[----:B-1----:R-:W-:-:S02]  /*18c40*/  @P1 IMAD.MOV.U32 R4, RZ, RZ, R8 ;  /* 0x000000ffff041224 */ /* 0x002fc400078e0008 */
[----:B------:R-:W-:Y:S02]  /*18c50*/  @P1 IMAD.MOV.U32 R5, RZ, RZ, R9 ;  /* 0x000000ffff051224 */ /* 0x000fe400078e0009 */
[----:B------:R-:W-:Y:S01]  /*18c60*/  FMUL R13, R100, UR11 ;  /* 0x0000000b640d7c20 */ /* 0x000fe20008400000 */
[----:B------:R-:W-:Y:S02]  /*18c70*/  FMUL R101, R101, UR11 ;  /* 0x0000000b65657c20 */ /* 0x000fe40008400000 */
[----:B------:R1:W-:Y:S01]  /*18c80*/  @P1 STG.E desc[UR20][R4.64+0x44], R99 ;  /* 0x0000446304001986 */ /* 0x0003e2000c101914 */
[----:B------:R-:W-:Y:S01]  /*18c90*/  ISETP.GT.AND P1, PT, R0, 0x19, P2 ;  /* 0x000000190000780c */ /* 0x000fe20001724270 */
[----:B------:R-:W-:Y:S01]  /*18ca0*/  FMUL R15, R102, UR11 ;  /* 0x0000000b660f7c20 */ /* 0x000fe20008400000 */
[----:B------:R-:W-:Y:S02]  /*18cb0*/  F2FP.TF32.F32.PACK_B R13, R13 ;  /* 0x0000000dff0d723e */ /* 0x000fe400024050ff */
[----:B------:R-:W-:Y:S01]  /*18cc0*/  F2FP.TF32.F32.PACK_B R101, R101 ;  /* 0x00000065ff65723e */ /* 0x000fe200024050ff */
[----:B------:R-:W-:Y:S01]  /*18cd0*/  FMUL R103, R103, UR11 ;  /* 0x0000000b67677c20 */ /* 0x000fe20008400000 */
[----:B------:R-:W-:Y:S01]  /*18ce0*/  F2FP.TF32.F32.PACK_B R15, R15 ;  /* 0x0000000fff0f723e */ /* 0x000fe200024050ff */
[----:B------:R-:W-:Y:S01]  /*18cf0*/  @P4 STG.E desc[UR20][R6.64+0x60], R13 ;  /* 0x0000600d06004986 */ /* 0x000fe2000c101914 */
[----:B-1----:R-:W-:-:S02]  /*18d00*/  @P0 IMAD.MOV.U32 R4, RZ, RZ, R8 ;  /* 0x000000ffff040224 */ /* 0x002fc400078e0008 */
[----:B------:R-:W-:Y:S01]  /*18d10*/  @P0 IMAD.MOV.U32 R5, RZ, RZ, R9 ;  /* 0x000000ffff050224 */ /* 0x000fe200078e0009 */
[----:B------:R-:W-:Y:S01]  /*18d20*/  @P5 STG.E desc[UR20][R6.64+0x64], R101 ;  /* 0x0000646506005986 */ /* 0x000fe2000c101914 */
[----:B------:R-:W-:-:S03]  /*18d30*/  F2FP.TF32.F32.PACK_B R103, R103 ;  /* 0x00000067ff67723e */ /* 0x000fc600024050ff */
[----:B------:R1:W-:Y:S01]  /*18d40*/  @P0 STG.E desc[UR20][R4.64+0x60], R15 ;  /* 0x0000600f04000986 */ /* 0x0003e2000c101914 */
[C---:B------:R-:W-:Y:S02]  /*18d50*/  ISETP.GT.AND P0, PT, R0.reuse, 0x20, P2 ;  /* 0x000000200000780c */ /* 0x040fe40001704270 */
[C---:B------:R-:W-:Y:S02]  /*18d60*/  ISETP.GT.AND P4, PT, R0.reuse, 0x20, P3 ;  /* 0x000000200000780c */ /* 0x040fe40001f84270 */
[----:B------:R-:W-:Y:S02]  /*18d70*/  ISETP.GT.AND P5, PT, R0, 0x21, P3 ;  /* 0x000000210000780c */ /* 0x000fe40001fa4270 */
[----:B-1----:R-:W-:Y:S01]  /*18d80*/  @P1 MOV R4, R8 ;  /* 0x0000000800041202 */ /* 0x002fe20000000f00 */
[----:B------:R-:W-:Y:S02]  /*18d90*/  @P1 IMAD.MOV.U32 R5, RZ, RZ, R9 ;  /* 0x000000ffff051224 */ /* 0x000fe400078e0009 */
[----:B------:R-:W-:Y:S01]  /*18da0*/  FMUL R11, R104, UR11 ;  /* 0x0000000b680b7c20 */ /* 0x000fe20008400000 */
[----:B------:R-:W-:-:S02]  /*18db0*/  FMUL R105, R105, UR11 ;  /* 0x0000000b69697c20 */ /* 0x000fc40008400000 */
        /* <DEDUP_REMOVED lines=8> */
[----:B-1----:R-:W-:Y:S02]  /*18e40*/  @P0 IMAD.MOV.U32 R4, RZ, RZ, R8 ;  /* 0x000000ffff040224 */ /* 0x002fe400078e0008 */
[----:B------:R-:W-:Y:S01]  /*18e50*/  @P0 IMAD.MOV.U32 R5, RZ, RZ, R9 ;  /* 0x000000ffff050224 */ /* 0x000fe200078e0009 */
[----:B------:R-:W-:Y:S01]  /*18e60*/  @P5 STG.E desc[UR20][R6.64+0x84], R105 ;  /* 0x0000846906005986 */ /* 0x000fe2000c101914 */
[----:B------:R-:W-:-:S03]  /*18e70*/  F2FP.TF32.F32.PACK_B R107, R107 ;  /* 0x0000006bff6b723e */ /* 0x000fc600024050ff */
[----:B------:R1:W-:Y:S01]  /*18e80*/  @P0 STG.E desc[UR20][R4.64+0x80], R13 ;  /* 0x0000800d04000986 */ /* 0x0003e2000c101914 */
[C---:B------:R-:W-:Y:S02]  /*18e90*/  ISETP.GT.AND P0, PT, R0.reuse, 0x28, P2 ;  /* 0x000000280000780c */ /* 0x040fe40001704270 */
[C---:B------:R-:W-:Y:S02]  /*18ea0*/  ISETP.GT.AND P4, PT, R0.reuse, 0x28, P3 ;  /* 0x000000280000780c */ /* 0x040fe40001f84270 */
[----:B------:R-:W-:Y:S01]  /*18eb0*/  ISETP.GT.AND P5, PT, R0, 0x29, P3 ;  /* 0x000000290000780c */ /* 0x000fe20001fa4270 */
[----:B-1----:R-:W-:Y:S02]  /*18ec0*/  @P1 IMAD.MOV.U32 R4, RZ, RZ, R8 ;  /* 0x000000ffff041224 */ /* 0x002fe400078e0008 */
        /* <DEDUP_REMOVED lines=99> */
[----:B------:R-:W-:Y:S01]  /*19500*/  FMUL R11, R128, UR11 ;  /* 0x0000000b800b7c20 */ /* 0x000fe20008400000 */
[----:B-1----:R-:W-:Y:S01]  /*19510*/  @P1 MOV R4, R8 ;  /* 0x0000000800041202 */ /* 0x002fe20000000f00 */
[----:B------:R-:W-:Y:S02]  /*19520*/  @P1 IMAD.MOV.U32 R5, RZ, RZ, R9 ;  /* 0x000000ffff051224 */ /* 0x000fe400078e0009 */
[----:B------:R-:W-:Y:S01]  /*19530*/  FMUL R129, R129, UR11 ;  /* 0x0000000b81817c20 */ /* 0x000fe20008400000 */
[----:B------:R-:W-:-:S02]  /*19540*/  FMUL R13, R130, UR11 ;  /* 0x0000000b820d7c20 */ /* 0x000fc40008400000 */
[----:B------:R1:W-:Y:S01]  /*19550*/  @P1 STG.E desc[UR20][R4.64+0x124], R127 ;  /* 0x0001247f04001986 */ /* 0x0003e2000c101914 */
[C---:B------:R-:W-:Y:S02]  /*19560*/  ISETP.GT.AND P1, PT, R0.reuse, 0x51, P2 ;  /* 0x000000510000780c */ /* 0x040fe40001724270 */
        /* <DEDUP_REMOVED lines=8> */
[----:B------:R-:W-:-:S02]  /*195f0*/  ISETP.GT.AND P4, PT, R0, 0x58, P3 ;  /* 0x000000580000780c */ /* 0x000fc40001f84270 */
[----:B------:R-:W-:Y:S01]  /*19600*/  ISETP.GT.AND P5, PT, R0, 0x59, P3 ;  /* 0x000000590000780c */ /* 0x000fe20001fa4270 */
[----:B------:R1:W-:Y:S01]  /*19610*/  @P0 STG.E desc[UR20][R4.64+0x140], R13 ;  /* 0x0001400d04000986 */ /* 0x0003e2000c101914 */
[----:B------:R-:W-:Y:S01]  /*19620*/  F2FP.TF32.F32.PACK_B R131, R131 ;  /* 0x00000083ff83723e */ /* 0x000fe200024050ff */
[----:B------:R-:W-:Y:S01]  /*19630*/  FMUL R15, R132, UR11 ;  /* 0x0000000b840f7c20 */ /* 0x000fe20008400000 */
[----:B------:R-:W-:Y:S01]  /*19640*/  ISETP.GT.AND P0, PT, R0, 0x58, P2 ;  /* 0x000000580000780c */ /* 0x000fe20001704270 */
[----:B------:R-:W-:Y:S01]  /*19650*/  FMUL R133, R133, UR11 ;  /* 0x0000000b85857c20 */ /* 0x000fe20008400000 */
[----:B-1----:R-:W-:Y:S02]  /*19660*/  @P1 IMAD.MOV.U32 R4, RZ, RZ, R8 ;  /* 0x000000ffff041224 */ /* 0x002fe400078e0008 */
[----:B------:R-:W-:Y:S01]  /*19670*/  @P1 IMAD.MOV.U32 R5, RZ, RZ, R9 ;  /* 0x000000ffff051224 */ /* 0x000fe200078e0009 */
[----:B------:R-:W-:Y:S01]  /*19680*/  F2FP.TF32.F32.PACK_B R15, R15 ;  /* 0x0000000fff0f723e */ /* 0x000fe200024050ff */
[----:B------:R-:W-:Y:S01]  /*19690*/  FMUL R11, R134, UR11 ;  /* 0x0000000b860b7c20 */ /* 0x000fe20008400000 */
[----:B------:R-:W-:-:S02]  /*196a0*/  F2FP.TF32.F32.PACK_B R133, R133 ;  /* 0x00000085ff85723e */ /* 0x000fc400024050ff */
[----:B------:R1:W-:Y:S01]  /*196b0*/  @P1 STG.E desc[UR20][R4.64+0x144], R131 ;  /* 0x0001448304001986 */ /* 0x0003e2000c101914 */
[----:B------:R-:W-:-:S03]  /*196c0*/  ISETP.GT.AND P1, PT, R0, 0x59, P2 ;  /* 0x000000590000780c */ /* 0x000fc60001724270 */
[----:B------:R2:W-:Y:S01]  /*196d0*/  @P4 STG.E desc[UR20][R6.64+0x160], R15 ;  /* 0x0001600f06004986 */ /* 0x0005e2000c101914 */
[C---:B------:R-:W-:Y:S01]  /*196e0*/  ISETP.GT.AND P4, PT, R0.reuse, 0x60, P2 ;  /* 0x000000600000780c */ /* 0x040fe20001784270 */
[----:B------:R-:W-:Y:S01]  /*196f0*/  FMUL R135, R135, UR11 ;  /* 0x0000000b87877c20 */ /* 0x000fe20008400000 */
[----:B------:R-:W-:Y:S01]  /*19700*/  F2FP.TF32.F32.PACK_B R11, R11 ;  /* 0x0000000bff0b723e */ /* 0x000fe200024050ff */
[----:B------:R-:W-:Y:S01]  /*19710*/  @P5 STG.E desc[UR20][R6.64+0x164], R133 ;  /* 0x0001648506005986 */ /* 0x000fe2000c101914 */
[C---:B------:R-:W-:Y:S01]  /*19720*/  ISETP.GT.AND P5, PT, R0.reuse, 0x60, P3 ;  /* 0x000000600000780c */ /* 0x040fe20001fa4270 */
[----:B-1----:R-:W-:Y:S02]  /*19730*/  @P0 IMAD.MOV.U32 R4, RZ, RZ, R8 ;  /* 0x000000ffff040224 */ /* 0x002fe400078e0008 */
[----:B------:R-:W-:Y:S01]  /*19740*/  @P0 IMAD.MOV.U32 R5, RZ, RZ, R9 ;  /* 0x000000ffff050224 */ /* 0x000fe200078e0009 */
[----:B------:R-:W-:Y:S01]  /*19750*/  ISETP.GT.AND P6, PT, R0, 0x61, P3 ;  /* 0x000000610000780c */ /* 0x000fe20001fc4270 */
[----:B------:R-:W-:Y:S01]  /*19760*/  FMUL R13, R136, UR11 ;  /* 0x0000000b880d7c20 */ /* 0x000fe20008400000 */
[----:B------:R-:W-:Y:S01]  /*19770*/  FMUL R137, R137, UR11 ;  /* 0x0000000b89897c20 */ /* 0x000fe20008400000 */
[----:B------:R-:W-:Y:S01]  /*19780*/  F2FP.TF32.F32.PACK_B R135, R135 ;  /* 0x00000087ff87723e */ /* 0x000fe200024050ff */
[----:B------:R1:W-:Y:S01]  /*19790*/  @P0 STG.E desc[UR20][R4.64+0x160], R11 ;  /* 0x0001600b04000986 */ /* 0x0003e2000c101914 */
[----:B--2---:R-:W-:Y:S01]  /*197a0*/  FMUL R15, R138, UR11 ;  /* 0x0000000b8a0f7c20 */ /* 0x004fe20008400000 */
[----:B------:R-:W-:-:S02]  /*197b0*/  F2FP.TF32.F32.PACK_B R13, R13 ;  /* 0x0000000dff0d723e */ /* 0x000fc400024050ff */
[----:B------:R-:W-:Y:S02]  /*197c0*/  ISETP.GT.AND P0, PT, R0, 0x61, P2 ;  /* 0x000000610000780c */ /* 0x000fe40001704270 */
[----:B------:R-:W-:Y:S02]  /*197d0*/  F2FP.TF32.F32.PACK_B R137, R137 ;  /* 0x00000089ff89723e */ /* 0x000fe400024050ff */
[----:B-1----:R-:W-:Y:S01]  /*197e0*/  @P1 MOV R4, R8 ;  /* 0x0000000800041202 */ /* 0x002fe20000000f00 */
[----:B------:R-:W-:Y:S01]  /*197f0*/  @P1 IMAD.MOV.U32 R5, RZ, RZ, R9 ;  /* 0x000000ffff051224 */ /* 0x000fe200078e0009 */
[----:B------:R-:W-:-:S04]  /*19800*/  F2FP.TF32.F32.PACK_B R15, R15 ;  /* 0x0000000fff0f723e */ /* 0x000fc800024050ff */
[----:B------:R1:W-:Y:S01]  /*19810*/  @P1 STG.E desc[UR20][R4.64+0x164], R135 ;  /* 0x0001648704001986 */ /* 0x0003e2000c101914 */
[----:B------:R-:W-:-:S03]  /*19820*/  FMUL R139, R139, UR11 ;  /* 0x0000000b8b8b7c20 */ /* 0x000fc60008400000 */
[----:B------:R2:W-:Y:S01]  /*19830*/  @P5 STG.E desc[UR20][R6.64+0x180], R13 ;  /* 0x0001800d06005986 */ /* 0x0005e2000c101914 */
[----:B------:R-:W-:-:S03]  /*19840*/  ISETP.GT.AND P5, PT, R0, 0x68, P2 ;  /* 0x000000680000780c */ /* 0x000fc600017a4270 */
[----:B------:R-:W-:Y:S01]  /*19850*/  @P6 STG.E desc[UR20][R6.64+0x184], R137 ;  /* 0x0001848906006986 */ /* 0x000fe2000c101914 */
[----:B-1----:R-:W-:Y:S02]  /*19860*/  @P4 IMAD.MOV.U32 R4, RZ, RZ, R8 ;  /* 0x000000ffff044224 */ /* 0x002fe400078e0008 */
[----:B------:R-:W-:Y:S01]  /*19870*/  @P4 IMAD.MOV.U32 R5, RZ, RZ, R9 ;  /* 0x000000ffff054224 */ /* 0x000fe200078e0009 */
[----:B------:R-:W-:-:S04]  /*19880*/  ISETP.GT.AND P1, PT, R0, 0x68, P3 ;  /* 0x000000680000780c */ /* 0x000fc80001f24270 */
[----:B------:R1:W-:Y:S01]  /*19890*/  @P4 STG.E desc[UR20][R4.64+0x180], R15 ;  /* 0x0001800f04004986 */ /* 0x0003e2000c101914 */
[----:B------:R-:W-:Y:S01]  /*198a0*/  ISETP.GT.AND P4, PT, R0, 0x69, P3 ;  /* 0x000000690000780c */ /* 0x000fe20001f84270 */
[----:B------:R-:W-:Y:S01]  /*198b0*/  FMUL R11, R140, UR11 ;  /* 0x0000000b8c0b7c20 */ /* 0x000fe20008400000 */
[----:B------:R-:W-:Y:S01]  /*198c0*/  ISETP.GT.AND P6, PT, R0, 0x69, P2 ;  /* 0x000000690000780c */ /* 0x000fe200017c4270 */
[----:B------:R-:W-:Y:S01]  /*198d0*/  FMUL R141, R141, UR11 ;  /* 0x0000000b8d8d7c20 */ /* 0x000fe20008400000 */
[----:B------:R-:W-:Y:S01]  /*198e0*/  F2FP.TF32.F32.PACK_B R139, R139 ;  /* 0x0000008bff8b723e */ /* 0x000fe200024050ff */
[----:B--2---:R-:W-:Y:S01]  /*198f0*/  FMUL R13, R142, UR11 ;  /* 0x0000000b8e0d7c20 */ /* 0x004fe20008400000 */
[----:B------:R-:W-:Y:S01]  /*19900*/  F2FP.TF32.F32.PACK_B R11, R11 ;  /* 0x0000000bff0b723e */ /* 0x000fe200024050ff */
[----:B-1----:R-:W-:Y:S02]  /*19910*/  @P0 IMAD.MOV.U32 R4, RZ, RZ, R8 ;  /* 0x000000ffff040224 */ /* 0x002fe400078e0008 */
[----:B------:R-:W-:Y:S01]  /*19920*/  @P0 IMAD.MOV.U32 R5, RZ, RZ, R9 ;  /* 0x000000ffff050224 */ /* 0x000fe200078e0009 */
[----:B------:R-:W-:Y:S01]  /*19930*/  F2FP.TF32.F32.PACK_B R141, R141 ;  /* 0x0000008dff8d723e */ /* 0x000fe200024050ff */
[----:B------:R-:W-:Y:S01]  /*19940*/  FMUL R143, R143, UR11 ;  /* 0x0000000b8f8f7c20 */ /* 0x000fe20008400000 */
[----:B------:R-:W-:-:S02]  /*19950*/  F2FP.TF32.F32.PACK_B R13, R13 ;  /* 0x0000000dff0d723e */ /* 0x000fc400024050ff */
[----:B------:R1:W-:Y:S02]  /*19960*/  @P0 STG.E desc[UR20][R4.64+0x184], R139 ;  /* 0x0001848b04000986 */ /* 0x0003e4000c101914 */
[----:B------:R-:W-:Y:S02]  /*19970*/  F2FP.TF32.F32.PACK_B R143, R143 ;  /* 0x0000008fff8f723e */ /* 0x000fe400024050ff */
[----:B------:R-:W-:Y:S04]  /*19980*/  @P1 STG.E desc[UR20][R6.64+0x1a0], R11 ;  /* 0x0001a00b06001986 */ /* 0x000fe8000c101914 */
[----:B------:R-:W-:Y:S01]  /*19990*/  @P4 STG.E desc[UR20][R6.64+0x1a4], R141 ;  /* 0x0001a48d06004986 */ /* 0x000fe2000c101914 */
[----:B-1----:R-:W-:Y:S02]  /*199a0*/  @P5 IMAD.MOV.U32 R4, RZ, RZ, R8 ;  /* 0x000000ffff045224 */ /* 0x002fe400078e0008 */
[----:B------:R-:W-:-:S05]  /*199b0*/  @P5 IMAD.MOV.U32 R5, RZ, RZ, R9 ;  /* 0x000000ffff055224 */ /* 0x000fca00078e0009 */
[----:B------:R1:W-:Y:S01]  /*199c0*/  @P5 STG.E desc[UR20][R4.64+0x1a0], R13 ;  /* 0x0001a00d04005986 */ /* 0x0003e2000c101914 */
[----:B------:R-:W-:Y:S01]  /*199d0*/  ISETP.GT.AND P5, PT, R0, 0x71, P3 ;  /* 0x000000710000780c */ /* 0x000fe20001fa4270 */
[----:B------:R-:W-:Y:S01]  /*199e0*/  FMUL R145, R145, UR11 ;  /* 0x0000000b91917c20 */ /* 0x000fe20008400000 */
[----:B-1----:R-:W-:Y:S01]  /*199f0*/  @P6 MOV R4, R8 ;  /* 0x0000000800046202 */ /* 0x002fe20000000f00 */
[----:B------:R-:W-:-:S05]  /*19a00*/  @P6 IMAD.MOV.U32 R5, RZ, RZ, R9 ;  /* 0x000000ffff056224 */ /* 0x000fca00078e0009 */
[----:B------:R1:W-:Y:S01]  /*19a10*/  @P6 STG.E desc[UR20][R4.64+0x1a4], R143 ;  /* 0x0001a48f04006986 */ /* 0x0003e2000c101914 */
[C---:B------:R-:W-:Y:S02]  /*19a20*/  ISETP.GT.AND P6, PT, R0.reuse, 0x70, P2 ;  /* 0x000000700000780c */ /* 0x040fe400017c4270 */
[----:B------:R-:W-:Y:S02]  /*19a30*/  ISETP.GT.AND P4, PT, R0, 0x70, P3 ;  /* 0x000000700000780c */ /* 0x000fe40001f84270 */
[----:B------:R-:W-:Y:S01]  /*19a40*/  F2FP.TF32.F32.PACK_B R145, R145 ;  /* 0x00000091ff91723e */ /* 0x000fe200024050ff */
[----:B------:R-:W-:Y:S01]  /*19a50*/  FMUL R11, R144, UR11 ;  /* 0x0000000b900b7c20 */ /* 0x000fe20008400000 */
[----:B------:R-:W-:-:S03]  /*19a60*/  FMUL R15, R146, UR11 ;  /* 0x0000000b920f7c20 */ /* 0x000fc60008400000 */
[----:B------:R-:W-:Y:S01]  /*19a70*/  @P5 STG.E desc[UR20][R6.64+0x1c4], R145 ;  /* 0x0001c49106005986 */ /* 0x000fe2000c101914 */
[----:B------:R-:W-:Y:S02]  /*19a80*/  ISETP.GT.AND P5, PT, R0, 0x71, P2 ;  /* 0x000000710000780c */ /* 0x000fe400017a4270 */
[----:B------:R-:W-:Y:S01]  /*19a90*/  F2FP.TF32.F32.PACK_B R11, R11 ;  /* 0x0000000bff0b723e */ /* 0x000fe200024050ff */
[----:B-1----:R-:W-:Y:S01]  /*19aa0*/  @P6 IMAD.MOV.U32 R4, RZ, RZ, R8 ;  /* 0x000000ffff046224 */ /* 0x002fe200078e0008 */
[----:B------:R-:W-:Y:S01]  /*19ab0*/  F2FP.TF32.F32.PACK_B R15, R15 ;  /* 0x0000000fff0f723e */ /* 0x000fe200024050ff */
[----:B------:R-:W-:Y:S02]  /*19ac0*/  @P6 IMAD.MOV.U32 R5, RZ, RZ, R9 ;  /* 0x000000ffff056224 */ /* 0x000fe400078e0009 */
[----:B------:R-:W-:Y:S01]  /*19ad0*/  @P4 STG.E desc[UR20][R6.64+0x1c0], R11 ;  /* 0x0001c00b06004986 */ /* 0x000fe2000c101914 */
[----:B------:R-:W-:-:S03]  /*19ae0*/  FMUL R147, R147, UR11 ;  /* 0x0000000b93937c20 */ /* 0x000fc60008400000 */
[----:B------:R1:W-:Y:S01]  /*19af0*/  @P6 STG.E desc[UR20][R4.64+0x1c0], R15 ;  /* 0x0001c00f04006986 */ /* 0x0003e2000c101914 */
[C---:B------:R-:W-:Y:S02]  /*19b00*/  ISETP.GT.AND P4, PT, R0.reuse, 0x78, P3 ;  /* 0x000000780000780c */ /* 0x040fe40001f84270 */
[C---:B------:R-:W-:Y:S02]  /*19b10*/  ISETP.GT.AND P3, PT, R0.reuse, 0x79, P3 ;  /* 0x000000790000780c */ /* 0x040fe40001f64270 */
[----:B------:R-:W-:Y:S02]  /*19b20*/  ISETP.GT.AND P6, PT, R0, 0x78, P2 ;  /* 0x000000780000780c */ /* 0x000fe400017c4270 */
[----:B------:R-:W-:Y:S01]  /*19b30*/  F2FP.TF32.F32.PACK_B R147, R147 ;  /* 0x00000093ff93723e */ /* 0x000fe200024050ff */
[----:B-1----:R-:W-:Y:S01]  /*19b40*/  IMAD.U32 R5, RZ, RZ, UR12 ;  /* 0x0000000cff057e24 */ /* 0x002fe2000f8e00ff */
[----:B------:R-:W-:-:S03]  /*19b50*/  ISETP.GT.AND P1, PT, R14, 0xc0, PT ;  /* 0x000000c00e00780c */ /* 0x000fc60003f24270 */
[----:B------:R-:W-:-:S04]  /*19b60*/  IMAD.WIDE.U32 R4, R5, 0x300, R2 ;  /* 0x0000030005047825 */ /* 0x000fc800078e0002 */
[----:B------:R-:W-:Y:S01]  /*19b70*/  FMUL R149, R149, UR11 ;  /* 0x0000000b95957c20 */ /* 0x000fe20008400000 */
[----:B------:R-:W-:Y:S02]  /*19b80*/  @P5 IMAD.MOV.U32 R2, RZ, RZ, R8 ;  /* 0x000000ffff025224 */ /* 0x000fe400078e0008 */
[----:B------:R-:W-:Y:S01]  /*19b90*/  @P5 IMAD.MOV.U32 R3, RZ, RZ, R9 ;  /* 0x000000ffff035224 */ /* 0x000fe200078e0009 */
[----:B------:R-:W-:Y:S01]  /*19ba0*/  ISETP.GT.AND P2, PT, R0, 0x79, P2 ;  /* 0x000000790000780c */ /* 0x000fe20001744270 */
[----:B------:R-:W-:Y:S01]  /*19bb0*/  FMUL R17, R148, UR11 ;  /* 0x0000000b94117c20 */ /* 0x000fe20008400000 */
[----:B------:R-:W-:Y:S02]  /*19bc0*/  FMUL R13, R150, UR11 ;  /* 0x0000000b960d7c20 */ /* 0x000fe40008400000 */
[----:B------:R1:W-:Y:S01]  /*19bd0*/  @P5 STG.E desc[UR20][R2.64+0x1c4], R147 ;  /* 0x0001c49302005986 */ /* 0x0003e2000c101914 */
[----:B------:R-:W-:Y:S01]  /*19be0*/  ISETP.GT.AND P5, PT, R0, RZ, P1 ;  /* 0x000000ff0000720c */ /* 0x000fe20000fa4270 */
[----:B------:R-:W-:Y:S01]  /*19bf0*/  FMUL R151, R151, UR11 ;  /* 0x0000000b97977c20 */ /* 0x000fe20008400000 */
[----:B------:R-:W-:Y:S01]  /*19c00*/  F2FP.TF32.F32.PACK_B R149, R149 ;  /* 0x00000095ff95723e */ /* 0x000fe200024050ff */
[----:B------:R-:W-:Y:S01]  /*19c10*/  UIMAD UR6, UR13, 0x300, URZ ;  /* 0x000003000d0678a4 */ /* 0x000fe2000f8e023f */
[----:B------:R-:W-:Y:S01]  /*19c20*/  FMUL R19, R24, UR11 ;  /* 0x0000000b18137c20 */ /* 0x000fe20008400000 */
[----:B------:R-:W-:-:S02]  /*19c30*/  F2FP.TF32.F32.PACK_B R17, R17 ;  /* 0x00000011ff11723e */ /* 0x000fc400024050ff */
[----:B------:R-:W-:Y:S01]  /*19c40*/  F2FP.TF32.F32.PACK_B R13, R13 ;  /* 0x0000000dff0d723e */ /* 0x000fe200024050ff */
[----:B------:R-:W-:Y:S01]  /*19c50*/  @P3 STG.E desc[UR20][R6.64+0x1e4], R149 ;  /* 0x0001e49506003986 */ /* 0x000fe2000c101914 */
[----:B------:R-:W-:Y:S01]  /*19c60*/  F2FP.TF32.F32.PACK_B R151, R151 ;  /* 0x00000097ff97723e */ /* 0x000fe200024050ff */
[----:B-1----:R-:W-:Y:S01]  /*19c70*/  @P6 IMAD.MOV.U32 R2, RZ, RZ, R8 ;  /* 0x000000ffff026224 */ /* 0x002fe200078e0008 */
[----:B------:R-:W-:Y:S01]  /*19c80*/  @P6 MOV R3, R9 ;  /* 0x0000000900036202 */ /* 0x000fe20000000f00 */
[----:B------:R-:W-:Y:S01]  /*19c90*/  VIADD R5, R5, UR6 ;  /* 0x0000000605057c36 */ /* 0x000fe20008000000 */
[----:B------:R-:W-:Y:S02]  /*19ca0*/  ISETP.GT.AND P3, PT, R0, 0x1, P1 ;  /* 0x000000010000780c */ /* 0x000fe40000f64270 */
[----:B------:R-:W-:Y:S01]  /*19cb0*/  F2FP.TF32.F32.PACK_B R19, R19 ;  /* 0x00000013ff13723e */ /* 0x000fe200024050ff */
[----:B------:R1:W-:Y:S01]  /*19cc0*/  @P4 STG.E desc[UR20][R6.64+0x1e0], R17 ;  /* 0x0001e01106004986 */ /* 0x0003e2000c101914 */
[----:B------:R-:W-:-:S03]  /*19cd0*/  ISETP.GT.AND P0, PT, R14, 0xc8, PT ;  /* 0x000000c80e00780c */ /* 0x000fc60003f04270 */
[----:B------:R2:W-:Y:S01]  /*19ce0*/  @P6 STG.E desc[UR20][R2.64+0x1e0], R13 ;  /* 0x0001e00d02006986 */ /* 0x0005e2000c101914 */
[----:B------:R-:W-:-:S03]  /*19cf0*/  FMUL R25, R25, UR11 ;  /* 0x0000000b19197c20 */ /* 0x000fc60008400000 */
[----:B------:R-:W-:Y:S04]  /*19d00*/  @P2 STG.E desc[UR20][R8.64+0x1e4], R151 ;  /* 0x0001e49708002986 */ /* 0x000fe8000c101914 */
[----:B------:R-:W-:Y:S01]  /*19d10*/  @P5 STG.E desc[UR20][R4.64], R19 ;  /* 0x0000001304005986 */ /* 0x000fe2000c101914 */
[C---:B------:R-:W-:Y:S02]  /*19d20*/  ISETP.GT.AND P5, PT, R0.reuse, 0x1, P0 ;  /* 0x000000010000780c */ /* 0x040fe400007a4270 */
[----:B------:R-:W-:Y:S02]  /*19d30*/  ISETP.GT.AND P2, PT, R0, RZ, P0 ;  /* 0x000000ff0000720c */ /* 0x000fe40000744270 */
[----:B-1----:R-:W-:Y:S01]  /*19d40*/  IADD3 R6, P4, R4, UR9, RZ ;  /* 0x0000000904067c10 */ /* 0x002fe2000ff9e0ff */
[----:B--2---:R-:W-:Y:S01]  /*19d50*/  @P3 IMAD.MOV.U32 R2, RZ, RZ, R4 ;  /* 0x000000ffff023224 */ /* 0x004fe200078e0004 */
[----:B------:R-:W-:Y:S01]  /*19d60*/  F2FP.TF32.F32.PACK_B R25, R25 ;  /* 0x00000019ff19723e */ /* 0x000fe200024050ff */
[----:B------:R-:W-:Y:S01]  /*19d70*/  @P3 IMAD.MOV.U32 R3, RZ, RZ, R5 ;  /* 0x000000ffff033224 */ /* 0x000fe200078e0005 */
[----:B------:R-:W-:Y:S01]  /*19d80*/  ISETP.GT.AND P6, PT, R0, 0x8, P1 ;  /* 0x000000080000780c */ /* 0x000fe20000fc4270 */
[----:B------:R-:W-:Y:S01]  /*19d90*/  FMUL R21, R26, UR11 ;  /* 0x0000000b1a157c20 */ /* 0x000fe20008400000 */
[----:B------:R-:W-:Y:S01]  /*19da0*/  FMUL R27, R27, UR11 ;  /* 0x0000000b1b1b7c20 */ /* 0x000fe20008400000 */
[----:B------:R-:W-:Y:S01]  /*19db0*/  IADD3.X R7, R5, UR8, RZ, P4, !PT ;  /* 0x0000000805077c10 */ /* 0x000fe2000a7fe4ff */
[----:B------:R1:W-:Y:S01]  /*19dc0*/  @P3 STG.E desc[UR20][R2.64+0x4], R25 ;  /* 0x0000041902003986 */ /* 0x0003e2000c101914 */
[----:B------:R-:W-:-:S02]  /*19dd0*/  ISETP.GT.AND P3, PT, R0, 0x9, P1 ;  /* 0x000000090000780c */ /* 0x000fc40000f64270 */
[----:B------:R-:W-:Y:S01]  /*19de0*/  F2FP.TF32.F32.PACK_B R21, R21 ;  /* 0x00000015ff15723e */ /* 0x000fe200024050ff */
[----:B------:R-:W-:Y:S01]  /*19df0*/  FMUL R23, R28, UR11 ;  /* 0x0000000b1c177c20 */ /* 0x000fe20008400000 */
[----:B------:R-:W-:-:S03]  /*19e00*/  F2FP.TF32.F32.PACK_B R27, R27 ;  /* 0x0000001bff1b723e */ /* 0x000fc600024050ff */
[----:B------:R-:W-:Y:S01]  /*19e10*/  @P2 STG.E desc[UR20][R6.64], R21 ;  /* 0x0000001506002986 */ /* 0x000fe2000c101914 */
[----:B-1----:R-:W-:Y:S02]  /*19e20*/  @P5 IMAD.MOV.U32 R2, RZ, RZ, R6 ;  /* 0x000000ffff025224 */ /* 0x002fe400078e0006 */
[----:B------:R-:W-:Y:S01]  /*19e30*/  @P5 IMAD.MOV.U32 R3, RZ, RZ, R7 ;  /* 0x000000ffff035224 */ /* 0x000fe200078e0007 */
[C---:B------:R-:W-:Y:S01]  /*19e40*/  ISETP.GT.AND P2, PT, R0.reuse, 0x8, P0 ;  /* 0x000000080000780c */ /* 0x040fe20000744270 */
[----:B------:R-:W-:Y:S01]  /*19e50*/  FMUL R29, R29, UR11 ;  /* 0x0000000b1d1d7c20 */ /* 0x000fe20008400000 */
[----:B------:R-:W-:Y:S02]  /*19e60*/  F2FP.TF32.F32.PACK_B R23, R23 ;  /* 0x00000017ff17723e */ /* 0x000fe400024050ff */
[----:B------:R1:W-:Y:S01]  /*19e70*/  @P5 STG.E desc[UR20][R2.64+0x4], R27 ;  /* 0x0000041b02005986 */ /* 0x0003e2000c101914 */
[----:B------:R-:W-:Y:S01]  /*19e80*/  ISETP.GT.AND P5, PT, R0, 0x9, P0 ;  /* 0x000000090000780c */ /* 0x000fe200007a4270 */
[----:B------:R-:W-:Y:S01]  /*19e90*/  FMUL R89, R30, UR11 ;  /* 0x0000000b1e597c20 */ /* 0x000fe20008400000 */
[----:B------:R-:W-:Y:S01]  /*19ea0*/  F2FP.TF32.F32.PACK_B R29, R29 ;  /* 0x0000001dff1d723e */ /* 0x000fe200024050ff */
[----:B-1----:R-:W-:-:S02]  /*19eb0*/  @P6 IMAD.MOV.U32 R2, RZ, RZ, R4 ;  /* 0x000000ffff026224 */ /* 0x002fc400078e0004 */
[----:B------:R-:W-:-:S05]  /*19ec0*/  @P6 IMAD.MOV.U32 R3, RZ, RZ, R5 ;  /* 0x000000ffff036224 */ /* 0x000fca00078e0005 */
[----:B------:R1:W-:Y:S01]  /*19ed0*/  @P6 STG.E desc[UR20][R2.64+0x20], R23 ;  /* 0x0000201702006986 */ /* 0x0003e2000c101914 */
[----:B------:R-:W-:Y:S01]  /*19ee0*/  ISETP.GT.AND P6, PT, R0, 0x10, P1 ;  /* 0x000000100000780c */ /* 0x000fe20000fc4270 */
[----:B------:R-:W-:Y:S01]  /*19ef0*/  FMUL R31, R31, UR11 ;  /* 0x0000000b1f1f7c20 */ /* 0x000fe20008400000 */
[----:B------:R-:W-:Y:S02]  /*19f00*/  F2FP.TF32.F32.PACK_B R89, R89 ;  /* 0x00000059ff59723e */ /* 0x000fe400024050ff */
[----:B-1----:R-:W-:Y:S01]  /*19f10*/  @P3 MOV R2, R4 ;  /* 0x0000000400023202 */ /* 0x002fe20000000f00 */
[----:B------:R-:W-:-:S05]  /*19f20*/  @P3 IMAD.MOV.U32 R3, RZ, RZ, R5 ;  /* 0x000000ffff033224 */ /* 0x000fca00078e0005 */
[----:B------:R1:W-:Y:S01]  /*19f30*/  @P3 STG.E desc[UR20][R2.64+0x24], R29 ;  /* 0x0000241d02003986 */ /* 0x0003e2000c101914 */
[----:B------:R-:W-:Y:S01]  /*19f40*/  ISETP.GT.AND P3, PT, R0, 0x11, P1 ;  /* 0x000000110000780c */ /* 0x000fe20000f64270 */
[----:B------:R-:W-:Y:S01]  /*19f50*/  FMUL R11, R32, UR11 ;  /* 0x0000000b200b7c20 */ /* 0x000fe20008400000 */
[----:B------:R-:W-:Y:S01]  /*19f60*/  F2FP.TF32.F32.PACK_B R31, R31 ;  /* 0x0000001fff1f723e */ /* 0x000fe200024050ff */
[----:B-1----:R-:W-:Y:S02]  /*19f70*/  @P2 IMAD.MOV.U32 R2, RZ, RZ, R6 ;  /* 0x000000ffff022224 */ /* 0x002fe400078e0006 */
        /* <DEDUP_REMOVED lines=98> */
[----:B------:R-:W-:Y:S02]  /*1a5a0*/  F2FP.TF32.F32.PACK_B R103, R103 ;  /* 0x00000067ff67723e */ /* 0x000fe400024050ff */
[----:B------:R-:W-:Y:S01]  /*1a5b0*/  ISETP.GT.AND P2, PT, R0, 0x30, P0 ;  /* 0x000000300000780c */ /* 0x000fe20000744270 */
[----:B------:R-:W-:Y:S01]  /*1a5c0*/  FMUL R49, R49, UR11 ;  /* 0x0000000b31317c20 */ /* 0x000fe20008400000 */
        /* <DEDUP_REMOVED lines=12> */
[----:B------:R-:W-:Y:S01]  /*1a690*/  FMUL R107, R52, UR11 ;  /* 0x0000000b346b7c20 */ /* 0x000fe20008400000 */
[----:B-1----:R-:W-:Y:S01]  /*1a6a0*/  @P3 MOV R2, R4 ;  /* 0x0000000400023202 */ /* 0x002fe20000000f00 */
[----:B------:R-:W-:-:S05]  /*1a6b0*/  @P3 IMAD.MOV.U32 R3, RZ, RZ, R5 ;  /* 0x000000ffff033224 */ /* 0x000fca00078e0005 */
[----:B------:R1:W-:Y:S01]  /*1a6c0*/  @P3 STG.E desc[UR20][R2.64+0xc4], R49 ;  /* 0x0000c43102003986 */ /* 0x0003e2000c101914 */
[----:B------:R-:W-:Y:S01]  /*1a6d0*/  F2FP.TF32.F32.PACK_B R51, R51 ;  /* 0x00000033ff33723e */ /* 0x000fe200024050ff */
[--C-:B------:R-:W-:Y:S01]  /*1a6e0*/  @P5 IMAD.MOV.U32 R8, RZ, RZ, R6.reuse ;  /* 0x000000ffff085224 */ /* 0x100fe200078e0006 */
[----:B------:R-:W-:Y:S02]  /*1a6f0*/  IADD3.X R9, R5, UR8, RZ, P4, !PT ;  /* 0x0000000805097c10 */ /* 0x000fe4000a7fe4ff */
[----:B------:R-:W-:Y:S01]  /*1a700*/  F2FP.TF32.F32.PACK_B R107, R107 ;  /* 0x0000006bff6b723e */ /* 0x000fe200024050ff */
[----:B-1----:R-:W-:Y:S02]  /*1a710*/  @P2 IMAD.MOV.U32 R2, RZ, RZ, R6 ;  /* 0x000000ffff022224 */ /* 0x002fe400078e0006 */
[----:B------:R-:W-:Y:S01]  /*1a720*/  @P2 IMAD.MOV.U32 R3, RZ, RZ, R7 ;  /* 0x000000ffff032224 */ /* 0x000fe200078e0007 */
[----:B------:R-:W-:-:S04]  /*1a730*/  ISETP.GT.AND P3, PT, R0, 0x39, P1 ;  /* 0x000000390000780c */ /* 0x000fc80000f64270 */
[----:B------:R1:W-:Y:S01]  /*1a740*/  @P2 STG.E desc[UR20][R2.64+0xc0], R105 ;  /* 0x0000c06902002986 */ /* 0x0003e2000c101914 */
[----:B------:R-:W-:-:S03]  /*1a750*/  ISETP.GT.AND P2, PT, R0, 0x38, P0 ;  /* 0x000000380000780c */ /* 0x000fc60000744270 */
[----:B------:R-:W-:Y:S01]  /*1a760*/  @P5 STG.E desc[UR20][R8.64+0xc4], R51 ;  /* 0x0000c43308005986 */ /* 0x000fe2000c101914 */
[----:B------:R-:W-:Y:S01]  /*1a770*/  ISETP.GT.AND P5, PT, R0, 0x40, P1 ;  /* 0x000000400000780c */ /* 0x000fe20000fa4270 */
[----:B-1----:R-:W-:Y:S02]  /*1a780*/  @P6 IMAD.MOV.U32 R2, RZ, RZ, R4 ;  /* 0x000000ffff026224 */ /* 0x002fe400078e0004 */
[----:B------:R-:W-:Y:S02]  /*1a790*/  @P6 IMAD.MOV.U32 R3, RZ, RZ, R5 ;  /* 0x000000ffff036224 */ /* 0x000fe400078e0005 */
[----:B------:R-:W-:-:S03]  /*1a7a0*/  FMUL R53, R53, UR11 ;  /* 0x0000000b35357c20 */ /* 0x000fc60008400000 */
[----:B------:R1:W-:Y:S01]  /*1a7b0*/  @P6 STG.E desc[UR20][R2.64+0xe0], R107 ;  /* 0x0000e06b02006986 */ /* 0x0003e2000c101914 */
[----:B------:R-:W-:Y:S01]  /*1a7c0*/  ISETP.GT.AND P6, PT, R0, 0x39, P0 ;  /* 0x000000390000780c */ /* 0x000fe200007c4270 */
[----:B------:R-:W-:Y:S01]  /*1a7d0*/  FMUL R109, R54, UR11 ;  /* 0x0000000b366d7c20 */ /* 0x000fe20008400000 */
[----:B------:R-:W-:Y:S01]  /*1a7e0*/  FMUL R55, R55, UR11 ;  /* 0x0000000b37377c20 */ /* 0x000fe20008400000 */
[----:B------:R-:W-:Y:S01]  /*1a7f0*/  F2FP.TF32.F32.PACK_B R53, R53 ;  /* 0x00000035ff35723e */ /* 0x000fe200024050ff */
[----:B------:R-:W-:Y:S01]  /*1a800*/  FMUL R111, R56, UR11 ;  /* 0x0000000b386f7c20 */ /* 0x000fe20008400000 */
[C---:B------:R-:W-:Y:S01]  /*1a810*/  VIADD R6, R4.reuse, UR9 ;  /* 0x0000000904067c36 */ /* 0x040fe20008000000 */
[----:B------:R-:W-:Y:S01]  /*1a820*/  F2FP.TF32.F32.PACK_B R109, R109 ;  /* 0x0000006dff6d723e */ /* 0x000fe200024050ff */
[----:B------:R-:W-:Y:S01]  /*1a830*/  @P2 IMAD.MOV.U32 R7, RZ, RZ, R9 ;  /* 0x000000ffff072224 */ /* 0x000fe200078e0009 */
[----:B-1----:R-:W-:Y:S01]  /*1a840*/  @P3 MOV R2, R4 ;  /* 0x0000000400023202 */ /* 0x002fe20000000f00 */
[----:B------:R-:W-:Y:S01]  /*1a850*/  @P3 IMAD.MOV.U32 R3, RZ, RZ, R5 ;  /* 0x000000ffff033224 */ /* 0x000fe200078e0005 */
[----:B------:R-:W-:Y:S01]  /*1a860*/  F2FP.TF32.F32.PACK_B R55, R55 ;  /* 0x00000037ff37723e */ /* 0x000fe200024050ff */
[----:B------:R-:W-:Y:S01]  /*1a870*/  VIADD R10, R4, UR9 ;  /* 0x00000009040a7c36 */ /* 0x000fe20008000000 */
[----:B------:R-:W-:Y:S01]  /*1a880*/  ISETP.GT.AND P4, PT, R0, 0x41, P1 ;  /* 0x000000410000780c */ /* 0x000fe20000f84270 */
[----:B------:R-:W-:Y:S01]  /*1a890*/  @P6 IMAD.MOV.U32 R11, RZ, RZ, R9 ;  /* 0x000000ffff0b6224 */ /* 0x000fe200078e0009 */
[----:B------:R1:W-:Y:S01]  /*1a8a0*/  @P3 STG.E desc[UR20][R2.64+0xe4], R53 ;  /* 0x0000e43502003986 */ /* 0x0003e2000c101914 */
[----:B------:R-:W-:-:S02]  /*1a8b0*/  F2FP.TF32.F32.PACK_B R111, R111 ;  /* 0x0000006fff6f723e */ /* 0x000fc400024050ff */
[C---:B------:R-:W-:Y:S01]  /*1a8c0*/  ISETP.GT.AND P3, PT, R0.reuse, 0x40, P0 ;  /* 0x000000400000780c */ /* 0x040fe20000764270 */
[----:B------:R2:W-:Y:S01]  /*1a8d0*/  @P2 STG.E desc[UR20][R6.64+0xe0], R109 ;  /* 0x0000e06d06002986 */ /* 0x0005e2000c101914 */
[----:B------:R-:W-:-:S03]  /*1a8e0*/  ISETP.GT.AND P2, PT, R0, 0x41, P0 ;  /* 0x000000410000780c */ /* 0x000fc60000744270 */
[----:B------:R-:W-:Y:S01]  /*1a8f0*/  @P6 STG.E desc[UR20][R10.64+0xe4], R55 ;  /* 0x0000e4370a006986 */ /* 0x000fe2000c101914 */
[--C-:B-1----:R-:W-:Y:S02]  /*1a900*/  @P5 IMAD.MOV.U32 R2, RZ, RZ, R4.reuse ;  /* 0x000000ffff025224 */ /* 0x102fe400078e0004 */
[----:B------:R-:W-:Y:S02]  /*1a910*/  @P5 IMAD.MOV.U32 R3, RZ, RZ, R5 ;  /* 0x000000ffff035224 */ /* 0x000fe400078e0005 */
[----:B------:R-:W-:Y:S01]  /*1a920*/  FMUL R57, R57, UR11 ;  /* 0x0000000b39397c20 */ /* 0x000fe20008400000 */
[----:B------:R-:W-:Y:S02]  /*1a930*/  FMUL R113, R58, UR11 ;  /* 0x0000000b3a717c20 */ /* 0x000fe40008400000 */
[----:B------:R1:W-:Y:S01]  /*1a940*/  @P5 STG.E desc[UR20][R2.64+0x100], R111 ;  /* 0x0001006f02005986 */ /* 0x0003e2000c101914 */
[C---:B------:R-:W-:Y:S01]  /*1a950*/  ISETP.GT.AND P5, PT, R0.reuse, 0x48, P1 ;  /* 0x000000480000780c */ /* 0x040fe20000fa4270 */
[----:B------:R-:W-:Y:S01]  /*1a960*/  FMUL R59, R59, UR11 ;  /* 0x0000000b3b3b7c20 */ /* 0x000fe20008400000 */
[----:B------:R-:W-:Y:S01]  /*1a970*/  F2FP.TF32.F32.PACK_B R57, R57 ;  /* 0x00000039ff39723e */ /* 0x000fe200024050ff */
[--C-:B--2---:R-:W-:Y:S01]  /*1a980*/  @P3 IMAD.MOV.U32 R7, RZ, RZ, R9.reuse ;  /* 0x000000ffff073224 */ /* 0x104fe200078e0009 */
[----:B------:R-:W-:Y:S01]  /*1a990*/  ISETP.GT.AND P6, PT, R0, 0x49, P1 ;  /* 0x000000490000780c */ /* 0x000fe20000fc4270 */
[----:B------:R-:W-:Y:S01]  /*1a9a0*/  FMUL R115, R60, UR11 ;  /* 0x0000000b3c737c20 */ /* 0x000fe20008400000 */
[----:B------:R-:W-:Y:S01]  /*1a9b0*/  F2FP.TF32.F32.PACK_B R113, R113 ;  /* 0x00000071ff71723e */ /* 0x000fe200024050ff */
[----:B-1----:R-:W-:Y:S01]  /*1a9c0*/  @P4 IMAD.MOV.U32 R2, RZ, RZ, R4 ;  /* 0x000000ffff024224 */ /* 0x002fe200078e0004 */
[----:B------:R-:W-:Y:S01]  /*1a9d0*/  @P4 MOV R3, R5 ;  /* 0x0000000500034202 */ /* 0x000fe20000000f00 */
[----:B------:R-:W-:Y:S01]  /*1a9e0*/  @P2 IMAD.MOV.U32 R11, RZ, RZ, R9 ;  /* 0x000000ffff0b2224 */ /* 0x000fe200078e0009 */
[----:B------:R-:W-:-:S03]  /*1a9f0*/  F2FP.TF32.F32.PACK_B R59, R59 ;  /* 0x0000003bff3b723e */ /* 0x000fc600024050ff */
[----:B------:R1:W-:Y:S01]  /*1aa00*/  @P4 STG.E desc[UR20][R2.64+0x104], R57 ;  /* 0x0001043902004986 */ /* 0x0003e2000c101914 */
[----:B------:R-:W-:Y:S01]  /*1aa10*/  F2FP.TF32.F32.PACK_B R115, R115 ;  /* 0x00000073ff73723e */ /* 0x000fe200024050ff */
[----:B------:R-:W-:Y:S02]  /*1aa20*/  FMUL R61, R61, UR11 ;  /* 0x0000000b3d3d7c20 */ /* 0x000fe40008400000 */
[----:B------:R2:W-:Y:S01]  /*1aa30*/  @P3 STG.E desc[UR20][R6.64+0x100], R113 ;  /* 0x0001007106003986 */ /* 0x0005e2000c101914 */
[C---:B------:R-:W-:Y:S02]  /*1aa40*/  ISETP.GT.AND P3, PT, R0.reuse, 0x48, P0 ;  /* 0x000000480000780c */ /* 0x040fe40000764270 */
[----:B------:R-:W-:Y:S01]  /*1aa50*/  ISETP.GT.AND P4, PT, R0, 0x49, P0 ;  /* 0x000000490000780c */ /* 0x000fe20000784270 */
[----:B------:R3:W-:Y:S01]  /*1aa60*/  @P2 STG.E desc[UR20][R10.64+0x104], R59 ;  /* 0x0001043b0a002986 */ /* 0x0007e2000c101914 */
[----:B-1----:R-:W-:Y:S02]  /*1aa70*/  @P5 IMAD.MOV.U32 R2, RZ, RZ, R4 ;  /* 0x000000ffff025224 */ /* 0x002fe400078e0004 */
[----:B------:R-:W-:Y:S01]  /*1aa80*/  @P5 IMAD.MOV.U32 R3, RZ, RZ, R5 ;  /* 0x000000ffff035224 */ /* 0x000fe200078e0005 */
[----:B------:R-:W-:Y:S01]  /*1aa90*/  F2FP.TF32.F32.PACK_B R61, R61 ;  /* 0x0000003dff3d723e */ /* 0x000fe200024050ff */
[----:B------:R-:W-:-:S03]  /*1aaa0*/  FMUL R117, R62, UR11 ;  /* 0x0000000b3e757c20 */ /* 0x000fc60008400000 */
[----:B------:R1:W-:Y:S01]  /*1aab0*/  @P5 STG.E desc[UR20][R2.64+0x120], R115 ;  /* 0x0001207302005986 */ /* 0x0003e2000c101914 */
[----:B------:R-:W-:Y:S01]  /*1aac0*/  FMUL R63, R63, UR11 ;  /* 0x0000000b3f3f7c20 */ /* 0x000fe20008400000 */
[----:B------:R-:W-:Y:S01]  /*1aad0*/  F2FP.TF32.F32.PACK_B R117, R117 ;  /* 0x00000075ff75723e */ /* 0x000fe200024050ff */
[----:B--2---:R-:W-:Y:S01]  /*1aae0*/  @P3 IMAD.MOV.U32 R7, RZ, RZ, R9 ;  /* 0x000000ffff073224 */ /* 0x004fe200078e0009 */
[----:B---3--:R-:W-:Y:S01]  /*1aaf0*/  @P4 MOV R11, R9 ;  /* 0x00000009000b4202 */ /* 0x008fe20000000f00 */
[----:B-1----:R-:W-:Y:S02]  /*1ab00*/  @P6 IMAD.MOV.U32 R2, RZ, RZ, R4 ;  /* 0x000000ffff026224 */ /* 0x002fe400078e0004 */
[----:B------:R-:W-:Y:S01]  /*1ab10*/  @P6 IMAD.MOV.U32 R3, RZ, RZ, R5 ;  /* 0x000000ffff036224 */ /* 0x000fe200078e0005 */
[----:B------:R-:W-:-:S04]  /*1ab20*/  F2FP.TF32.F32.PACK_B R63, R63 ;  /* 0x0000003fff3f723e */ /* 0x000fc800024050ff */
[----:B------:R1:W-:Y:S01]  /*1ab30*/  @P6 STG.E desc[UR20][R2.64+0x124], R61 ;  /* 0x0001243d02006986 */ /* 0x0003e2000c101914 */
[C---:B------:R-:W-:Y:S02]  /*1ab40*/  ISETP.GT.AND P6, PT, R0.reuse, 0x50, P1 ;  /* 0x000000500000780c */ /* 0x040fe40000fc4270 */
[C---:B------:R-:W-:Y:S01]  /*1ab50*/  ISETP.GT.AND P2, PT, R0.reuse, 0x51, P1 ;  /* 0x000000510000780c */ /* 0x040fe20000f44270 */
[----:B------:R2:W-:Y:S01]  /*1ab60*/  @P3 STG.E desc[UR20][R6.64+0x120], R117 ;  /* 0x0001207506003986 */ /* 0x0005e2000c101914 */
[----:B------:R-:W-:Y:S01]  /*1ab70*/  ISETP.GT.AND P5, PT, R0, 0x50, P0 ;  /* 0x000000500000780c */ /* 0x000fe200007a4270 */
[----:B------:R-:W-:Y:S02]  /*1ab80*/  FMUL R119, R64, UR11 ;  /* 0x0000000b40777c20 */ /* 0x000fe40008400000 */
[----:B------:R3:W-:Y:S01]  /*1ab90*/  @P4 STG.E desc[UR20][R10.64+0x124], R63 ;  /* 0x0001243f0a004986 */ /* 0x0007e2000c101914 */
[----:B------:R-:W-:Y:S01]  /*1aba0*/  ISETP.GT.AND P4, PT, R0, 0x51, P0 ;  /* 0x000000510000780c */ /* 0x000fe20000784270 */
[----:B------:R-:W-:Y:S01]  /*1abb0*/  FMUL R65, R65, UR11 ;  /* 0x0000000b41417c20 */ /* 0x000fe20008400000 */
[----:B------:R-:W-:Y:S01]  /*1abc0*/  F2FP.TF32.F32.PACK_B R119, R119 ;  /* 0x00000077ff77723e */ /* 0x000fe200024050ff */
[----:B------:R-:W-:-:S02]  /*1abd0*/  FMUL R121, R66, UR11 ;  /* 0x0000000b42797c20 */ /* 0x000fc40008400000 */
[--C-:B-1----:R-:W-:Y:S02]  /*1abe0*/  @P6 IMAD.MOV.U32 R2, RZ, RZ, R4.reuse ;  /* 0x000000ffff026224 */ /* 0x102fe400078e0004 */
[----:B------:R-:W-:Y:S02]  /*1abf0*/  @P6 IMAD.MOV.U32 R3, RZ, RZ, R5 ;  /* 0x000000ffff036224 */ /* 0x000fe400078e0005 */
[----:B------:R-:W-:Y:S01]  /*1ac00*/  FMUL R67, R67, UR11 ;  /* 0x0000000b43437c20 */ /* 0x000fe20008400000 */
[----:B------:R-:W-:Y:S01]  /*1ac10*/  ISETP.GT.AND P3, PT, R0, 0x58, P1 ;  /* 0x000000580000780c */ /* 0x000fe20000f64270 */
[--C-:B--2---:R-:W-:Y:S01]  /*1ac20*/  @P5 IMAD.MOV.U32 R7, RZ, RZ, R9.reuse ;  /* 0x000000ffff075224 */ /* 0x104fe200078e0009 */
[----:B------:R-:W-:Y:S01]  /*1ac30*/  F2FP.TF32.F32.PACK_B R65, R65 ;  /* 0x00000041ff41723e */ /* 0x000fe200024050ff */
[----:B------:R1:W-:Y:S01]  /*1ac40*/  @P6 STG.E desc[UR20][R2.64+0x140], R119 ;  /* 0x0001407702006986 */ /* 0x0003e2000c101914 */
[----:B------:R-:W-:Y:S01]  /*1ac50*/  F2FP.TF32.F32.PACK_B R121, R121 ;  /* 0x00000079ff79723e */ /* 0x000fe200024050ff */
[----:B---3--:R-:W-:Y:S01]  /*1ac60*/  @P4 IMAD.MOV.U32 R11, RZ, RZ, R9 ;  /* 0x000000ffff0b4224 */ /* 0x008fe200078e0009 */
[----:B------:R-:W-:Y:S01]  /*1ac70*/  F2FP.TF32.F32.PACK_B R67, R67 ;  /* 0x00000043ff43723e */ /* 0x000fe200024050ff */
[----:B------:R-:W-:Y:S01]  /*1ac80*/  FMUL R123, R68, UR11 ;  /* 0x0000000b447b7c20 */ /* 0x000fe20008400000 */
[----:B-1----:R-:W-:-:S02]  /*1ac90*/  @P2 IMAD.MOV.U32 R2, RZ, RZ, R4 ;  /* 0x000000ffff022224 */ /* 0x002fc400078e0004 */
[----:B------:R-:W-:-:S05]  /*1aca0*/  @P2 IMAD.MOV.U32 R3, RZ, RZ, R5 ;  /* 0x000000ffff032224 */ /* 0x000fca00078e0005 */
[----:B------:R1:W-:Y:S01]  /*1acb0*/  @P2 STG.E desc[UR20][R2.64+0x144], R65 ;  /* 0x0001444102002986 */ /* 0x0003e2000c101914 */
[----:B------:R-:W-:-:S03]  /*1acc0*/  ISETP.GT.AND P2, PT, R0, 0x59, P1 ;  /* 0x000000590000780c */ /* 0x000fc60000f44270 */
[----:B------:R2:W-:Y:S01]  /*1acd0*/  @P5 STG.E desc[UR20][R6.64+0x140], R121 ;  /* 0x0001407906005986 */ /* 0x0005e2000c101914 */
[----:B------:R-:W-:-:S03]  /*1ace0*/  ISETP.GT.AND P5, PT, R0, 0x58, P0 ;  /* 0x000000580000780c */ /* 0x000fc600007a4270 */
[----:B------:R3:W-:Y:S01]  /*1acf0*/  @P4 STG.E desc[UR20][R10.64+0x144], R67 ;  /* 0x000144430a004986 */ /* 0x0007e2000c101914 */
[----:B------:R-:W-:Y:S02]  /*1ad00*/  ISETP.GT.AND P4, PT, R0, 0x59, P0 ;  /* 0x000000590000780c */ /* 0x000fe40000784270 */
[----:B------:R-:W-:Y:S01]  /*1ad10*/  F2FP.TF32.F32.PACK_B R123, R123 ;  /* 0x0000007bff7b723e */ /* 0x000fe200024050ff */
[----:B-1----:R-:W-:Y:S01]  /*1ad20*/  @P3 IMAD.MOV.U32 R2, RZ, RZ, R4 ;  /* 0x000000ffff023224 */ /* 0x002fe200078e0004 */
[----:B------:R-:W-:Y:S01]  /*1ad30*/  @P3 MOV R3, R5 ;  /* 0x0000000500033202 */ /* 0x000fe20000000f00 */
[----:B------:R-:W-:Y:S01]  /*1ad40*/  FMUL R69, R69, UR11 ;  /* 0x0000000b45457c20 */ /* 0x000fe20008400000 */
[----:B------:R-:W-:Y:S01]  /*1ad50*/  FMUL R125, R70, UR11 ;  /* 0x0000000b467d7c20 */ /* 0x000fe20008400000 */
[----:B------:R-:W-:Y:S02]  /*1ad60*/  FMUL R71, R71, UR11 ;  /* 0x0000000b47477c20 */ /* 0x000fe40008400000 */
[----:B------:R1:W-:Y:S01]  /*1ad70*/  @P3 STG.E desc[UR20][R2.64+0x160], R123 ;  /* 0x0001607b02003986 */ /* 0x0003e2000c101914 */
[----:B------:R-:W-:Y:S01]  /*1ad80*/  ISETP.GT.AND P3, PT, R0, 0x60, P1 ;  /* 0x000000600000780c */ /* 0x000fe20000f64270 */
[--C-:B--2---:R-:W-:Y:S01]  /*1ad90*/  @P5 IMAD.MOV.U32 R7, RZ, RZ, R9.reuse ;  /* 0x000000ffff075224 */ /* 0x104fe200078e0009 */
[----:B------:R-:W-:Y:S01]  /*1ada0*/  F2FP.TF32.F32.PACK_B R69, R69 ;  /* 0x00000045ff45723e */ /* 0x000fe200024050ff */
[----:B---3--:R-:W-:Y:S01]  /*1adb0*/  @P4 IMAD.MOV.U32 R11, RZ, RZ, R9 ;  /* 0x000000ffff0b4224 */ /* 0x008fe200078e0009 */
[----:B------:R-:W-:-:S02]  /*1adc0*/  F2FP.TF32.F32.PACK_B R125, R125 ;  /* 0x0000007dff7d723e */ /* 0x000fc400024050ff */
[----:B------:R-:W-:Y:S01]  /*1add0*/  F2FP.TF32.F32.PACK_B R71, R71 ;  /* 0x00000047ff47723e */ /* 0x000fe200024050ff */
[----:B-1----:R-:W-:Y:S02]  /*1ade0*/  @P2 IMAD.MOV.U32 R2, RZ, RZ, R4 ;  /* 0x000000ffff022224 */ /* 0x002fe400078e0004 */
[----:B------:R-:W-:Y:S02]  /*1adf0*/  @P2 IMAD.MOV.U32 R3, RZ, RZ, R5 ;  /* 0x000000ffff032224 */ /* 0x000fe400078e0005 */
[----:B------:R-:W-:-:S03]  /*1ae00*/  FMUL R127, R72, UR11 ;  /* 0x0000000b487f7c20 */ /* 0x000fc60008400000 */
[----:B------:R1:W-:Y:S01]  /*1ae10*/  @P2 STG.E desc[UR20][R2.64+0x164], R69 ;  /* 0x0001644502002986 */ /* 0x0003e2000c101914 */
[----:B------:R-:W-:-:S03]  /*1ae20*/  ISETP.GT.AND P2, PT, R0, 0x61, P0 ;  /* 0x000000610000780c */ /* 0x000fc60000744270 */
[----:B------:R2:W-:Y:S01]  /*1ae30*/  @P5 STG.E desc[UR20][R6.64+0x160], R125 ;  /* 0x0001607d06005986 */ /* 0x0005e2000c101914 */
[----:B------:R-:W-:-:S03]  /*1ae40*/  ISETP.GT.AND P5, PT, R0, 0x61, P1 ;  /* 0x000000610000780c */ /* 0x000fc60000fa4270 */
[----:B------:R3:W-:Y:S01]  /*1ae50*/  @P4 STG.E desc[UR20][R10.64+0x164], R71 ;  /* 0x000164470a004986 */ /* 0x0007e2000c101914 */
[----:B------:R-:W-:Y:S02]  /*1ae60*/  ISETP.GT.AND P4, PT, R0, 0x60, P0 ;  /* 0x000000600000780c */ /* 0x000fe40000784270 */
[----:B------:R-:W-:Y:S01]  /*1ae70*/  F2FP.TF32.F32.PACK_B R127, R127 ;  /* 0x0000007fff7f723e */ /* 0x000fe200024050ff */
[----:B-1----:R-:W-:Y:S02]  /*1ae80*/  @P3 IMAD.MOV.U32 R2, RZ, RZ, R4 ;  /* 0x000000ffff023224 */ /* 0x002fe400078e0004 */
[----:B------:R-:W-:Y:S02]  /*1ae90*/  @P3 IMAD.MOV.U32 R3, RZ, RZ, R5 ;  /* 0x000000ffff033224 */ /* 0x000fe400078e0005 */
[----:B------:R-:W-:Y:S01]  /*1aea0*/  FMUL R73, R73, UR11 ;  /* 0x0000000b49497c20 */ /* 0x000fe20008400000 */
[----:B------:R-:W-:Y:S01]  /*1aeb0*/  FMUL R129, R74, UR11 ;  /* 0x0000000b4a817c20 */ /* 0x000fe20008400000 */
[----:B------:R-:W-:Y:S01]  /*1aec0*/  FMUL R75, R75, UR11 ;  /* 0x0000000b4b4b7c20 */ /* 0x000fe20008400000 */
[----:B------:R1:W-:Y:S01]  /*1aed0*/  @P3 STG.E desc[UR20][R2.64+0x180], R127 ;  /* 0x0001807f02003986 */ /* 0x0003e2000c101914 */
[----:B------:R-:W-:-:S02]  /*1aee0*/  ISETP.GT.AND P3, PT, R0, 0x68, P1 ;  /* 0x000000680000780c */ /* 0x000fc40000f64270 */
[----:B------:R-:W-:Y:S01]  /*1aef0*/  F2FP.TF32.F32.PACK_B R73, R73 ;  /* 0x00000049ff49723e */ /* 0x000fe200024050ff */
[--C-:B--2---:R-:W-:Y:S01]  /*1af00*/  @P4 IMAD.MOV.U32 R7, RZ, RZ, R9.reuse ;  /* 0x000000ffff074224 */ /* 0x104fe200078e0009 */
[----:B------:R-:W-:Y:S01]  /*1af10*/  F2FP.TF32.F32.PACK_B R129, R129 ;  /* 0x00000081ff81723e */ /* 0x000fe200024050ff */
[----:B---3--:R-:W-:Y:S01]  /*1af20*/  @P2 IMAD.MOV.U32 R11, RZ, RZ, R9 ;  /* 0x000000ffff0b2224 */ /* 0x008fe200078e0009 */
[----:B------:R-:W-:Y:S01]  /*1af30*/  F2FP.TF32.F32.PACK_B R75, R75 ;  /* 0x0000004bff4b723e */ /* 0x000fe200024050ff */
[----:B-1----:R-:W-:Y:S01]  /*1af40*/  @P5 IMAD.MOV.U32 R2, RZ, RZ, R4 ;  /* 0x000000ffff025224 */ /* 0x002fe200078e0004 */
[----:B------:R-:W-:Y:S02]  /*1af50*/  @P5 MOV R3, R5 ;  /* 0x0000000500035202 */ /* 0x000fe40000000f00 */
[----:B------:R-:W-:Y:S01]  /*1af60*/  ISETP.GT.AND P6, PT, R0, 0x69, P1 ;  /* 0x000000690000780c */ /* 0x000fe20000fc4270 */
[----:B------:R-:W-:Y:S02]  /*1af70*/  FMUL R131, R76, UR11 ;  /* 0x0000000b4c837c20 */ /* 0x000fe40008400000 */
[----:B------:R1:W-:Y:S04]  /*1af80*/  @P5 STG.E desc[UR20][R2.64+0x184], R73 ;  /* 0x0001844902005986 */ /* 0x0003e8000c101914 */
[----:B------:R2:W-:Y:S01]  /*1af90*/  @P4 STG.E desc[UR20][R6.64+0x180], R129 ;  /* 0x0001808106004986 */ /* 0x0005e2000c101914 */
[----:B------:R-:W-:-:S03]  /*1afa0*/  ISETP.GT.AND P4, PT, R0, 0x69, P0 ;  /* 0x000000690000780c */ /* 0x000fc60000784270 */
[----:B------:R3:W-:Y:S01]  /*1afb0*/  @P2 STG.E desc[UR20][R10.64+0x184], R75 ;  /* 0x0001844b0a002986 */ /* 0x0007e2000c101914 */
[C---:B------:R-:W-:Y:S02]  /*1afc0*/  ISETP.GT.AND P2, PT, R0.reuse, 0x68, P0 ;  /* 0x000000680000780c */ /* 0x040fe40000744270 */
[----:B------:R-:W-:Y:S01]  /*1afd0*/  ISETP.GT.AND P5, PT, R0, 0x70, P1 ;  /* 0x000000700000780c */ /* 0x000fe20000fa4270 */
[----:B-1----:R-:W-:Y:S01]  /*1afe0*/  @P3 IMAD.MOV.U32 R2, RZ, RZ, R4 ;  /* 0x000000ffff023224 */ /* 0x002fe200078e0004 */
[----:B------:R-:W-:Y:S01]  /*1aff0*/  F2FP.TF32.F32.PACK_B R131, R131 ;  /* 0x00000083ff83723e */ /* 0x000fe200024050ff */
[----:B------:R-:W-:Y:S02]  /*1b000*/  @P3 IMAD.MOV.U32 R3, RZ, RZ, R5 ;  /* 0x000000ffff033224 */ /* 0x000fe400078e0005 */
[----:B------:R-:W-:Y:S01]  /*1b010*/  FMUL R77, R77, UR11 ;  /* 0x0000000b4d4d7c20 */ /* 0x000fe20008400000 */
[----:B------:R-:W-:Y:S01]  /*1b020*/  FMUL R133, R78, UR11 ;  /* 0x0000000b4e857c20 */ /* 0x000fe20008400000 */
[----:B------:R-:W-:Y:S01]  /*1b030*/  FMUL R79, R79, UR11 ;  /* 0x0000000b4f4f7c20 */ /* 0x000fe20008400000 */
[----:B------:R1:W-:Y:S02]  /*1b040*/  @P3 STG.E desc[UR20][R2.64+0x1a0], R131 ;  /* 0x0001a08302003986 */ /* 0x0003e4000c101914 */
[----:B------:R-:W-:Y:S01]  /*1b050*/  F2FP.TF32.F32.PACK_B R77, R77 ;  /* 0x0000004dff4d723e */ /* 0x000fe200024050ff */
[----:B------:R-:W-:Y:S01]  /*1b060*/  FMUL R135, R80, UR11 ;  /* 0x0000000b50877c20 */ /* 0x000fe20008400000 */
[----:B------:R-:W-:Y:S01]  /*1b070*/  F2FP.TF32.F32.PACK_B R133, R133 ;  /* 0x00000085ff85723e */ /* 0x000fe200024050ff */
[----:B--2---:R-:W-:Y:S01]  /*1b080*/  @P2 IMAD.MOV.U32 R7, RZ, RZ, R9 ;  /* 0x000000ffff072224 */ /* 0x004fe200078e0009 */
[----:B------:R-:W-:-:S02]  /*1b090*/  F2FP.TF32.F32.PACK_B R79, R79 ;  /* 0x0000004fff4f723e */ /* 0x000fc400024050ff */
[----:B---3--:R-:W-:Y:S01]  /*1b0a0*/  @P4 MOV R11, R9 ;  /* 0x00000009000b4202 */ /* 0x008fe20000000f00 */
[----:B-1----:R-:W-:Y:S02]  /*1b0b0*/  @P6 IMAD.MOV.U32 R2, RZ, RZ, R4 ;  /* 0x000000ffff026224 */ /* 0x002fe400078e0004 */
[----:B------:R-:W-:Y:S01]  /*1b0c0*/  @P6 IMAD.MOV.U32 R3, RZ, RZ, R5 ;  /* 0x000000ffff036224 */ /* 0x000fe200078e0005 */
[----:B------:R-:W-:-:S04]  /*1b0d0*/  F2FP.TF32.F32.PACK_B R135, R135 ;  /* 0x00000087ff87723e */ /* 0x000fc800024050ff */
[----:B------:R1:W-:Y:S01]  /*1b0e0*/  @P6 STG.E desc[UR20][R2.64+0x1a4], R77 ;  /* 0x0001a44d02006986 */ /* 0x0003e2000c101914 */
[----:B------:R-:W-:-:S03]  /*1b0f0*/  ISETP.GT.AND P6, PT, R0, 0x70, P0 ;  /* 0x000000700000780c */ /* 0x000fc600007c4270 */
[----:B------:R-:W-:Y:S01]  /*1b100*/  @P2 STG.E desc[UR20][R6.64+0x1a0], R133 ;  /* 0x0001a08506002986 */ /* 0x000fe2000c101914 */
[----:B------:R-:W-:-:S03]  /*1b110*/  ISETP.GT.AND P2, PT, R0, 0x71, P1 ;  /* 0x000000710000780c */ /* 0x000fc60000f44270 */
[----:B------:R-:W-:Y:S01]  /*1b120*/  @P4 STG.E desc[UR20][R10.64+0x1a4], R79 ;  /* 0x0001a44f0a004986 */ /* 0x000fe2000c101914 */
[----:B-1----:R-:W-:Y:S02]  /*1b130*/  @P5 IMAD.MOV.U32 R2, RZ, RZ, R4 ;  /* 0x000000ffff025224 */ /* 0x002fe400078e0004 */
[----:B------:R-:W-:Y:S01]  /*1b140*/  @P5 IMAD.MOV.U32 R3, RZ, RZ, R5 ;  /* 0x000000ffff035224 */ /* 0x000fe200078e0005 */
[----:B------:R-:W-:-:S04]  /*1b150*/  ISETP.GT.AND P3, PT, R0, 0x78, P1 ;  /* 0x000000780000780c */ /* 0x000fc80000f64270 */
[----:B------:R1:W-:Y:S01]  /*1b160*/  @P5 STG.E desc[UR20][R2.64+0x1c0], R135 ;  /* 0x0001c08702005986 */ /* 0x0003e2000c101914 */
[C---:B------:R-:W-:Y:S02]  /*1b170*/  ISETP.GT.AND P5, PT, R0.reuse, 0x71, P0 ;  /* 0x000000710000780c */ /* 0x040fe400007a4270 */
[C---:B------:R-:W-:Y:S02]  /*1b180*/  ISETP.GT.AND P1, PT, R0.reuse, 0x79, P1 ;  /* 0x000000790000780c */ /* 0x040fe40000f24270 */
[----:B------:R-:W-:Y:S01]  /*1b190*/  ISETP.GT.AND P4, PT, R0, 0x78, P0 ;  /* 0x000000780000780c */ /* 0x000fe20000784270 */
[----:B------:R-:W-:Y:S01]  /*1b1a0*/  FMUL R81, R81, UR11 ;  /* 0x0000000b51517c20 */ /* 0x000fe20008400000 */
[----:B------:R-:W-:Y:S01]  /*1b1b0*/  FMUL R137, R82, UR11 ;  /* 0x0000000b52897c20 */ /* 0x000fe20008400000 */
[----:B------:R-:W-:Y:S01]  /*1b1c0*/  FMUL R83, R83, UR11 ;  /* 0x0000000b53537c20 */ /* 0x000fe20008400000 */
[----:B------:R-:W-:Y:S01]  /*1b1d0*/  FMUL R139, R84, UR11 ;  /* 0x0000000b548b7c20 */ /* 0x000fe20008400000 */
[----:B------:R-:W-:Y:S01]  /*1b1e0*/  ISETP.GT.AND P0, PT, R0, 0x79, P0 ;  /* 0x000000790000780c */ /* 0x000fe20000704270 */
[----:B------:R-:W-:Y:S01]  /*1b1f0*/  FMUL R85, R85, UR11 ;  /* 0x0000000b55557c20 */ /* 0x000fe20008400000 */
[----:B------:R-:W-:Y:S01]  /*1b200*/  FMUL R141, R86, UR11 ;  /* 0x0000000b568d7c20 */ /* 0x000fe20008400000 */
[----:B------:R-:W-:Y:S01]  /*1b210*/  F2FP.TF32.F32.PACK_B R81, R81 ;  /* 0x00000051ff51723e */ /* 0x000fe200024050ff */
[--C-:B-1----:R-:W-:Y:S01]  /*1b220*/  @P2 IMAD.MOV.U32 R2, RZ, RZ, R4.reuse ;  /* 0x000000ffff022224 */ /* 0x102fe200078e0004 */
[----:B------:R-:W-:Y:S01]  /*1b230*/  F2FP.TF32.F32.PACK_B R137, R137 ;  /* 0x00000089ff89723e */ /* 0x000fe200024050ff */
[----:B------:R-:W-:Y:S01]  /*1b240*/  @P2 IMAD.MOV.U32 R3, RZ, RZ, R5 ;  /* 0x000000ffff032224 */ /* 0x000fe200078e0005 */
[----:B------:R-:W-:Y:S01]  /*1b250*/  F2FP.TF32.F32.PACK_B R83, R83 ;  /* 0x00000053ff53723e */ /* 0x000fe200024050ff */
[--C-:B------:R-:W-:Y:S01]  /*1b260*/  @P6 IMAD.MOV.U32 R7, RZ, RZ, R9.reuse ;  /* 0x000000ffff076224 */ /* 0x100fe200078e0009 */
[----:B------:R-:W-:Y:S01]  /*1b270*/  F2FP.TF32.F32.PACK_B R139, R139 ;  /* 0x0000008bff8b723e */ /* 0x000fe200024050ff */
[--C-:B------:R-:W-:Y:S01]  /*1b280*/  @P5 IMAD.MOV.U32 R11, RZ, RZ, R9.reuse ;  /* 0x000000ffff0b5224 */ /* 0x100fe200078e0009 */
[----:B------:R-:W-:Y:S01]  /*1b290*/  @P1 MOV R13, R5 ;  /* 0x00000005000d1202 */ /* 0x000fe20000000f00 */
[----:B------:R-:W-:Y:S01]  /*1b2a0*/  @P1 IMAD.MOV.U32 R12, RZ, RZ, R4 ;  /* 0x000000ffff0c1224 */ /* 0x000fe200078e0004 */
[----:B------:R-:W-:Y:S01]  /*1b2b0*/  F2FP.TF32.F32.PACK_B R85, R85 ;  /* 0x00000055ff55723e */ /* 0x000fe200024050ff */
[----:B------:R-:W-:Y:S01]  /*1b2c0*/  VIADD R14, R4, UR9 ;  /* 0x00000009040e7c36 */ /* 0x000fe20008000000 */
[----:B------:R1:W-:Y:S01]  /*1b2d0*/  @P2 STG.E desc[UR20][R2.64+0x1c4], R81 ;  /* 0x0001c45102002986 */ /* 0x0003e2000c101914 */
[----:B------:R-:W-:Y:S01]  /*1b2e0*/  F2FP.TF32.F32.PACK_B R141, R141 ;  /* 0x0000008dff8d723e */ /* 0x000fe200024050ff */
[----:B------:R-:W-:-:S02]  /*1b2f0*/  @P4 IMAD.MOV.U32 R15, RZ, RZ, R9 ;  /* 0x000000ffff0f4224 */ /* 0x000fc400078e0009 */
[----:B------:R1:W-:Y:S01]  /*1b300*/  @P6 STG.E desc[UR20][R6.64+0x1c0], R137 ;  /* 0x0001c08906006986 */ /* 0x0003e2000c101914 */
[----:B------:R-:W-:-:S03]  /*1b310*/  VIADD R16, R4, UR9 ;  /* 0x0000000904107c36 */ /* 0x000fc60008000000 */
[----:B------:R1:W-:Y:S04]  /*1b320*/  @P5 STG.E desc[UR20][R10.64+0x1c4], R83 ;  /* 0x0001c4530a005986 */ /* 0x0003e8000c101914 */
[----:B------:R1:W-:Y:S04]  /*1b330*/  @P3 STG.E desc[UR20][R4.64+0x1e0], R139 ;  /* 0x0001e08b04003986 */ /* 0x0003e8000c101914 */
[----:B------:R1:W-:Y:S01]  /*1b340*/  @P1 STG.E desc[UR20][R12.64+0x1e4], R85 ;  /* 0x0001e4550c001986 */ /* 0x0003e2000c101914 */
[----:B------:R-:W-:-:S03]  /*1b350*/  FMUL R87, R87, UR11 ;  /* 0x0000000b57577c20 */ /* 0x000fc60008400000 */
[----:B------:R1:W-:Y:S01]  /*1b360*/  @P4 STG.E desc[UR20][R14.64+0x1e0], R141 ;  /* 0x0001e08d0e004986 */ /* 0x0003e2000c101914 */
[----:B------:R-:W-:Y:S05]  /*1b370*/  @!P0 EXIT ;  /* 0x000000000000894d */ /* 0x000fea0003800000 */
[----:B------:R-:W-:Y:S01]  /*1b380*/  F2FP.TF32.F32.PACK_B R87, R87 ;  /* 0x00000057ff57723e */ /* 0x000fe200024050ff */
[----:B------:R-:W-:-:S05]  /*1b390*/  IMAD.MOV.U32 R17, RZ, RZ, R9 ;  /* 0x000000ffff117224 */ /* 0x000fca00078e0009 */
[----:B------:R-:W-:Y:S01]  /*1b3a0*/  STG.E desc[UR20][R16.64+0x1e4], R87 ;  /* 0x0001e45710007986 */ /* 0x000fe2000c101914 */
[----:B------:R-:W-:Y:S05]  /*1b3b0*/  EXIT ;  /* 0x000000000000794d */ /* 0x000fea0003800000 */
.L_x_9:
[----:B------:R-:W-:-:S13]  /*1b3c0*/  ISETP.NE.AND P0, PT, RZ, UR8, PT ;  /* 0x00000008ff007c0c */ /* 0x000fda000bf05270 */
[----:B------:R-:W-:Y:S05]  /*1b3d0*/  @P0 EXIT ;  /* 0x000000000000094d */ /* 0x000fea0003800000 */
[----:B------:R-:W-:-:S13]  /*1b3e0*/  ELECT P0, URZ, PT ;  /* 0x00000000003f782f */ /* 0x000fda0003800000 */
[----:B------:R-:W-:Y:S05]  /*1b3f0*/  @!P0 BRA `(.L_x_524) ;  /* 0x0000008c00208947 */ /* 0x000fea0003800000 */
[----:B------:R-:W-:Y:S02]  /*1b400*/  R2UR UR4, R0 ;  /* 0x00000000000472ca */ /* 0x000fe400000e0000 */
[----:B------:R-:W-:-:S04]  /*1b410*/  SHF.R.S32.HI R5, RZ, 0x1f, R6 ;  /* 0x0000001fff057819 */ /* 0x000fc80000011406 */
[----:B------:R-:W-:-:S07]  /*1b420*/  LEA.HI R5, R5, R6, RZ, 0x7 ;  /* 0x0000000605057211 */ /* 0x000fce00078f38ff */
[----:B------:R-:W-:-:S06]  /*1b430*/  UISETP.GE.AND UP0, UPT, UR4, 0x1, UPT ;  /* 0x000000010400788c */ /* 0x000fcc000bf06270 */
[----:B------:R-:W-:-:S13]  /*1b440*/  PLOP3.LUT P0, PT, PT, PT, UP0, 0x80, 0x0 ;  /* 0x000000000000781c */ /* 0x000fda0003f0f008 */
[----:B------:R-:W-:Y:S05]  /*1b450*/  @!P0 BRA `(.L_x_524) ;  /* 0x0000008c00088947 */ /* 0x000fea0003800000 */
[----:B------:R-:W0:Y:S01]  /*1b460*/  S2R R2, SR_CTAID.X ;  /* 0x0000000000027919 */ /* 0x000e220000002500 */
[----:B------:R-:W-:Y:S01]  /*1b470*/  R2UR UR5, R3 ;  /* 0x00000000030572ca */ /* 0x000fe200000e0000 */
[----:B------:R-:W-:Y:S01]  /*1b480*/  IMAD.MOV.U32 R4, RZ, RZ, RZ ;  /* 0x000000ffff047224 */ /* 0x000fe200078e00ff */
[----:B------:R-:W-:Y:S01]  /*1b490*/  R2UR UR4, R0 ;  /* 0x00000000000472ca */ /* 0x000fe200000e0000 */
[----:B------:R-:W1:Y:S01]  /*1b4a0*/  S2R R11, SR_CTAID.Y ;  /* 0x00000000000b7919 */ /* 0x000e620000002600 */
[----:B------:R-:W-:Y:S02]  /*1b4b0*/  LOP3.LUT R5, R5, 0xffffff80, RZ, 0xc0, !PT ;  /* 0xffffff8005057812 */ /* 0x000fe400078ec0ff */
[----:B------:R-:W-:Y:S02]  /*1b4c0*/  CS2R R8, SRZ ;  /* 0x0000000000087805 */ /* 0x000fe4000001ff00 */
[----:B------:R-:W-:Y:S01]  /*1b4d0*/  LOP3.LUT P0, RZ, R6, 0x1f, RZ, 0xc0, !PT ;  /* 0x0000001f06ff7812 */ /* 0x000fe2000780c0ff */
[----:B------:R-:W-:-:S02]  /*1b4e0*/  IMAD.MOV.U32 R7, RZ, RZ, RZ ;  /* 0x000000ffff077224 */ /* 0x000fc400078e00ff */
[----:B------:R-:W-:Y:S02]  /*1b4f0*/  IMAD.IADD R5, R6, 0x1, -R5 ;  /* 0x0000000106057824 */ /* 0x000fe400078e0a05 */
[----:B------:R-:W-:Y:S02]  /*1b500*/  IMAD.MOV.U32 R10, RZ, RZ, RZ ;  /* 0x000000ffff0a7224 */ /* 0x000fe400078e00ff */
[----:B------:R-:W-:Y:S01]  /*1b510*/  IMAD.U32 R12, RZ, RZ, UR5 ;  /* 0x00000005ff0c7e24 */ /* 0x000fe2000f8e00ff */
[C---:B------:R-:W-:Y:S01]  /*1b520*/  ISETP.NE.AND P1, PT, R5.reuse, RZ, PT ;  /* 0x000000ff0500720c */ /* 0x040fe20003f25270 */
[----:B------:R-:W-:Y:S01]  /*1b530*/  IMAD.U32 R6, RZ, RZ, UR4 ;  /* 0x00000004ff067e24 */ /* 0x000fe2000f8e00ff */
[----:B------:R-:W-:Y:S02]  /*1b540*/  ISETP.NE.OR P0, PT, R5, RZ, !P0 ;  /* 0x000000ff0500720c */ /* 0x000fe40004705670 */
[----:B------:R-:W-:Y:S01]  /*1b550*/  MOV R5, 0x1 ;  /* 0x0000000100057802 */ /* 0x000fe20000000f00 */
[----:B0-----:R-:W-:Y:S01]  /*1b560*/  IMAD.SHL.U32 R17, R2, 0x100, RZ ;  /* 0x0000010002117824 */ /* 0x001fe200078e00ff */
[----:B------:R-:W-:Y:S01]  /*1b570*/  LOP3.LUT R2, R12, 0x2, RZ, 0xfc, !PT ;  /* 0x000000020c027812 */ /* 0x000fe200078efcff */
[----:B-1----:R-:W-:-:S03]  /*1b580*/  IMAD.SHL.U32 R18, R11, 0x80, RZ ;  /* 0x000000800b127824 */ /* 0x002fc600078e00ff */
[C---:B------:R-:W-:Y:S01]  /*1b590*/  IADD3 R34, R17.reuse, 0x18, RZ ;  /* 0x0000001811227810 */ /* 0x040fe20007ffe0ff */
[C---:B------:R-:W-:Y:S01]  /*1b5a0*/  VIADD R32, R17.reuse, 0x8 ;  /* 0x0000000811207836 */ /* 0x040fe20000000000 */
        /* <DEDUP_REMOVED lines=8> */
[----:B------:R-:W-:Y:S01]  /*1b630*/  IADD3 R74, R18, 0x60, RZ ;  /* 0x00000060124a7810 */ /* 0x000fe20007ffe0ff */
[----:B------:R-:W-:-:S02]  /*1b640*/  VIADD R38, R17, 0x38 ;  /* 0x0000003811267836 */ /* 0x000fc40000000000 */
[C---:B------:R-:W-:Y:S02]  /*1b650*/  VIADD R39, R17.reuse, 0x40 ;  /* 0x0000004011277836 */ /* 0x040fe40000000000 */
[C---:B------:R-:W-:Y:S02]  /*1b660*/  VIADD R40, R17.reuse, 0x48 ;  /* 0x0000004811287836 */ /* 0x040fe40000000000 */
[C---:B------:R-:W-:Y:S02]  /*1b670*/  VIADD R41, R17.reuse, 0x50 ;  /* 0x0000005011297836 */ /* 0x040fe40000000000 */
[C---:B------:R-:W-:Y:S02]  /*1b680*/  VIADD R43, R17.reuse, 0x60 ;  /* 0x00000060112b7836 */ /* 0x040fe40000000000 */
[C---:B------:R-:W-:Y:S02]  /*1b690*/  VIADD R44, R17.reuse, 0x68 ;  /* 0x00000068112c7836 */ /* 0x040fe40000000000 */
        /* <DEDUP_REMOVED lines=15> */
[----:B------:R-:W-:Y:S02]  /*1b790*/  VIADD R62, R17, 0xf8 ;  /* 0x000000f8113e7836 */ /* 0x000fe40000000000 */
        /* <DEDUP_REMOVED lines=12> */
[----:B------:R-:W-:-:S07]  /*1b860*/  VIADD R77, R18, 0x78 ;  /* 0x00000078124d7836 */ /* 0x000fce0000000000 */
.L_x_528:
[----:B------:R-:W0:Y:S01]  /*1b870*/  S2R R12, SR_CgaCtaId ;  /* 0x00000000000c7919 */ /* 0x000e220000008800 */
[----:B------:R-:W-:-:S04]  /*1b880*/  MOV R11, 0x400 ;  /* 0x00000400000b7802 */ /* 0x000fc80000000f00 */
[----:B0-----:R-:W-:Y:S02]  /*1b890*/  LEA R19, R12, R11, 0x18 ;  /* 0x0000000b0c137211 */ /* 0x001fe400078ec0ff */
[----:B------:R-:W-:-:S03]  /*1b8a0*/  SHF.L.U32 R11, R5, 0x1f, RZ ;  /* 0x0000001f050b7819 */ /* 0x000fc600000006ff */
[----:B------:R-:W-:-:S07]  /*1b8b0*/  IMAD R12, R4, 0x8, R19 ;  /* 0x00000008040c7824 */ /* 0x000fce00078e0213 */
.L_x_525:
[----:B0-----:R0:W1:Y:S02]  /*1b8c0*/  SYNCS.PHASECHK.TRANS64.TRYWAIT P2, [R12+URZ+0x30010], R11 ;  /* 0x0300100b0c0075a7 */ /* 0x001064000804017f */
[----:B-1----:R-:W-:Y:S05]  /*1b8d0*/  @!P2 NANOSLEEP.SYNCS 0x989680 ;  /* 0x009896800000a95d */ /* 0x002fea0003900000 */
[----:B------:R-:W1:Y:S02]  /*1b8e0*/  @!P2 SYNCS.PHASECHK.TRANS64 P2, [R12+URZ+0x30010], R11 ;  /* 0x0300100b0c00a5a7 */ /* 0x000e64000804007f */
[----:B-1----:R-:W-:Y:S05]  /*1b8f0*/  @!P2 BRA `(.L_x_525) ;  /* 0xfffffffc00f0a947 */ /* 0x002fea000383ffff */
[----:B0-----:R-:W0:Y:S02]  /*1b900*/  @!P1 LDC R11, c[0x0][0x580] ;  /* 0x00016000ff0b9b82 */ /* 0x001e240000000800 */
[----:B0-----:R0:W-:Y:S02]  /*1b910*/  @!P1 SYNCS.ARRIVE.TRANS64 RZ, [R12+URZ+0x30000], R11 ;  /* 0x0300000b0cff99a7 */ /* 0x0011e4000800003f */
[----:B0-----:R-:W-:-:S04]  /*1b920*/  PRMT R11, R2, 0x9910, RZ ;  /* 0x00009910020b7816 */ /* 0x001fc800000000ff */
[----:B------:R-:W-:-:S13]  /*1b930*/  ISETP.NE.AND P2, PT, R11, 0x2, PT ;  /* 0x000000020b00780c */ /* 0x000fda0003f45270 */
[----:B------:R-:W-:Y:S05]  /*1b940*/  @P2 BRA `(.L_x_526) ;  /* 0x0000000000042947 */ /* 0x000fea0003800000 */
[----:B------:R-:W-:Y:S01]  /*1b950*/  BPT.TRAP 0x1 ;  /* 0x000000040000795c */ /* 0x000fe20000300000 */
.L_x_526:
[----:B------:R-:W-:Y:S05]  /*1b960*/  @P0 BRA `(.L_x_527) ;  /* 0x0000000000040947 */ /* 0x000fea0003800000 */
[----:B------:R-:W-:Y:S01]  /*1b970*/  BPT.TRAP 0x1 ;  /* 0x000000040000795c */ /* 0x000fe20000300000 */
.L_x_527:
[----:B------:R-:W-:Y:S01]  /*1b980*/  ULDC UR15, c[0x0][0x380] ;  /* 0x0000e000000f7ab9 */ /* 0x000fe20000000800 */
[----:B------:R-:W-:Y:S01]  /*1b990*/  R2UR UR51, R33 ;  /* 0x00000000213372ca */ /* 0x000fe200000e0000 */
[----:B------:R-:W-:Y:S01]  /*1b9a0*/  UISETP.NE.AND UP0, UPT, UR15, 0x1, UPT ;  /* 0x000000010f00788c */ /* 0x000fe2000bf05270 */
[----:B------:R-:W-:Y:S01]  /*1b9b0*/  R2UR UR50, R32 ;  /* 0x00000000203272ca */ /* 0x000fe200000e0000 */
[----:B------:R-:W-:Y:S01]  /*1b9c0*/  ULDC UR31, c[0x0][0x38c] ;  /* 0x0000e300001f7ab9 */ /* 0x000fe20000000800 */
[----:B------:R-:W-:Y:S01]  /*1b9d0*/  R2UR UR49, R17 ;  /* 0x00000000113172ca */ /* 0x000fe200000e0000 */
[----:B------:R-:W-:Y:S01]  /*1b9e0*/  UISETP.NE.AND UP1, UPT, UR31, 0x1, UPT ;  /* 0x000000011f00788c */ /* 0x000fe2000bf25270 */
[----:B------:R-:W-:Y:S01]  /*1b9f0*/  R2UR UR54, R36 ;  /* 0x00000000243672ca */ /* 0x000fe200000e0000 */
[----:B------:R-:W0:Y:S01]  /*1ba00*/  LDC.64 R14, c[0x0][0x3d0] ;  /* 0x0000f400ff0e7b82 */ /* 0x000e220000000a00 */
[----:B------:R-:W-:Y:S01]  /*1ba10*/  R2UR UR52, R34 ;  /* 0x00000000223472ca */ /* 0x000fe200000e0000 */
[----:B------:R-:W-:Y:S01]  /*1ba20*/  ULDC UR23, c[0x0][0x398] ;  /* 0x0000e60000177ab9 */ /* 0x000fe20000000800 */
[----:B------:R-:W-:Y:S01]  /*1ba30*/  R2UR UR53, R35 ;  /* 0x00000000233572ca */ /* 0x000fe200000e0000 */
[----:B------:R-:W-:Y:S01]  /*1ba40*/  UISETP.NE.AND UP2, UPT, UR23, 0x1, UPT ;  /* 0x000000011700788c */ /* 0x000fe2000bf45270 */
[----:B------:R-:W-:Y:S01]  /*1ba50*/  R2UR UR55, R37 ;  /* 0x00000000253772ca */ /* 0x000fe200000e0000 */
[----:B------:R-:W-:Y:S01]  /*1ba60*/  @UP0 ULDC UR18, c[0x0][0x384] ;  /* 0x0000e10000120ab9 */ /* 0x000fe20000000800 */
[----:B------:R-:W-:Y:S01]  /*1ba70*/  @UP0 ULDC UR20, c[0x0][0x388] ;  /* 0x0000e20000140ab9 */ /* 0x000fe20000000800 */
[----:B------:R-:W-:Y:S01]  /*1ba80*/  UIMAD.WIDE.U32 UR18, UR51, UR18, URZ ;  /* 0x00000012331272a5 */ /* 0x000fe2000f8e003f */
[----:B------:R-:W-:Y:S01]  /*1ba90*/  R2UR UR58, R38 ;  /* 0x00000000263a72ca */ /* 0x000fe200000e0000 */
[----:B------:R-:W-:Y:S01]  /*1baa0*/  UMOV UR46, UR51 ;  /* 0x00000033002e7c82 */ /* 0x000fe20008000000 */
[----:B------:R-:W-:Y:S01]  /*1bab0*/  @UP0 ULDC UR16, c[0x0][0x384] ;  /* 0x0000e10000100ab9 */ /* 0x000fe20000000800 */
[----:B------:R-:W-:Y:S01]  /*1bac0*/  @UP0 USHF.R.U32.HI UR46, URZ, UR20, UR19 ;  /* 0x000000143f2e0299 */ /* 0x000fe20008011613 */
[----:B------:R-:W0:Y:S01]  /*1bad0*/  LDC R16, c[0x0][0x400] ;  /* 0x00010000ff107b82 */ /* 0x000e220000000800 */
[----:B------:R-:W-:Y:S01]  /*1bae0*/  @UP1 ULDC.64 UR4, c[0x0][0x390] ;  /* 0x0000e40000041ab9 */ /* 0x000fe20000000a00 */
[----:B------:R-:W-:Y:S01]  /*1baf0*/  UIMAD.WIDE.U32 UR16, UR50, UR16, URZ ;  /* 0x00000010321072a5 */ /* 0x000fe2000f8e003f */
[----:B------:R-:W-:Y:S01]  /*1bb00*/  R2UR UR22, R17 ;  /* 0x00000000111672ca */ /* 0x000fe200000e0000 */
[----:B------:R-:W-:Y:S01]  /*1bb10*/  UIMAD.WIDE.U32 UR20, UR46, UR4, URZ ;  /* 0x000000042e1472a5 */ /* 0x000fe2000f8e003f */
[----:B------:R-:W-:Y:S01]  /*1bb20*/  R2UR UR60, R39 ;  /* 0x00000000273c72ca */ /* 0x000fe200000e0000 */
[----:B------:R-:W-:Y:S01]  /*1bb30*/  @UP0 ULDC UR14, c[0x0][0x388] ;  /* 0x0000e200000e0ab9 */ /* 0x000fe20000000800 */
[----:B------:R-:W-:Y:S01]  /*1bb40*/  UMOV UR25, UR50 ;  /* 0x0000003200197c82 */ /* 0x000fe20008000000 */
[----:B------:R-:W-:Y:S01]  /*1bb50*/  @UP0 USHF.R.U32.HI UR25, URZ, UR14, UR17 ;  /* 0x0000000e3f190299 */ /* 0x000fe20008011611 */
[----:B------:R-:W-:Y:S01]  /*1bb60*/  R2UR UR61, R40 ;  /* 0x00000000283d72ca */ /* 0x000fe200000e0000 */
[----:B------:R-:W-:Y:S01]  /*1bb70*/  @UP1 ULDC.64 UR6, c[0x0][0x390] ;  /* 0x0000e40000061ab9 */ /* 0x000fe20000000a00 */
[----:B------:R-:W-:Y:S01]  /*1bb80*/  @UP0 ULDC UR12, c[0x0][0x384] ;  /* 0x0000e100000c0ab9 */ /* 0x000fe20000000800 */
[----:B------:R-:W-:Y:S01]  /*1bb90*/  UIMAD.WIDE.U32 UR18, UR25, UR6, URZ ;  /* 0x00000006191272a5 */ /* 0x000fe2000f8e003f */
[----:B------:R-:W-:Y:S01]  /*1bba0*/  R2UR UR30, R32 ;  /* 0x00000000201e72ca */ /* 0x000fe200000e0000 */
[----:B------:R-:W-:Y:S01]  /*1bbb0*/  UMOV UR47, UR46 ;  /* 0x0000002e002f7c82 */ /* 0x000fe20008000000 */
[----:B------:R-:W-:Y:S01]  /*1bbc0*/  @UP0 ULDC UR20, c[0x0][0x384] ;  /* 0x0000e10000140ab9 */ /* 0x000fe20000000800 */
[----:B------:R-:W-:Y:S01]  /*1bbd0*/  @UP1 USHF.R.U32.HI UR47, URZ, UR5, UR21 ;  /* 0x000000053f2f1299 */ /* 0x000fe20008011615 */
[----:B------:R-:W-:Y:S01]  /*1bbe0*/  ISETP.GT.AND P6, PT, R6, 0x1, PT ;  /* 0x000000010600780c */ /* 0x000fe20003fc4270 */
[----:B------:R-:W-:-:S02]  /*1bbf0*/  UIMAD.WIDE.U32 UR12, UR49, UR12, URZ ;  /* 0x0000000c310c72a5 */ /* 0x000fc4000f8e003f */
[----:B------:R-:W-:Y:S01]  /*1bc00*/  UIMAD.WIDE.U32 UR20, UR54, UR20, URZ ;  /* 0x00000014361472a5 */ /* 0x000fe2000f8e003f */
[----:B------:R-:W-:Y:S01]  /*1bc10*/  UMOV UR24, UR25 ;  /* 0x0000001900187c82 */ /* 0x000fe20008000000 */
[----:B------:R-:W-:Y:S01]  /*1bc20*/  @UP0 ULDC UR6, c[0x0][0x384] ;  /* 0x0000e10000060ab9 */ /* 0x000fe20000000800 */
[----:B------:R-:W-:Y:S01]  /*1bc30*/  @UP0 ULDC UR10, c[0x0][0x388] ;  /* 0x0000e200000a0ab9 */ /* 0x000fe20000000800 */
[----:B------:R-:W-:Y:S01]  /*1bc40*/  @UP1 USHF.R.U32.HI UR24, URZ, UR7, UR19 ;  /* 0x000000073f181299 */ /* 0x000fe20008011613 */
[----:B0-----:R-:W-:Y:S01]  /*1bc50*/  IMAD R16, R8, R15, R16 ;  /* 0x0000000f08107224 */ /* 0x001fe200078e0210 */
[----:B------:R-:W-:Y:S01]  /*1bc60*/  @UP0 ULDC UR17, c[0x0][0x388] ;  /* 0x0000e20000110ab9 */ /* 0x000fe20000000800 */
[----:B------:R-:W-:Y:S01]  /*1bc70*/  UMOV UR11, UR49 ;  /* 0x00000031000b7c82 */ /* 0x000fe20008000000 */
[----:B------:R-:W-:Y:S01]  /*1bc80*/  UMOV UR40, UR54 ;  /* 0x0000003600287c82 */ /* 0x000fe20008000000 */
[----:B------:R-:W-:Y:S02]  /*1bc90*/  UIMAD.WIDE.U32 UR6, UR52, UR6, URZ ;  /* 0x00000006340672a5 */ /* 0x000fe4000f8e003f */
[----:B------:R-:W-:-:S02]  /*1bca0*/  @UP0 USHF.R.U32.HI UR11, URZ, UR10, UR13 ;  /* 0x0000000a3f0b0299 */ /* 0x000fc4000801160d */
[----:B------:R-:W-:Y:S01]  /*1bcb0*/  @UP0 USHF.R.U32.HI UR40, URZ, UR17, UR21 ;  /* 0x000000113f280299 */ /* 0x000fe20008011615 */
[----:B------:R-:W-:Y:S01]  /*1bcc0*/  @UP0 ULDC UR10, c[0x0][0x388] ;  /* 0x0000e200000a0ab9 */ /* 0x000fe20000000800 */
[----:B------:R-:W-:Y:S01]  /*1bcd0*/  UMOV UR44, UR52 ;  /* 0x00000034002c7c82 */ /* 0x000fe20008000000 */
[----:B------:R-:W-:Y:S01]  /*1bce0*/  @UP1 ULDC.64 UR4, c[0x0][0x390] ;  /* 0x0000e40000041ab9 */ /* 0x000fe20000000a00 */
[----:B------:R-:W-:Y:S02]  /*1bcf0*/  @UP0 USHF.R.U32.HI UR44, URZ, UR10, UR7 ;  /* 0x0000000a3f2c0299 */ /* 0x000fe40008011607 */
[----:B------:R-:W-:Y:S01]  /*1bd00*/  UIMAD.WIDE.U32 UR6, UR40, UR4, URZ ;  /* 0x00000004280672a5 */ /* 0x000fe2000f8e003f */
[----:B------:R-:W-:Y:S01]  /*1bd10*/  @UP0 ULDC UR18, c[0x0][0x384] ;  /* 0x0000e10000120ab9 */ /* 0x000fe20000000800 */
[----:B------:R-:W-:Y:S01]  /*1bd20*/  UMOV UR41, UR40 ;  /* 0x0000002800297c82 */ /* 0x000fe20008000000 */
[----:B------:R-:W-:Y:S01]  /*1bd30*/  @UP0 ULDC UR4, c[0x0][0x384] ;  /* 0x0000e10000040ab9 */ /* 0x000fe20000000800 */
[----:B------:R-:W-:Y:S01]  /*1bd40*/  @UP1 ULDC.64 UR8, c[0x0][0x390] ;  /* 0x0000e40000081ab9 */ /* 0x000fe20000000a00 */
[----:B------:R-:W-:-:S02]  /*1bd50*/  @UP1 USHF.R.U32.HI UR41, URZ, UR5, UR7 ;  /* 0x000000053f291299 */ /* 0x000fc40008011607 */
[----:B------:R-:W-:Y:S02]  /*1bd60*/  UIMAD.WIDE.U32 UR18, UR53, UR18, URZ ;  /* 0x00000012351272a5 */ /* 0x000fe4000f8e003f */
[----:B------:R-:W-:Y:S02]  /*1bd70*/  UIMAD.WIDE.U32 UR4, UR55, UR4, URZ ;  /* 0x00000004370472a5 */ /* 0x000fe4000f8e003f */
[----:B------:R-:W-:Y:S01]  /*1bd80*/  UIMAD.WIDE.U32 UR12, UR11, UR8, URZ ;  /* 0x000000080b0c72a5 */ /* 0x000fe2000f8e003f */
[----:B------:R-:W-:Y:S01]  /*1bd90*/  @UP0 ULDC UR14, c[0x0][0x388] ;  /* 0x0000e200000e0ab9 */ /* 0x000fe20000000800 */
[----:B------:R-:W-:Y:S01]  /*1bda0*/  @UP0 ULDC UR10, c[0x0][0x388] ;  /* 0x0000e200000a0ab9 */ /* 0x000fe20000000800 */
[----:B------:R-:W-:Y:S01]  /*1bdb0*/  UMOV UR42, UR53 ;  /* 0x00000035002a7c82 */ /* 0x000fe20008000000 */
[----:B------:R-:W-:Y:S01]  /*1bdc0*/  UMOV UR33, UR55 ;  /* 0x0000003700217c82 */ /* 0x000fe20008000000 */
[----:B------:R-:W-:Y:S01]  /*1bdd0*/  UMOV UR16, UR11 ;  /* 0x0000000b00107c82 */ /* 0x000fe20008000000 */
[----:B------:R-:W-:-:S02]  /*1bde0*/  @UP0 USHF.R.U32.HI UR42, URZ, UR14, UR19 ;  /* 0x0000000e3f2a0299 */ /* 0x000fc40008011613 */
[----:B------:R-:W-:Y:S01]  /*1bdf0*/  @UP0 USHF.R.U32.HI UR33, URZ, UR10, UR5 ;  /* 0x0000000a3f210299 */ /* 0x000fe20008011605 */
[----:B------:R-:W-:Y:S01]  /*1be00*/  R2UR UR10, R12 ;  /* 0x000000000c0a72ca */ /* 0x000fe200000e0000 */
[----:B------:R-:W-:Y:S01]  /*1be10*/  @UP1 USHF.R.U32.HI UR16, URZ, UR9, UR13 ;  /* 0x000000093f101299 */ /* 0x000fe2000801160d */
[----:B------:R-:W0:Y:S01]  /*1be20*/  LDC.64 R12, c[0x0][0x3f8] ;  /* 0x0000fe00ff0c7b82 */ /* 0x000e220000000a00 */
[----:B------:R-:W-:Y:S01]  /*1be30*/  @UP0 ULDC UR6, c[0x0][0x384] ;  /* 0x0000e10000060ab9 */ /* 0x000fe20000000800 */
[----:B------:R-:W-:Y:S01]  /*1be40*/  @UP1 ULDC.64 UR8, c[0x0][0x390] ;  /* 0x0000e40000081ab9 */ /* 0x000fe20000000a00 */
[----:B------:R-:W-:Y:S01]  /*1be50*/  @UP1 ULDC.64 UR12, c[0x0][0x390] ;  /* 0x0000e400000c1ab9 */ /* 0x000fe20000000a00 */
[----:B------:R-:W-:Y:S02]  /*1be60*/  UIMAD.WIDE.U32 UR18, UR42, UR8, URZ ;  /* 0x000000082a1272a5 */ /* 0x000fe4000f8e003f */
[----:B------:R-:W-:Y:S02]  /*1be70*/  UIMAD.WIDE.U32 UR20, UR44, UR12, URZ ;  /* 0x0000000c2c1472a5 */ /* 0x000fe4000f8e003f */
[----:B------:R-:W-:Y:S01]  /*1be80*/  UIMAD.WIDE.U32 UR6, UR58, UR6, URZ ;  /* 0x000000063a0672a5 */ /* 0x000fe2000f8e003f */
[----:B------:R-:W-:Y:S01]  /*1be90*/  UMOV UR43, UR42 ;  /* 0x0000002a002b7c82 */ /* 0x000fe20008000000 */
[----:B------:R-:W-:Y:S01]  /*1bea0*/  @UP1 USHF.R.U32.HI UR43, URZ, UR9, UR19 ;  /* 0x000000093f2b1299 */ /* 0x000fe20008011613 */
[----:B------:R-:W-:Y:S01]  /*1beb0*/  @UP0 ULDC UR12, c[0x0][0x388] ;  /* 0x0000e200000c0ab9 */ /* 0x000fe20000000800 */
[----:B------:R-:W-:Y:S01]  /*1bec0*/  UMOV UR45, UR44 ;  /* 0x0000002c002d7c82 */ /* 0x000fe20008000000 */
[----:B------:R-:W-:Y:S01]  /*1bed0*/  UMOV UR37, UR58 ;  /* 0x0000003a00257c82 */ /* 0x000fe20008000000 */
[----:B------:R-:W-:Y:S01]  /*1bee0*/  @UP1 ULDC.64 UR8, c[0x0][0x390] ;  /* 0x0000e40000081ab9 */ /* 0x000fe20000000a00 */
[----:B------:R-:W-:-:S02]  /*1bef0*/  @UP1 USHF.R.U32.HI UR45, URZ, UR13, UR21 ;  /* 0x0000000d3f2d1299 */ /* 0x000fc40008011615 */
[----:B------:R-:W-:Y:S02]  /*1bf00*/  @UP0 USHF.R.U32.HI UR37, URZ, UR12, UR7 ;  /* 0x0000000c3f250299 */ /* 0x000fe40008011607 */
[----:B------:R-:W-:Y:S01]  /*1bf10*/  UIMAD.WIDE.U32 UR12, UR33, UR8, URZ ;  /* 0x00000008210c72a5 */ /* 0x000fe2000f8e003f */
[----:B------:R-:W-:Y:S01]  /*1bf20*/  R2UR UR8, R4 ;  /* 0x00000000040872ca */ /* 0x000fe200000e0000 */
[----:B------:R-:W-:Y:S01]  /*1bf30*/  UMOV UR32, UR33 ;  /* 0x0000002100207c82 */ /* 0x000fe20008000000 */
[----:B------:R-:W-:Y:S01]  /*1bf40*/  ULDC.64 UR34, c[0x0][0x3c8] ;  /* 0x0000f20000227ab9 */ /* 0x000fe20000000a00 */
[----:B------:R-:W-:Y:S01]  /*1bf50*/  @UP1 USHF.R.U32.HI UR32, URZ, UR9, UR13 ;  /* 0x000000093f201299 */ /* 0x000fe2000801160d */
[----:B0-----:R-:W-:Y:S01]  /*1bf60*/  IMAD R14, R7, R14, R13 ;  /* 0x0000000e070e7224 */ /* 0x001fe200078e020d */
[----:B------:R-:W-:Y:S01]  /*1bf70*/  UIADD3 UR9, UR10, 0x30000, URZ ;  /* 0x000300000a097890 */ /* 0x000fe2000fffe03f */
[----:B------:R-:W-:Y:S01]  /*1bf80*/  R2UR UR12, R10 ;  /* 0x000000000a0c72ca */ /* 0x000fe200000e0000 */
[----:B------:R-:W-:Y:S01]  /*1bf90*/  IMAD R11, R9, UR35, R12 ;  /* 0x00000023090b7c24 */ /* 0x000fe2000f8e020c */
[----:B------:R-:W-:Y:S01]  /*1bfa0*/  R2UR UR13, R19 ;  /* 0x00000000130d72ca */ /* 0x000fe200000e0000 */
[----:B------:R-:W-:Y:S01]  /*1bfb0*/  @UP2 ULDC UR19, c[0x0][0x3a0] ;  /* 0x0000e80000132ab9 */ /* 0x000fe20000000800 */
[----:B------:R-:W-:Y:S01]  /*1bfc0*/  UMOV UR14, UR16 ;  /* 0x00000010000e7c82 */ /* 0x000fe20008000000 */
[----:B------:R-:W-:Y:S01]  /*1bfd0*/  IMAD.U32 R11, R14, 0x20, R11 ;  /* 0x000000200e0b7824 */ /* 0x000fe200078e000b */
[----:B------:R-:W-:Y:S01]  /*1bfe0*/  @UP1 ULDC.64 UR4, c[0x0][0x390] ;  /* 0x0000e40000041ab9 */ /* 0x000fe20000000a00 */
[----:B------:R-:W-:Y:S01]  /*1bff0*/  UIADD3 UR17, -UR11, URZ, URZ ;  /* 0x0000003f0b117290 */ /* 0x000fe2000fffe13f */
[----:B------:R-:W-:Y:S01]  /*1c000*/  R2UR UR35, R34 ;  /* 0x00000000222372ca */ /* 0x000fe200000e0000 */
[----:B------:R-:W-:Y:S01]  /*1c010*/  IMAD.U32 R11, R16, 0x400, R11 ;  /* 0x00000400100b7824 */ /* 0x000fe200078e000b */
[----:B------:R-:W-:Y:S01]  /*1c020*/  UIMAD.WIDE.U32 UR6, UR37, UR4, URZ ;  /* 0x00000004250672a5 */ /* 0x000fe2000f8e003f */
[----:B------:R-:W-:Y:S01]  /*1c030*/  VIADD R10, R10, 0x1 ;  /* 0x000000010a0a7836 */ /* 0x000fe20000000000 */
[----:B------:R-:W-:Y:S01]  /*1c040*/  UMOV UR36, UR37 ;  /* 0x0000002500247c82 */ /* 0x000fe20008000000 */
[----:B------:R-:W-:Y:S01]  /*1c050*/  USHF.L.U32 UR10, UR12, 0x6, URZ ;  /* 0x000000060c0a7899 */ /* 0x000fe2000800063f */
[----:B------:R-:W-:Y:S01]  /*1c060*/  R2UR UR39, R11 ;  /* 0x000000000b2772ca */ /* 0x000fe200000e0000 */
[----:B------:R-:W-:Y:S01]  /*1c070*/  ULEA UR8, UR8, UR13, 0x10 ;  /* 0x0000000d08087291 */ /* 0x000fe2000f8e803f */
[C---:B------:R-:W-:Y:S01]  /*1c080*/  IMAD R19, R4.reuse, 0x8000, R19 ;  /* 0x0000800004137824 */ /* 0x040fe200078e0213 */
[----:B------:R-:W-:Y:S01]  /*1c090*/  @UP2 ULDC UR12, c[0x0][0x39c] ;  /* 0x0000e700000c2ab9 */ /* 0x000fe20000000800 */
[----:B------:R-:W-:Y:S01]  /*1c0a0*/  UIMAD UR17, UR15, UR17, UR22 ;  /* 0x000000110f1172a4 */ /* 0x000fe2000f8e0216 */
[----:B------:R-:W-:Y:S01]  /*1c0b0*/  VIADD R4, R4, 0x1 ;  /* 0x0000000104047836 */ /* 0x000fe20000000000 */
[----:B------:R-:W-:-:S02]  /*1c0c0*/  UIMAD.WIDE.U32 UR12, UR16, UR12, URZ ;  /* 0x0000000c100c72a5 */ /* 0x000fc4000f8e003f */
[----:B------:R-:W-:Y:S02]  /*1c0d0*/  UIADD3 UR12, -UR16, URZ, URZ ;  /* 0x0000003f100c7290 */ /* 0x000fe4000fffe13f */
[----:B------:R-:W-:Y:S01]  /*1c0e0*/  @UP2 USHF.R.U32.HI UR14, URZ, UR19, UR13 ;  /* 0x000000133f0e2299 */ /* 0x000fe2000801160d */
[C---:B------:R-:W-:Y:S01]  /*1c0f0*/  ISETP.NE.AND P5, PT, R4.reuse, 0x2, PT ;  /* 0x000000020400780c */ /* 0x040fe20003fa5270 */
[----:B------:R-:W-:Y:S02]  /*1c100*/  @UP1 USHF.R.U32.HI UR36, URZ, UR5, UR7 ;  /* 0x000000053f241299 */ /* 0x000fe40008011607 */
[----:B------:R-:W-:Y:S01]  /*1c110*/  UIADD3 UR13, -UR14, URZ, URZ ;  /* 0x0000003f0e0d7290 */ /* 0x000fe2000fffe13f */
[----:B------:R-:W-:Y:S01]  /*1c120*/  SEL R4, R4, RZ, P5 ;  /* 0x000000ff04047207 */ /* 0x000fe20002800000 */
[----:B------:R-:W-:Y:S01]  /*1c130*/  ULDC UR59, c[0x0][0x3ec] ;  /* 0x0000fb00003b7ab9 */ /* 0x000fe20000000800 */
[----:B------:R-:W-:Y:S01]  /*1c140*/  ULDC.64 UR26, c[0x0][0x198] ;  /* 0x00006600001a7ab9 */ /* 0x000fe20000000a00 */
[----:B------:R-:W-:Y:S01]  /*1c150*/  ULDC.64 UR4, c[0x0][0x3c0] ;  /* 0x0000f00000047ab9 */ /* 0x000fe20000000a00 */
[----:B------:R-:W-:-:S02]  /*1c160*/  UIMAD UR13, UR23, UR13, UR16 ;  /* 0x0000000d170d72a4 */ /* 0x000fc4000f8e0210 */
[----:B------:R-:W-:Y:S01]  /*1c170*/  UIMAD UR12, UR31, UR12, UR11 ;  /* 0x0000000c1f0c72a4 */ /* 0x000fe2000f8e020b */
[----:B------:R-:W-:Y:S01]  /*1c180*/  @UP0 ULDC UR16, c[0x0][0x384] ;  /* 0x0000e10000100ab9 */ /* 0x000fe20000000800 */
[----:B------:R-:W-:Y:S02]  /*1c190*/  UIADD3 UR56, UP3, UR26, 0xf0, URZ ;  /* 0x000000f01a387890 */ /* 0x000fe4000ff7e03f */
[----:B------:R-:W-:Y:S02]  /*1c1a0*/  UIMAD UR11, UR17, UR4, UR59 ;  /* 0x00000004110b72a4 */ /* 0x000fe4000f8e023b */
[----:B------:R-:W-:Y:S01]  /*1c1b0*/  UIMAD.WIDE.U32 UR16, UR60, UR16, URZ ;  /* 0x000000103c1072a5 */ /* 0x000fe2000f8e003f */
[----:B------:R-:W-:Y:S01]  /*1c1c0*/  ULDC.64 UR6, c[0x0][0x3f0] ;  /* 0x0000fc0000067ab9 */ /* 0x000fe20000000a00 */
[----:B------:R-:W-:Y:S01]  /*1c1d0*/  @UP0 ULDC UR20, c[0x0][0x384] ;  /* 0x0000e10000140ab9 */ /* 0x000fe20000000800 */
[----:B------:R-:W-:Y:S01]  /*1c1e0*/  @UP0 ULDC UR19, c[0x0][0x388] ;  /* 0x0000e20000130ab9 */ /* 0x000fe20000000800 */
[----:B------:R-:W-:Y:S01]  /*1c1f0*/  UMOV UR38, UR60 ;  /* 0x0000003c00267c82 */ /* 0x000fe20008000000 */
[----:B------:R-:W-:Y:S01]  /*1c200*/  @UP2 ULDC UR18, c[0x0][0x39c] ;  /* 0x0000e70000122ab9 */ /* 0x000fe20000000800 */
[----:B------:R-:W-:-:S02]  /*1c210*/  UIMAD UR12, UR12, UR5, UR6 ;  /* 0x000000050c0c72a4 */ /* 0x000fc4000f8e0206 */
[----:B------:R-:W-:Y:S02]  /*1c220*/  UIMAD UR13, UR13, UR34, UR7 ;  /* 0x000000220d0d72a4 */ /* 0x000fe4000f8e0207 */
[----:B------:R-:W-:Y:S02]  /*1c230*/  UIADD3.X UR57, URZ, UR27, URZ, UP3, !UPT ;  /* 0x0000001b3f397290 */ /* 0x000fe40009ffe43f */
[----:B------:R-:W-:Y:S02]  /*1c240*/  UPRMT UR39, UR39, 0x5410, URZ ;  /* 0x0000541027277896 */ /* 0x000fe4000800003f */
[----:B------:R-:W-:Y:S02]  /*1c250*/  UIMAD.WIDE.U32 UR20, UR61, UR20, URZ ;  /* 0x000000143d1472a5 */ /* 0x000fe4000f8e003f */
[----:B------:R-:W-:Y:S01]  /*1c260*/  @UP0 USHF.R.U32.HI UR38, URZ, UR19, UR17 ;  /* 0x000000133f260299 */ /* 0x000fe20008011611 */
[----:B------:R-:W-:Y:S01]  /*1c270*/  @UP0 ULDC UR22, c[0x0][0x388] ;  /* 0x0000e20000160ab9 */ /* 0x000fe20000000800 */
[----:B------:R-:W-:Y:S01]  /*1c280*/  UIMAD.WIDE.U32 UR18, UR24, UR18, URZ ;  /* 0x00000012181272a5 */ /* 0x000fe2000f8e003f */
[----:B------:R-:W-:Y:S01]  /*1c290*/  UMOV UR48, UR61 ;  /* 0x0000003d00307c82 */ /* 0x000fe20008000000 */
[----:B------:R-:W-:Y:S01]  /*1c2a0*/  @UP2 ULDC UR28, c[0x0][0x3a0] ;  /* 0x0000e800001c2ab9 */ /* 0x000fe20000000800 */
[----:B------:R-:W-:Y:S01]  /*1c2b0*/  @UP0 USHF.R.U32.HI UR48, URZ, UR22, UR21 ;  /* 0x000000163f300299 */ /* 0x000fe20008011615 */
[----:B------:R0:W-:Y:S01]  /*1c2c0*/  UTMALDG.5D.IM2COL [UR8], [UR56], UR39 ;  /* 0x00000008380073b4 */ /* 0x0001e20008060027 */
[----:B------:R-:W-:Y:S01]  /*1c2d0*/  @UP1 ULDC.64 UR26, c[0x0][0x390] ;  /* 0x0000e400001a1ab9 */ /* 0x000fe20000000a00 */
[----:B------:R-:W-:Y:S01]  /*1c2e0*/  UMOV UR22, UR24 ;  /* 0x0000001800167c82 */ /* 0x000fe20008000000 */
[----:B------:R-:W-:-:S02]  /*1c2f0*/  @UP2 USHF.R.U32.HI UR22, URZ, UR28, UR19 ;  /* 0x0000001c3f162299 */ /* 0x000fc40008011613 */
[----:B------:R-:W-:Y:S02]  /*1c300*/  UIADD3 UR16, UR8, 0x800, URZ ;  /* 0x0000080008107890 */ /* 0x000fe4000fffe03f */
[----:B------:R-:W-:Y:S02]  /*1c310*/  UIADD3 UR17, -UR22, URZ, URZ ;  /* 0x0000003f16117290 */ /* 0x000fe4000fffe13f */
[----:B------:R-:W-:Y:S02]  /*1c320*/  UIMAD.WIDE.U32 UR28, UR38, UR26, URZ ;  /* 0x0000001a261c72a5 */ /* 0x000fe4000f8e003f */
[----:B------:R-:W-:Y:S01]  /*1c330*/  UIMAD UR17, UR23, UR17, UR24 ;  /* 0x00000011171172a4 */ /* 0x000fe2000f8e0218 */
[----:B------:R-:W-:Y:S01]  /*1c340*/  UMOV UR18, UR10 ;  /* 0x0000000a00127c82 */ /* 0x000fe20008000000 */
[----:B------:R-:W-:Y:S02]  /*1c350*/  @UP2 ULDC UR26, c[0x0][0x39c] ;  /* 0x0000e700001a2ab9 */ /* 0x000fe40000000800 */
[----:B------:R-:W-:-:S02]  /*1c360*/  UIMAD UR21, UR17, UR34, UR7 ;  /* 0x00000022111572a4 */ /* 0x000fc4000f8e0207 */
[----:B------:R-:W-:Y:S01]  /*1c370*/  UIADD3 UR28, -UR47, URZ, URZ ;  /* 0x0000003f2f1c7290 */ /* 0x000fe2000fffe13f */
[----:B------:R-:W-:-:S03]  /*1c380*/  UMOV UR17, UR9 ;  /* 0x0000000900117c82 */ /* 0x000fc60008000000 */
[----:B------:R-:W-:-:S04]  /*1c390*/  UIMAD UR28, UR31, UR28, UR46 ;  /* 0x0000001c1f1c72a4 */ /* 0x000fc8000f8e022e */
[----:B------:R-:W-:Y:S02]  /*1c3a0*/  UIMAD UR28, UR28, UR5, UR6 ;  /* 0x000000051c1c72a4 */ /* 0x000fe4000f8e0206 */
[----:B0-----:R-:W-:Y:S02]  /*1c3b0*/  UIADD3 UR11, -UR25, URZ, URZ ;  /* 0x0000003f190b7290 */ /* 0x001fe4000fffe13f */
[----:B------:R-:W-:Y:S02]  /*1c3c0*/  UIADD3 UR14, -UR24, URZ, URZ ;  /* 0x0000003f180e7290 */ /* 0x000fe4000fffe13f */
[----:B------:R-:W-:Y:S02]  /*1c3d0*/  UIMAD UR19, UR15, UR11, UR30 ;  /* 0x0000000b0f1372a4 */ /* 0x000fe4000f8e021e */
[----:B------:R-:W-:Y:S01]  /*1c3e0*/  UIMAD UR14, UR31, UR14, UR25 ;  /* 0x0000000e1f0e72a4 */ /* 0x000fe2000f8e0219 */
[----:B------:R-:W-:Y:S01]  /*1c3f0*/  @UP1 ULDC.64 UR12, c[0x0][0x390] ;  /* 0x0000e400000c1ab9 */ /* 0x000fe20000000a00 */
[----:B------:R-:W-:-:S02]  /*1c400*/  UIMAD UR19, UR19, UR4, UR59 ;  /* 0x00000004131372a4 */ /* 0x000fc4000f8e023b */
[----:B------:R-:W-:Y:S02]  /*1c410*/  UIMAD UR20, UR14, UR5, UR6 ;  /* 0x000000050e1472a4 */ /* 0x000fe4000f8e0206 */
[----:B------:R-:W-:Y:S01]  /*1c420*/  UIMAD.WIDE.U32 UR24, UR48, UR12, URZ ;  /* 0x0000000c301872a5 */ /* 0x000fe2000f8e003f */
[----:B------:R-:W-:Y:S01]  /*1c430*/  UMOV UR11, UR38 ;  /* 0x00000026000b7c82 */ /* 0x000fe20008000000 */
[----:B------:R-:W-:Y:S01]  /*1c440*/  @UP1 USHF.R.U32.HI UR11, URZ, UR27, UR29 ;  /* 0x0000001b3f0b1299 */ /* 0x000fe2000801161d */
[----:B------:R-:W-:Y:S01]  /*1c450*/  R2UR UR27, R33 ;  /* 0x00000000211b72ca */ /* 0x000fe200000e0000 */
[----:B------:R-:W-:Y:S01]  /*1c460*/  @UP2 ULDC UR14, c[0x0][0x3a0] ;  /* 0x0000e800000e2ab9 */ /* 0x000fe20000000800 */
[----:B------:R-:W-:Y:S02]  /*1c470*/  UMOV UR30, UR47 ;  /* 0x0000002f001e7c82 */ /* 0x000fe40008000000 */
[----:B------:R-:W-:Y:S01]  /*1c480*/  @UP2 ULDC UR24, c[0x0][0x39c] ;  /* 0x0000e70000182ab9 */ /* 0x000fe20000000800 */
[----:B------:R0:W-:Y:S01]  /*1c490*/  UTMALDG.5D.IM2COL [UR16], [UR56], UR39 ;  /* 0x00000010380073b4 */ /* 0x0001e20008060027 */
[----:B------:R-:W-:Y:S01]  /*1c4a0*/  UMOV UR12, UR48 ;  /* 0x00000030000c7c82 */ /* 0x000fe20008000000 */
[----:B------:R-:W-:-:S03]  /*1c4b0*/  @UP1 USHF.R.U32.HI UR12, URZ, UR13, UR25 ;  /* 0x0000000d3f0c1299 */ /* 0x000fc60008011619 */
[----:B------:R-:W-:Y:S01]  /*1c4c0*/  @UP2 ULDC UR13, c[0x0][0x3a0] ;  /* 0x0000e800000d2ab9 */ /* 0x000fe20000000800 */
[----:B------:R-:W-:Y:S01]  /*1c4d0*/  UMOV UR25, UR9 ;  /* 0x0000000900197c82 */ /* 0x000fe20008000000 */
[----:B0-----:R-:W-:Y:S02]  /*1c4e0*/  UIMAD.WIDE.U32 UR18, UR47, UR24, URZ ;  /* 0x000000182f1272a5 */ /* 0x001fe4000f8e003f */
[----:B------:R-:W-:Y:S02]  /*1c4f0*/  UIMAD.WIDE.U32 UR16, UR45, UR26, URZ ;  /* 0x0000001a2d1072a5 */ /* 0x000fe4000f8e003f */
[----:B------:R-:W-:Y:S02]  /*1c500*/  @UP2 USHF.R.U32.HI UR30, URZ, UR14, UR19 ;  /* 0x0000000e3f1e2299 */ /* 0x000fe40008011613 */
[----:B------:R-:W-:Y:S01]  /*1c510*/  UIADD3 UR14, -UR46, URZ, URZ ;  /* 0x0000003f2e0e7290 */ /* 0x000fe2000fffe13f */
[----:B------:R-:W-:Y:S01]  /*1c520*/  R2UR UR46, R61 ;  /* 0x000000003d2e72ca */ /* 0x000fe200000e0000 */
[----:B------:R-:W-:Y:S01]  /*1c530*/  UMOV UR22, UR45 ;  /* 0x0000002d00167c82 */ /* 0x000fe20008000000 */
[----:B------:R-:W-:-:S02]  /*1c540*/  @UP2 USHF.R.U32.HI UR22, URZ, UR13, UR17 ;  /* 0x0000000d3f162299 */ /* 0x000fc40008011611 */
[----:B------:R-:W-:Y:S02]  /*1c550*/  UIMAD UR14, UR15, UR14, UR27 ;  /* 0x0000000e0f0e72a4 */ /* 0x000fe4000f8e021b */
[----:B------:R-:W-:Y:S02]  /*1c560*/  UIADD3 UR29, -UR30, URZ, URZ ;  /* 0x0000003f1e1d7290 */ /* 0x000fe4000fffe13f */
[----:B------:R-:W-:Y:S02]  /*1c570*/  UIMAD UR27, UR14, UR4, UR59 ;  /* 0x000000040e1b72a4 */ /* 0x000fe4000f8e023b */
[----:B------:R-:W-:Y:S02]  /*1c580*/  UIADD3 UR21, -UR22, URZ, URZ ;  /* 0x0000003f16157290 */ /* 0x000fe4000fffe13f */
[----:B------:R-:W-:Y:S01]  /*1c590*/  UIADD3 UR13, -UR44, URZ, URZ ;  /* 0x0000003f2c0d7290 */ /* 0x000fe2000fffe13f */
[----:B------:R-:W-:Y:S01]  /*1c5a0*/  MOV R12, UR46 ;  /* 0x0000002e000c7c02 */ /* 0x000fe20008000f00 */
[----:B------:R-:W-:-:S02]  /*1c5b0*/  UIADD3 UR14, -UR45, URZ, URZ ;  /* 0x0000003f2d0e7290 */ /* 0x000fc4000fffe13f */
[----:B------:R-:W-:Y:S01]  /*1c5c0*/  UIMAD UR29, UR23, UR29, UR47 ;  /* 0x0000001d171d72a4 */ /* 0x000fe2000f8e022f */
[----:B------:R-:W-:Y:S01]  /*1c5d0*/  R2UR UR47, R59 ;  /* 0x000000003b2f72ca */ /* 0x000fe200000e0000 */
[----:B------:R-:W-:Y:S01]  /*1c5e0*/  UIMAD UR21, UR23, UR21, UR45 ;  /* 0x00000015171572a4 */ /* 0x000fe2000f8e022d */
[----:B------:R-:W-:Y:S01]  /*1c5f0*/  R2UR UR45, R35 ;  /* 0x00000000232d72ca */ /* 0x000fe200000e0000 */
[----:B------:R-:W-:Y:S01]  /*1c600*/  UIMAD UR13, UR15, UR13, UR35 ;  /* 0x0000000d0f0d72a4 */ /* 0x000fe2000f8e0223 */
[----:B------:R-:W-:Y:S01]  /*1c610*/  R2UR UR35, R36 ;  /* 0x00000000242372ca */ /* 0x000fe200000e0000 */
[----:B------:R-:W-:Y:S01]  /*1c620*/  UIMAD UR14, UR31, UR14, UR44 ;  /* 0x0000000e1f0e72a4 */ /* 0x000fe2000f8e022c */
[----:B------:R-:W-:Y:S01]  /*1c630*/  R2UR UR44, R37 ;  /* 0x00000000252c72ca */ /* 0x000fe200000e0000 */
[----:B------:R-:W-:Y:S02]  /*1c640*/  UIADD3 UR24, UR8, 0x1000, URZ ;  /* 0x0000100008187890 */ /* 0x000fe4000fffe03f */
[----:B------:R-:W-:-:S02]  /*1c650*/  UIMAD UR29, UR29, UR34, UR7 ;  /* 0x000000221d1d72a4 */ /* 0x000fc4000f8e0207 */
[----:B------:R-:W-:Y:S02]  /*1c660*/  UIADD3 UR16, UR8, 0x1800, URZ ;  /* 0x0000180008107890 */ /* 0x000fe4000fffe03f */
[----:B------:R-:W-:Y:S01]  /*1c670*/  UIMAD UR19, UR13, UR4, UR59 ;  /* 0x000000040d1372a4 */ /* 0x000fe2000f8e023b */
[----:B------:R-:W-:Y:S01]  /*1c680*/  MOV R11, UR47 ;  /* 0x0000002f000b7c02 */ /* 0x000fe20008000f00 */
[----:B------:R-:W-:Y:S01]  /*1c690*/  UIMAD UR20, UR14, UR5, UR6 ;  /* 0x000000050e1472a4 */ /* 0x000fe2000f8e0206 */
[----:B------:R-:W-:Y:S01]  /*1c6a0*/  MOV R13, UR45 ;  /* 0x0000002d000d7c02 */ /* 0x000fe20008000f00 */
[----:B------:R-:W-:Y:S01]  /*1c6b0*/  UIMAD UR21, UR21, UR34, UR7 ;  /* 0x00000022151572a4 */ /* 0x000fe2000f8e0207 */
[----:B------:R-:W-:Y:S01]  /*1c6c0*/  UMOV UR26, UR10 ;  /* 0x0000000a001a7c82 */ /* 0x000fe20008000000 */
[----:B------:R-:W-:Y:S01]  /*1c6d0*/  UMOV UR17, UR9 ;  /* 0x0000000900117c82 */ /* 0x000fe20008000000 */
[----:B------:R0:W-:Y:S01]  /*1c6e0*/  UTMALDG.5D.IM2COL [UR24], [UR56], UR39 ;  /* 0x00000018380073b4 */ /* 0x0001e20008060027 */
[----:B------:R-:W-:Y:S01]  /*1c6f0*/  UMOV UR18, UR10 ;  /* 0x0000000a00127c82 */ /* 0x000fe20008000000 */
[----:B------:R-:W-:Y:S01]  /*1c700*/  @UP2 ULDC UR14, c[0x0][0x3a0] ;  /* 0x0000e800000e2ab9 */ /* 0x000fe20000000800 */
[----:B------:R-:W-:-:S03]  /*1c710*/  @UP2 ULDC UR13, c[0x0][0x3a0] ;  /* 0x0000e800000d2ab9 */ /* 0x000fc60000000800 */
[----:B------:R1:W-:Y:S01]  /*1c720*/  UTMALDG.5D.IM2COL [UR16], [UR56], UR39 ;  /* 0x00000010380073b4 */ /* 0x0003e20008060027 */
[----:B0-----:R-:W-:Y:S01]  /*1c730*/  @UP2 ULDC UR25, c[0x0][0x39c] ;  /* 0x0000e70000192ab9 */ /* 0x001fe20000000800 */
[----:B------:R-:W-:Y:S01]  /*1c740*/  @UP2 ULDC UR26, c[0x0][0x39c] ;  /* 0x0000e700001a2ab9 */ /* 0x000fe20000000800 */
[----:B------:R-:W-:Y:S01]  /*1c750*/  UMOV UR30, UR43 ;  /* 0x0000002b001e7c82 */ /* 0x000fe20008000000 */
[----:B------:R-:W-:Y:S02]  /*1c760*/  UIADD3 UR24, UR8, 0x2000, URZ ;  /* 0x0000200008187890 */ /* 0x000fe4000fffe03f */
[----:B-1----:R-:W-:Y:S02]  /*1c770*/  UIMAD.WIDE.U32 UR18, UR43, UR25, URZ ;  /* 0x000000192b1272a5 */ /* 0x002fe4000f8e003f */
[----:B------:R-:W-:Y:S02]  /*1c780*/  UIMAD.WIDE.U32 UR16, UR41, UR26, URZ ;  /* 0x0000001a291072a5 */ /* 0x000fe4000f8e003f */
[----:B------:R-:W-:Y:S01]  /*1c790*/  UMOV UR22, UR41 ;  /* 0x0000002900167c82 */ /* 0x000fe20008000000 */
[----:B------:R-:W-:-:S02]  /*1c7a0*/  UIADD3 UR20, -UR42, URZ, URZ ;  /* 0x0000003f2a147290 */ /* 0x000fc4000fffe13f */
[----:B------:R-:W-:Y:S01]  /*1c7b0*/  @UP2 UMOV UR26, UR19 ;  /* 0x00000013001a2c82 */ /* 0x000fe20008000000 */
[----:B------:R-:W-:Y:S02]  /*1c7c0*/  @UP2 USHF.R.U32.HI UR22, URZ, UR13, UR17 ;  /* 0x0000000d3f162299 */ /* 0x000fe40008011611 */
[----:B------:R-:W-:Y:S02]  /*1c7d0*/  @UP2 USHF.R.U32.HI UR30, URZ, UR14, UR26 ;  /* 0x0000000e3f1e2299 */ /* 0x000fe4000801161a */
[----:B------:R-:W-:Y:S02]  /*1c7e0*/  UIADD3 UR14, -UR40, URZ, URZ ;  /* 0x0000003f280e7290 */ /* 0x000fe4000fffe13f */
[----:B------:R-:W-:Y:S02]  /*1c7f0*/  UIADD3 UR13, -UR43, URZ, URZ ;  /* 0x0000003f2b0d7290 */ /* 0x000fe4000fffe13f */
[----:B------:R-:W-:Y:S01]  /*1c800*/  UIMAD UR14, UR15, UR14, UR35 ;  /* 0x0000000e0f0e72a4 */ /* 0x000fe2000f8e0223 */
[----:B------:R-:W-:Y:S01]  /*1c810*/  R2UR UR35, R38 ;  /* 0x00000000262372ca */ /* 0x000fe200000e0000 */
[----:B------:R-:W-:-:S02]  /*1c820*/  UIADD3 UR17, -UR30, URZ, URZ ;  /* 0x0000003f1e117290 */ /* 0x000fc4000fffe13f */
[----:B------:R-:W-:Y:S02]  /*1c830*/  UIMAD UR19, UR14, UR4, UR59 ;  /* 0x000000040e1372a4 */ /* 0x000fe4000f8e023b */
[----:B------:R-:W-:Y:S01]  /*1c840*/  UIMAD UR28, UR31, UR13, UR42 ;  /* 0x0000000d1f1c72a4 */ /* 0x000fe2000f8e022a */
[----:B------:R-:W-:Y:S01]  /*1c850*/  R2UR UR42, R53 ;  /* 0x00000000352a72ca */ /* 0x000fe200000e0000 */
[----:B------:R-:W-:Y:S02]  /*1c860*/  UIMAD UR20, UR15, UR20, UR45 ;  /* 0x000000140f1472a4 */ /* 0x000fe4000f8e022d */
[----:B------:R-:W-:Y:S01]  /*1c870*/  UIMAD UR17, UR23, UR17, UR43 ;  /* 0x00000011171172a4 */ /* 0x000fe2000f8e022b */
[----:B------:R-:W-:Y:S01]  /*1c880*/  R2UR UR43, R48 ;  /* 0x00000000302b72ca */ /* 0x000fe200000e0000 */
[----:B------:R-:W-:Y:S02]  /*1c890*/  UIADD3 UR13, -UR41, URZ, URZ ;  /* 0x0000003f290d7290 */ /* 0x000fe4000fffe13f */
[----:B------:R-:W-:-:S02]  /*1c8a0*/  UIADD3 UR14, -UR22, URZ, URZ ;  /* 0x0000003f160e7290 */ /* 0x000fc4000fffe13f */
[----:B------:R-:W-:Y:S02]  /*1c8b0*/  UIMAD UR27, UR20, UR4, UR59 ;  /* 0x00000004141b72a4 */ /* 0x000fe4000f8e023b */
[----:B------:R-:W-:Y:S02]  /*1c8c0*/  UIMAD UR28, UR28, UR5, UR6 ;  /* 0x000000051c1c72a4 */ /* 0x000fe4000f8e0206 */
[----:B------:R-:W-:Y:S01]  /*1c8d0*/  UIMAD UR29, UR17, UR34, UR7 ;  /* 0x00000022111d72a4 */ /* 0x000fe2000f8e0207 */
[----:B------:R-:W-:Y:S01]  /*1c8e0*/  MOV R16, UR42 ;  /* 0x0000002a00107c02 */ /* 0x000fe20008000f00 */
[----:B------:R-:W-:Y:S01]  /*1c8f0*/  UIMAD UR13, UR31, UR13, UR40 ;  /* 0x0000000d1f0d72a4 */ /* 0x000fe2000f8e0228 */
[----:B------:R-:W-:Y:S01]  /*1c900*/  R2UR UR40, R42 ;  /* 0x000000002a2872ca */ /* 0x000fe200000e0000 */
[----:B------:R-:W-:Y:S01]  /*1c910*/  UIMAD UR14, UR23, UR14, UR41 ;  /* 0x0000000e170e72a4 */ /* 0x000fe2000f8e0229 */
[----:B------:R-:W-:Y:S01]  /*1c920*/  R2UR UR41, R55 ;  /* 0x00000000372972ca */ /* 0x000fe200000e0000 */
[----:B------:R-:W-:Y:S01]  /*1c930*/  UIADD3 UR16, UR8, 0x2800, URZ ;  /* 0x0000280008107890 */ /* 0x000fe2000fffe03f */
[----:B------:R-:W-:Y:S01]  /*1c940*/  MOV R15, UR43 ;  /* 0x0000002b000f7c02 */ /* 0x000fe20008000f00 */
[----:B------:R-:W-:-:S02]  /*1c950*/  UIMAD UR20, UR13, UR5, UR6 ;  /* 0x000000050d1472a4 */ /* 0x000fc4000f8e0206 */
[----:B------:R-:W-:Y:S01]  /*1c960*/  UIMAD UR21, UR14, UR34, UR7 ;  /* 0x000000220e1572a4 */ /* 0x000fe2000f8e0207 */
[----:B------:R-:W-:Y:S01]  /*1c970*/  UMOV UR25, UR9 ;  /* 0x0000000900197c82 */ /* 0x000fe20008000000 */
[----:B------:R-:W-:Y:S01]  /*1c980*/  UMOV UR26, UR10 ;  /* 0x0000000a001a7c82 */ /* 0x000fe20008000000 */
[----:B------:R-:W-:Y:S01]  /*1c990*/  UMOV UR17, UR9 ;  /* 0x0000000900117c82 */ /* 0x000fe20008000000 */
[----:B------:R0:W-:Y:S01]  /*1c9a0*/  UTMALDG.5D.IM2COL [UR24], [UR56], UR39 ;  /* 0x00000018380073b4 */ /* 0x0001e20008060027 */
[----:B------:R-:W-:Y:S01]  /*1c9b0*/  UMOV UR18, UR10 ;  /* 0x0000000a00127c82 */ /* 0x000fe20008000000 */
[----:B------:R-:W-:Y:S01]  /*1c9c0*/  @UP2 ULDC UR14, c[0x0][0x3a0] ;  /* 0x0000e800000e2ab9 */ /* 0x000fe20000000800 */
[----:B------:R-:W-:Y:S01]  /*1c9d0*/  @UP2 ULDC UR13, c[0x0][0x3a0] ;  /* 0x0000e800000d2ab9 */ /* 0x000fe20000000800 */
[----:B------:R-:W-:Y:S02]  /*1c9e0*/  MOV R21, UR40 ;  /* 0x0000002800157c02 */ /* 0x000fe40008000f00 */
[----:B------:R-:W-:Y:S01]  /*1c9f0*/  MOV R20, UR41 ;  /* 0x0000002900147c02 */ /* 0x000fe20008000f00 */
[----:B------:R1:W-:Y:S01]  /*1ca00*/  UTMALDG.5D.IM2COL [UR16], [UR56], UR39 ;  /* 0x00000010380073b4 */ /* 0x0003e20008060027 */
[----:B0-----:R-:W-:Y:S01]  /*1ca10*/  UIADD3 UR30, -UR33, URZ, URZ ;  /* 0x0000003f211e7290 */ /* 0x001fe2000fffe13f */
[----:B------:R-:W-:Y:S01]  /*1ca20*/  @UP2 ULDC UR28, c[0x0][0x39c] ;  /* 0x0000e700001c2ab9 */ /* 0x000fe20000000800 */
[----:B------:R-:W-:Y:S01]  /*1ca30*/  @UP2 ULDC UR27, c[0x0][0x39c] ;  /* 0x0000e700001b2ab9 */ /* 0x000fe20000000800 */
[----:B------:R-:W-:-:S02]  /*1ca40*/  UIADD3 UR29, -UR37, URZ, URZ ;  /* 0x0000003f251d7290 */ /* 0x000fc4000fffe13f */
[----:B------:R-:W-:Y:S02]  /*1ca50*/  UIADD3 UR24, UR8, 0x3000, URZ ;  /* 0x0000300008187890 */ /* 0x000fe4000fffe03f */
[----:B-1----:R-:W-:Y:S02]  /*1ca60*/  UIMAD.WIDE.U32 UR18, UR32, UR28, URZ ;  /* 0x0000001c201272a5 */ /* 0x002fe4000f8e003f */
[----:B------:R-:W-:Y:S01]  /*1ca70*/  UIMAD UR22, UR15, UR30, UR44 ;  /* 0x0000001e0f1672a4 */ /* 0x000fe2000f8e022c */
[----:B------:R-:W-:Y:S01]  /*1ca80*/  R2UR UR44, R40 ;  /* 0x00000000282c72ca */ /* 0x000fe200000e0000 */
[----:B------:R-:W-:Y:S01]  /*1ca90*/  UIMAD.WIDE.U32 UR20, UR36, UR27, URZ ;  /* 0x0000001b241472a5 */ /* 0x000fe2000f8e003f */
[----:B------:R-:W-:Y:S01]  /*1caa0*/  UMOV UR30, UR32 ;  /* 0x00000020001e7c82 */ /* 0x000fe20008000000 */
[----:B------:R-:W-:Y:S02]  /*1cab0*/  @UP2 USHF.R.U32.HI UR30, URZ, UR14, UR19 ;  /* 0x0000000e3f1e2299 */ /* 0x000fe40008011613 */
[----:B------:R-:W-:-:S02]  /*1cac0*/  UIADD3 UR14, -UR32, URZ, URZ ;  /* 0x0000003f200e7290 */ /* 0x000fc4000fffe13f */
[----:B------:R-:W-:Y:S02]  /*1cad0*/  UIMAD UR27, UR22, UR4, UR59 ;  /* 0x00000004161b72a4 */ /* 0x000fe4000f8e023b */
[----:B------:R-:W-:Y:S01]  /*1cae0*/  UIMAD UR14, UR31, UR14, UR33 ;  /* 0x0000000e1f0e72a4 */ /* 0x000fe2000f8e0221 */
[----:B------:R-:W-:Y:S01]  /*1caf0*/  UMOV UR22, UR36 ;  /* 0x0000002400167c82 */ /* 0x000fe20008000000 */
[----:B------:R-:W-:Y:S02]  /*1cb00*/  @UP2 USHF.R.U32.HI UR22, URZ, UR13, UR21 ;  /* 0x0000000d3f162299 */ /* 0x000fe40008011615 */
[----:B------:R-:W-:Y:S01]  /*1cb10*/  MOV R14, UR44 ;  /* 0x0000002c000e7c02 */ /* 0x000fe20008000f00 */
[----:B------:R-:W-:Y:S01]  /*1cb20*/  UIMAD UR17, UR15, UR29, UR35 ;  /* 0x0000001d0f1172a4 */ /* 0x000fe2000f8e0223 */
[----:B------:R-:W-:Y:S01]  /*1cb30*/  R2UR UR35, R39 ;  /* 0x00000000272372ca */ /* 0x000fe200000e0000 */
[----:B------:R-:W-:Y:S02]  /*1cb40*/  UIADD3 UR29, -UR30, URZ, URZ ;  /* 0x0000003f1e1d7290 */ /* 0x000fe4000fffe13f */
[----:B------:R-:W-:-:S02]  /*1cb50*/  UIMAD UR28, UR14, UR5, UR6 ;  /* 0x000000050e1c72a4 */ /* 0x000fc4000f8e0206 */
[----:B------:R-:W-:Y:S02]  /*1cb60*/  UIADD3 UR13, -UR36, URZ, URZ ;  /* 0x0000003f240d7290 */ /* 0x000fe4000fffe13f */
[----:B------:R-:W-:Y:S02]  /*1cb70*/  UIADD3 UR14, -UR22, URZ, URZ ;  /* 0x0000003f160e7290 */ /* 0x000fe4000fffe13f */
[----:B------:R-:W-:Y:S01]  /*1cb80*/  UIMAD UR29, UR23, UR29, UR32 ;  /* 0x0000001d171d72a4 */ /* 0x000fe2000f8e0220 */
[----:B------:R-:W-:Y:S01]  /*1cb90*/  R2UR UR32, R41 ;  /* 0x00000000292072ca */ /* 0x000fe200000e0000 */
[----:B------:R-:W-:Y:S02]  /*1cba0*/  UIMAD UR13, UR31, UR13, UR37 ;  /* 0x0000000d1f0d72a4 */ /* 0x000fe4000f8e0225 */
[----:B------:R-:W-:Y:S02]  /*1cbb0*/  UIMAD UR14, UR23, UR14, UR36 ;  /* 0x0000000e170e72a4 */ /* 0x000fe4000f8e0224 */
[----:B------:R-:W-:-:S02]  /*1cbc0*/  UIMAD UR29, UR29, UR34, UR7 ;  /* 0x000000221d1d72a4 */ /* 0x000fc4000f8e0207 */
[----:B------:R-:W-:Y:S02]  /*1cbd0*/  UIADD3 UR16, UR8, 0x3800, URZ ;  /* 0x0000380008107890 */ /* 0x000fe4000fffe03f */
[----:B------:R-:W-:Y:S02]  /*1cbe0*/  UIMAD UR19, UR17, UR4, UR59 ;  /* 0x00000004111372a4 */ /* 0x000fe4000f8e023b */
[----:B------:R-:W-:Y:S02]  /*1cbf0*/  UIMAD UR20, UR13, UR5, UR6 ;  /* 0x000000050d1472a4 */ /* 0x000fe4000f8e0206 */
[----:B------:R-:W-:Y:S01]  /*1cc00*/  UIMAD UR21, UR14, UR34, UR7 ;  /* 0x000000220e1572a4 */ /* 0x000fe2000f8e0207 */
[----:B------:R0:W-:Y:S01]  /*1cc10*/  UTMALDG.5D.IM2COL [UR24], [UR56], UR39 ;  /* 0x00000018380073b4 */ /* 0x0001e20008060027 */
[----:B------:R-:W-:Y:S01]  /*1cc20*/  UMOV UR17, UR9 ;  /* 0x0000000900117c82 */ /* 0x000fe20008000000 */
[----:B------:R-:W-:Y:S01]  /*1cc30*/  UMOV UR18, UR10 ;  /* 0x0000000a00127c82 */ /* 0x000fe20008000000 */
[----:B------:R-:W-:Y:S01]  /*1cc40*/  @UP0 ULDC UR33, c[0x0][0x384] ;  /* 0x0000e10000210ab9 */ /* 0x000fe20000000800 */
[----:B------:R-:W-:Y:S01]  /*1cc50*/  UMOV UR13, UR40 ;  /* 0x00000028000d7c82 */ /* 0x000fe20008000000 */
[----:B------:R-:W-:-:S03]  /*1cc60*/  UMOV UR14, UR32 ;  /* 0x00000020000e7c82 */ /* 0x000fc60008000000 */
[----:B------:R1:W-:Y:S01]  /*1cc70*/  UTMALDG.5D.IM2COL [UR16], [UR56], UR39 ;  /* 0x00000010380073b4 */ /* 0x0003e20008060027 */
[----:B0-----:R-:W-:Y:S01]  /*1cc80*/  @UP2 ULDC UR29, c[0x0][0x39c] ;  /* 0x0000e700001d2ab9 */ /* 0x001fe20000000800 */
[----:B------:R-:W-:Y:S01]  /*1cc90*/  @UP2 ULDC UR28, c[0x0][0x3a0] ;  /* 0x0000e800001c2ab9 */ /* 0x000fe20000000800 */
[----:B------:R-:W-:Y:S01]  /*1cca0*/  @UP0 ULDC UR30, c[0x0][0x388] ;  /* 0x0000e200001e0ab9 */ /* 0x000fe20000000800 */
[----:B------:R-:W-:Y:S01]  /*1ccb0*/  @UP1 ULDC.64 UR24, c[0x0][0x390] ;  /* 0x0000e40000181ab9 */ /* 0x000fe20000000a00 */
[----:B------:R-:W-:Y:S01]  /*1ccc0*/  @UP1 ULDC.64 UR26, c[0x0][0x390] ;  /* 0x0000e400001a1ab9 */ /* 0x000fe20000000a00 */
[----:B-1----:R-:W-:Y:S01]  /*1ccd0*/  UIMAD.WIDE.U32 UR16, UR32, UR33, URZ ;  /* 0x00000021201072a5 */ /* 0x002fe2000f8e003f */
[----:B------:R-:W-:Y:S02]  /*1cce0*/  @UP0 ULDC UR22, c[0x0][0x388] ;  /* 0x0000e20000160ab9 */ /* 0x000fe40000000800 */
[----:B------:R-:W-:Y:S01]  /*1ccf0*/  @UP0 ULDC UR33, c[0x0][0x384] ;  /* 0x0000e10000210ab9 */ /* 0x000fe20000000800 */
[----:B------:R-:W-:-:S02]  /*1cd00*/  UIMAD.WIDE.U32 UR18, UR11, UR29, URZ ;  /* 0x0000001d0b1272a5 */ /* 0x000fc4000f8e003f */
[----:B------:R-:W-:Y:S01]  /*1cd10*/  UIMAD.WIDE.U32 UR20, UR40, UR33, URZ ;  /* 0x00000021281472a5 */ /* 0x000fe2000f8e003f */
[----:B------:R-:W-:Y:S01]  /*1cd20*/  R2UR UR40, R62 ;  /* 0x000000003e2872ca */ /* 0x000fe200000e0000 */
[----:B------:R-:W-:Y:S02]  /*1cd30*/  UIADD3 UR16, UR8, 0x4000, URZ ;  /* 0x0000400008107890 */ /* 0x000fe4000fffe03f */
[----:B------:R-:W-:Y:S01]  /*1cd40*/  @UP0 USHF.R.U32.HI UR13, URZ, UR22, UR21 ;  /* 0x000000163f0d0299 */ /* 0x000fe20008011615 */
[----:B------:R-:W-:Y:S02]  /*1cd50*/  @UP0 UMOV UR33, UR17 ;  /* 0x0000001100210c82 */ /* 0x000fe40008000000 */
[----:B------:R-:W-:Y:S01]  /*1cd60*/  UMOV UR22, UR11 ;  /* 0x0000000b00167c82 */ /* 0x000fe20008000000 */
[----:B------:R-:W-:Y:S02]  /*1cd70*/  @UP2 USHF.R.U32.HI UR22, URZ, UR28, UR19 ;  /* 0x0000001c3f162299 */ /* 0x000fe40008011613 */
[----:B------:R-:W-:-:S02]  /*1cd80*/  UIADD3 UR17, -UR38, URZ, URZ ;  /* 0x0000003f26117290 */ /* 0x000fc4000fffe13f */
[----:B------:R-:W-:Y:S02]  /*1cd90*/  UIADD3 UR19, -UR11, URZ, URZ ;  /* 0x0000003f0b137290 */ /* 0x000fe4000fffe13f */
[----:B------:R-:W-:Y:S02]  /*1cda0*/  UIADD3 UR18, -UR22, URZ, URZ ;  /* 0x0000003f16127290 */ /* 0x000fe4000fffe13f */
[----:B------:R-:W-:Y:S01]  /*1cdb0*/  UIMAD UR17, UR15, UR17, UR35 ;  /* 0x000000110f1172a4 */ /* 0x000fe2000f8e0223 */
[----:B------:R-:W-:Y:S01]  /*1cdc0*/  R2UR UR35, R41 ;  /* 0x00000000292372ca */ /* 0x000fe200000e0000 */
[----:B------:R-:W-:Y:S01]  /*1cdd0*/  UIMAD UR20, UR31, UR19, UR38 ;  /* 0x000000131f1472a4 */ /* 0x000fe2000f8e0226 */
[----:B------:R-:W-:Y:S01]  /*1cde0*/  R2UR UR38, R60 ;  /* 0x000000003c2672ca */ /* 0x000fe200000e0000 */
[----:B------:R-:W-:Y:S02]  /*1cdf0*/  UIMAD UR18, UR23, UR18, UR11 ;  /* 0x00000012171272a4 */ /* 0x000fe4000f8e020b */
[----:B------:R-:W-:-:S02]  /*1ce00*/  UIMAD UR19, UR17, UR4, UR59 ;  /* 0x00000004111372a4 */ /* 0x000fc4000f8e023b */
[----:B------:R-:W-:Y:S02]  /*1ce10*/  UIMAD UR20, UR20, UR5, UR6 ;  /* 0x00000005141472a4 */ /* 0x000fe4000f8e0206 */
[----:B------:R-:W-:Y:S02]  /*1ce20*/  UIMAD UR21, UR18, UR34, UR7 ;  /* 0x00000022121572a4 */ /* 0x000fe4000f8e0207 */
[----:B------:R-:W-:Y:S01]  /*1ce30*/  @UP0 USHF.R.U32.HI UR14, URZ, UR30, UR33 ;  /* 0x0000001e3f0e0299 */ /* 0x000fe20008011621 */
[----:B------:R-:W-:Y:S01]  /*1ce40*/  UMOV UR17, UR9 ;  /* 0x0000000900117c82 */ /* 0x000fe20008000000 */
[----:B------:R-:W-:Y:S02]  /*1ce50*/  UMOV UR18, UR10 ;  /* 0x0000000a00127c82 */ /* 0x000fe40008000000 */
[----:B------:R-:W-:Y:S02]  /*1ce60*/  UIMAD.WIDE.U32 UR28, UR14, UR24, URZ ;  /* 0x000000180e1c72a5 */ /* 0x000fe4000f8e003f */
[----:B------:R-:W-:Y:S01]  /*1ce70*/  UIMAD.WIDE.U32 UR36, UR13, UR26, URZ ;  /* 0x0000001a0d2472a5 */ /* 0x000fe2000f8e003f */
[----:B------:R0:W-:Y:S01]  /*1ce80*/  UTMALDG.5D.IM2COL [UR16], [UR56], UR39 ;  /* 0x00000010380073b4 */ /* 0x0001e20008060027 */
[----:B------:R-:W-:Y:S01]  /*1ce90*/  UMOV UR33, UR14 ;  /* 0x0000000e00217c82 */ /* 0x000fe20008000000 */
[----:B------:R-:W-:Y:S01]  /*1cea0*/  @UP2 ULDC UR24, c[0x0][0x39c] ;  /* 0x0000e70000182ab9 */ /* 0x000fe20000000800 */
[----:B------:R-:W-:Y:S01]  /*1ceb0*/  @UP1 USHF.R.U32.HI UR33, URZ, UR25, UR29 ;  /* 0x000000193f211299 */ /* 0x000fe2000801161d */
[----:B------:R-:W-:-:S02]  /*1cec0*/  @UP2 ULDC UR26, c[0x0][0x3a0] ;  /* 0x0000e800001a2ab9 */ /* 0x000fc40000000800 */
[----:B------:R-:W-:Y:S01]  /*1ced0*/  @UP2 ULDC UR25, c[0x0][0x39c] ;  /* 0x0000e70000192ab9 */ /* 0x000fe20000000800 */
[----:B------:R-:W-:Y:S01]  /*1cee0*/  UMOV UR30, UR12 ;  /* 0x0000000c001e7c82 */ /* 0x000fe20008000000 */
[----:B------:R-:W-:Y:S01]  /*1cef0*/  UMOV UR11, UR13 ;  /* 0x0000000d000b7c82 */ /* 0x000fe20008000000 */
[----:B------:R-:W-:Y:S01]  /*1cf00*/  @UP1 USHF.R.U32.HI UR11, URZ, UR27, UR37 ;  /* 0x0000001b3f0b1299 */ /* 0x000fe20008011625 */
[----:B------:R-:W-:Y:S01]  /*1cf10*/  R2UR UR36, R43 ;  /* 0x000000002b2472ca */ /* 0x000fe200000e0000 */
[----:B------:R-:W-:Y:S01]  /*1cf20*/  UIADD3 UR28, -UR12, URZ, URZ ;  /* 0x0000003f0c1c7290 */ /* 0x000fe2000fffe13f */
[----:B------:R-:W-:-:S03]  /*1cf30*/  R2UR UR37, R42 ;  /* 0x000000002a2572ca */ /* 0x000fc600000e0000 */
[----:B------:R-:W-:-:S04]  /*1cf40*/  UIMAD UR28, UR31, UR28, UR48 ;  /* 0x0000001c1f1c72a4 */ /* 0x000fc8000f8e0230 */
[----:B------:R-:W-:Y:S02]  /*1cf50*/  UIMAD UR28, UR28, UR5, UR6 ;  /* 0x000000051c1c72a4 */ /* 0x000fe4000f8e0206 */
[----:B0-----:R-:W-:Y:S02]  /*1cf60*/  UIADD3 UR22, -UR14, URZ, URZ ;  /* 0x0000003f0e167290 */ /* 0x001fe4000fffe13f */
[----:B------:R-:W-:Y:S02]  /*1cf70*/  UIMAD.WIDE.U32 UR16, UR12, UR24, URZ ;  /* 0x000000180c1072a5 */ /* 0x000fe4000f8e003f */
[----:B------:R-:W-:Y:S01]  /*1cf80*/  UIADD3 UR21, -UR48, URZ, URZ ;  /* 0x0000003f30157290 */ /* 0x000fe2000fffe13f */
[----:B------:R-:W-:Y:S01]  /*1cf90*/  R2UR UR48, R47 ;  /* 0x000000002f3072ca */ /* 0x000fe200000e0000 */
[----:B------:R-:W-:Y:S02]  /*1cfa0*/  UIMAD.WIDE.U32 UR18, UR33, UR25, URZ ;  /* 0x00000019211272a5 */ /* 0x000fe4000f8e003f */
[----:B------:R-:W-:Y:S01]  /*1cfb0*/  @UP2 USHF.R.U32.HI UR30, URZ, UR26, UR17 ;  /* 0x0000001a3f1e2299 */ /* 0x000fe20008011611 */
[----:B------:R-:W-:Y:S01]  /*1cfc0*/  @UP2 ULDC UR20, c[0x0][0x3a0] ;  /* 0x0000e80000142ab9 */ /* 0x000fe20000000800 */
[----:B------:R-:W-:-:S02]  /*1cfd0*/  UIMAD UR17, UR15, UR22, UR35 ;  /* 0x000000160f1172a4 */ /* 0x000fc4000f8e0223 */
[----:B------:R-:W-:Y:S01]  /*1cfe0*/  UIMAD UR21, UR15, UR21, UR44 ;  /* 0x000000150f1572a4 */ /* 0x000fe2000f8e022c */
[----:B------:R-:W-:Y:S01]  /*1cff0*/  UMOV UR22, UR33 ;  /* 0x0000002100167c82 */ /* 0x000fe20008000000 */
[----:B------:R-:W-:Y:S02]  /*1d000*/  @UP2 USHF.R.U32.HI UR22, URZ, UR20, UR19 ;  /* 0x000000143f162299 */ /* 0x000fe40008011613 */
[----:B------:R-:W-:Y:S02]  /*1d010*/  UIMAD UR27, UR21, UR4, UR59 ;  /* 0x00000004151b72a4 */ /* 0x000fe4000f8e023b */
[----:B------:R-:W-:Y:S02]  /*1d020*/  UIADD3 UR18, -UR30, URZ, URZ ;  /* 0x0000003f1e127290 */ /* 0x000fe4000fffe13f */
[----:B------:R-:W-:Y:S02]  /*1d030*/  UIADD3 UR20, -UR33, URZ, URZ ;  /* 0x0000003f21147290 */ /* 0x000fe4000fffe13f */
[----:B------:R-:W-:-:S02]  /*1d040*/  UIADD3 UR21, -UR22, URZ, URZ ;  /* 0x0000003f16157290 */ /* 0x000fc4000fffe13f */
[----:B------:R-:W-:Y:S02]  /*1d050*/  UIMAD UR18, UR23, UR18, UR12 ;  /* 0x00000012171272a4 */ /* 0x000fe4000f8e020c */
[----:B------:R-:W-:Y:S02]  /*1d060*/  UIMAD UR20, UR31, UR20, UR14 ;  /* 0x000000141f1472a4 */ /* 0x000fe4000f8e020e */
[----:B------:R-:W-:Y:S02]  /*1d070*/  UIMAD UR21, UR23, UR21, UR33 ;  /* 0x00000015171572a4 */ /* 0x000fe4000f8e0221 */
[----:B------:R-:W-:Y:S02]  /*1d080*/  UIADD3 UR24, UR8, 0x4800, URZ ;  /* 0x0000480008187890 */ /* 0x000fe4000fffe03f */
[----:B------:R-:W-:Y:S02]  /*1d090*/  UIMAD UR29, UR18, UR34, UR7 ;  /* 0x00000022121d72a4 */ /* 0x000fe4000f8e0207 */
[----:B------:R-:W-:-:S02]  /*1d0a0*/  UIADD3 UR16, UR8, 0x5000, URZ ;  /* 0x0000500008107890 */ /* 0x000fc4000fffe03f */
[----:B------:R-:W-:Y:S02]  /*1d0b0*/  UIMAD UR19, UR17, UR4, UR59 ;  /* 0x00000004111372a4 */ /* 0x000fe4000f8e023b */
[----:B------:R-:W-:Y:S02]  /*1d0c0*/  UIMAD UR20, UR20, UR5, UR6 ;  /* 0x00000005141472a4 */ /* 0x000fe4000f8e0206 */
[----:B------:R-:W-:Y:S01]  /*1d0d0*/  UIMAD UR21, UR21, UR34, UR7 ;  /* 0x00000022151572a4 */ /* 0x000fe2000f8e0207 */
[----:B------:R-:W-:Y:S01]  /*1d0e0*/  UMOV UR25, UR9 ;  /* 0x0000000900197c82 */ /* 0x000fe20008000000 */
[----:B------:R-:W-:Y:S01]  /*1d0f0*/  UMOV UR26, UR10 ;  /* 0x0000000a001a7c82 */ /* 0x000fe20008000000 */
[----:B------:R-:W-:Y:S01]  /*1d100*/  UMOV UR17, UR9 ;  /* 0x0000000900117c82 */ /* 0x000fe20008000000 */
[----:B------:R-:W-:Y:S01]  /*1d110*/  UMOV UR18, UR10 ;  /* 0x0000000a00127c82 */ /* 0x000fe20008000000 */
[----:B------:R0:W-:Y:S01]  /*1d120*/  UTMALDG.5D.IM2COL [UR24], [UR56], UR39 ;  /* 0x00000018380073b4 */ /* 0x0001e20008060027 */
[----:B------:R-:W-:Y:S01]  /*1d130*/  @UP2 ULDC UR33, c[0x0][0x39c] ;  /* 0x0000e70000212ab9 */ /* 0x000fe20000000800 */
[----:B------:R-:W-:Y:S01]  /*1d140*/  @UP0 ULDC UR12, c[0x0][0x384] ;  /* 0x0000e100000c0ab9 */ /* 0x000fe20000000800 */
[----:B------:R-:W-:Y:S01]  /*1d150*/  @UP0 ULDC UR35, c[0x0][0x388] ;  /* 0x0000e20000230ab9 */ /* 0x000fe20000000800 */
[----:B------:R-:W-:Y:S01]  /*1d160*/  UMOV UR14, UR36 ;  /* 0x00000024000e7c82 */ /* 0x000fe20008000000 */
[----:B------:R1:W-:Y:S01]  /*1d170*/  UTMALDG.5D.IM2COL [UR16], [UR56], UR39 ;  /* 0x00000010380073b4 */ /* 0x0003e20008060027 */
[----:B0-----:R-:W-:Y:S01]  /*1d180*/  UIMAD.WIDE.U32 UR24, UR36, UR12, URZ ;  /* 0x0000000c241872a5 */ /* 0x001fe2000f8e003f */
[----:B------:R-:W-:Y:S01]  /*1d190*/  R2UR UR30, R44 ;  /* 0x000000002c1e72ca */ /* 0x000fe200000e0000 */
[----:B------:R-:W-:Y:S01]  /*1d1a0*/  @UP1 ULDC.64 UR26, c[0x0][0x390] ;  /* 0x0000e400001a1ab9 */ /* 0x000fe20000000a00 */
[----:B------:R-:W-:Y:S01]  /*1d1b0*/  @UP2 ULDC UR12, c[0x0][0x3a0] ;  /* 0x0000e800000c2ab9 */ /* 0x000fe20000000800 */
[----:B------:R-:W-:Y:S01]  /*1d1c0*/  @UP0 USHF.R.U32.HI UR14, URZ, UR35, UR25 ;  /* 0x000000233f0e0299 */ /* 0x000fe20008011619 */
[----:B------:R-:W-:-:S02]  /*1d1d0*/  R2UR UR28, R43 ;  /* 0x000000002b1c72ca */ /* 0x000fc400000e0000 */
[----:B------:R-:W-:Y:S01]  /*1d1e0*/  R2UR UR29, R46 ;  /* 0x000000002e1d72ca */ /* 0x000fe200000e0000 */
[----:B-1----:R-:W-:Y:S01]  /*1d1f0*/  UIMAD.WIDE.U32 UR18, UR11, UR33, URZ ;  /* 0x000000210b1272a5 */ /* 0x002fe2000f8e003f */
[----:B------:R-:W-:Y:S01]  /*1d200*/  R2UR UR33, R54 ;  /* 0x00000000362172ca */ /* 0x000fe200000e0000 */
[----:B------:R-:W-:Y:S01]  /*1d210*/  UMOV UR22, UR11 ;  /* 0x0000000b00167c82 */ /* 0x000fe20008000000 */
[----:B------:R-:W-:Y:S01]  /*1d220*/  UIADD3 UR17, -UR13, URZ, URZ ;  /* 0x0000003f0d117290 */ /* 0x000fe2000fffe13f */
[----:B------:R-:W-:Y:S01]  /*1d230*/  R2UR UR35, R57 ;  /* 0x00000000392372ca */ /* 0x000fe200000e0000 */
[----:B------:R-:W-:Y:S02]  /*1d240*/  @UP2 USHF.R.U32.HI UR22, URZ, UR12, UR19 ;  /* 0x0000000c3f162299 */ /* 0x000fe40008011613 */
[----:B------:R-:W-:Y:S02]  /*1d250*/  UIADD3 UR20, -UR11, URZ, URZ ;  /* 0x0000003f0b147290 */ /* 0x000fe4000fffe13f */
[----:B------:R-:W-:-:S02]  /*1d260*/  UIADD3 UR12, -UR22, URZ, URZ ;  /* 0x0000003f160c7290 */ /* 0x000fc4000fffe13f */
[----:B------:R-:W-:Y:S01]  /*1d270*/  UIMAD UR17, UR15, UR17, UR37 ;  /* 0x000000110f1172a4 */ /* 0x000fe2000f8e0225 */
[----:B------:R-:W-:Y:S01]  /*1d280*/  R2UR UR37, R45 ;  /* 0x000000002d2572ca */ /* 0x000fe200000e0000 */
[----:B------:R-:W-:Y:S02]  /*1d290*/  UIMAD UR20, UR31, UR20, UR13 ;  /* 0x000000141f1472a4 */ /* 0x000fe4000f8e020d */
[----:B------:R-:W-:Y:S02]  /*1d2a0*/  UIMAD UR12, UR23, UR12, UR11 ;  /* 0x0000000c170c72a4 */ /* 0x000fe4000f8e020b */
[----:B------:R-:W-:Y:S02]  /*1d2b0*/  UIADD3 UR16, UR8, 0x5800, URZ ;  /* 0x0000580008107890 */ /* 0x000fe4000fffe03f */
[----:B------:R-:W-:Y:S02]  /*1d2c0*/  UIMAD UR19, UR17, UR4, UR59 ;  /* 0x00000004111372a4 */ /* 0x000fe4000f8e023b */
[----:B------:R-:W-:-:S02]  /*1d2d0*/  UIMAD UR20, UR20, UR5, UR6 ;  /* 0x00000005141472a4 */ /* 0x000fc4000f8e0206 */
[----:B------:R-:W-:Y:S02]  /*1d2e0*/  UIMAD UR21, UR12, UR34, UR7 ;  /* 0x000000220c1572a4 */ /* 0x000fe4000f8e0207 */
[----:B------:R-:W-:Y:S01]  /*1d2f0*/  UIMAD.WIDE.U32 UR24, UR14, UR26, URZ ;  /* 0x0000001a0e1872a5 */ /* 0x000fe2000f8e003f */
[----:B------:R-:W-:Y:S01]  /*1d300*/  UMOV UR17, UR9 ;  /* 0x0000000900117c82 */ /* 0x000fe20008000000 */
[----:B------:R-:W-:Y:S01]  /*1d310*/  UMOV UR18, UR10 ;  /* 0x0000000a00127c82 */ /* 0x000fe20008000000 */
[----:B------:R-:W-:Y:S01]  /*1d320*/  @UP0 ULDC UR12, c[0x0][0x384] ;  /* 0x0000e100000c0ab9 */ /* 0x000fe20000000800 */
[----:B------:R-:W-:Y:S01]  /*1d330*/  UMOV UR26, UR14 ;  /* 0x0000000e001a7c82 */ /* 0x000fe20008000000 */
[----:B------:R-:W-:Y:S02]  /*1d340*/  @UP1 USHF.R.U32.HI UR26, URZ, UR27, UR25 ;  /* 0x0000001b3f1a1299 */ /* 0x000fe40008011619 */
[----:B------:R0:W-:Y:S01]  /*1d350*/  UTMALDG.5D.IM2COL [UR16], [UR56], UR39 ;  /* 0x00000010380073b4 */ /* 0x0001e20008060027 */
[----:B------:R-:W-:Y:S01]  /*1d360*/  @UP2 ULDC UR24, c[0x0][0x39c] ;  /* 0x0000e70000182ab9 */ /* 0x000fe20000000800 */
[----:B------:R-:W-:Y:S01]  /*1d370*/  UMOV UR11, UR30 ;  /* 0x0000001e000b7c82 */ /* 0x000fe20008000000 */
[----:B------:R-:W-:Y:S01]  /*1d380*/  R2UR UR27, R44 ;  /* 0x000000002c1b72ca */ /* 0x000fe200000e0000 */
[----:B0-----:R-:W-:-:S02]  /*1d390*/  UIMAD.WIDE.U32 UR16, UR30, UR12, URZ ;  /* 0x0000000c1e1072a5 */ /* 0x001fc4000f8e003f */
[----:B------:R-:W-:Y:S01]  /*1d3a0*/  UIMAD.WIDE.U32 UR18, UR26, UR24, URZ ;  /* 0x000000181a1272a5 */ /* 0x000fe2000f8e003f */
[----:B------:R-:W-:Y:S01]  /*1d3b0*/  @UP0 ULDC UR21, c[0x0][0x388] ;  /* 0x0000e20000150ab9 */ /* 0x000fe20000000800 */
[----:B------:R-:W-:Y:S01]  /*1d3c0*/  @UP2 ULDC UR20, c[0x0][0x3a0] ;  /* 0x0000e80000142ab9 */ /* 0x000fe20000000800 */
[----:B------:R-:W-:Y:S02]  /*1d3d0*/  UMOV UR22, UR26 ;  /* 0x0000001a00167c82 */ /* 0x000fe40008000000 */
[----:B------:R-:W-:Y:S01]  /*1d3e0*/  @UP0 UMOV UR24, UR17 ;  /* 0x0000001100180c82 */ /* 0x000fe20008000000 */
[----:B------:R-:W-:Y:S02]  /*1d3f0*/  @UP2 USHF.R.U32.HI UR22, URZ, UR20, UR19 ;  /* 0x000000143f162299 */ /* 0x000fe40008011613 */
[----:B------:R-:W-:Y:S01]  /*1d400*/  @UP0 USHF.R.U32.HI UR11, URZ, UR21, UR24 ;  /* 0x000000153f0b0299 */ /* 0x000fe20008011618 */
[----:B------:R-:W-:Y:S01]  /*1d410*/  @UP1 ULDC.64 UR12, c[0x0][0x390] ;  /* 0x0000e400000c1ab9 */ /* 0x000fe20000000a00 */
[----:B------:R-:W-:-:S02]  /*1d420*/  UIADD3 UR17, -UR14, URZ, URZ ;  /* 0x0000003f0e117290 */ /* 0x000fc4000fffe13f */
[----:B------:R-:W-:Y:S02]  /*1d430*/  UIMAD.WIDE.U32 UR24, UR11, UR12, URZ ;  /* 0x0000000c0b1872a5 */ /* 0x000fe4000f8e003f */
[----:B------:R-:W-:Y:S02]  /*1d440*/  UIADD3 UR18, -UR26, URZ, URZ ;  /* 0x0000003f1a127290 */ /* 0x000fe4000fffe13f */
[----:B------:R-:W-:Y:S02]  /*1d450*/  UIADD3 UR12, -UR22, URZ, URZ ;  /* 0x0000003f160c7290 */ /* 0x000fe4000fffe13f */
[----:B------:R-:W-:Y:S01]  /*1d460*/  UIMAD UR17, UR15, UR17, UR28 ;  /* 0x000000110f1172a4 */ /* 0x000fe2000f8e021c */
[----:B------:R-:W-:Y:S01]  /*1d470*/  R2UR UR28, R47 ;  /* 0x000000002f1c72ca */ /* 0x000fe200000e0000 */
[----:B------:R-:W-:Y:S02]  /*1d480*/  UIMAD UR18, UR31, UR18, UR14 ;  /* 0x000000121f1272a4 */ /* 0x000fe4000f8e020e */
[----:B------:R-:W-:Y:S01]  /*1d490*/  UIMAD UR12, UR23, UR12, UR26 ;  /* 0x0000000c170c72a4 */ /* 0x000fe2000f8e021a */
[----:B------:R-:W-:Y:S01]  /*1d4a0*/  R2UR UR26, R46 ;  /* 0x000000002e1a72ca */ /* 0x000fe200000e0000 */
[----:B------:R-:W-:-:S02]  /*1d4b0*/  UIADD3 UR16, UR8, 0x6000, URZ ;  /* 0x0000600008107890 */ /* 0x000fc4000fffe03f */
[----:B------:R-:W-:Y:S02]  /*1d4c0*/  UIMAD UR19, UR17, UR4, UR59 ;  /* 0x00000004111372a4 */ /* 0x000fe4000f8e023b */
[----:B------:R-:W-:Y:S02]  /*1d4d0*/  UIMAD UR20, UR18, UR5, UR6 ;  /* 0x00000005121472a4 */ /* 0x000fe4000f8e0206 */
[----:B------:R-:W-:Y:S01]  /*1d4e0*/  UIMAD UR21, UR12, UR34, UR7 ;  /* 0x000000220c1572a4 */ /* 0x000fe2000f8e0207 */
[----:B------:R-:W-:Y:S01]  /*1d4f0*/  UMOV UR14, UR11 ;  /* 0x0000000b000e7c82 */ /* 0x000fe20008000000 */
[----:B------:R-:W-:Y:S01]  /*1d500*/  @UP1 USHF.R.U32.HI UR14, URZ, UR13, UR25 ;  /* 0x0000000d3f0e1299 */ /* 0x000fe20008011619 */
[----:B------:R-:W-:Y:S01]  /*1d510*/  UMOV UR17, UR9 ;  /* 0x0000000900117c82 */ /* 0x000fe20008000000 */
[----:B------:R-:W-:Y:S01]  /*1d520*/  UMOV UR18, UR10 ;  /* 0x0000000a00127c82 */ /* 0x000fe20008000000 */
[----:B------:R-:W-:Y:S01]  /*1d530*/  @UP2 ULDC UR12, c[0x0][0x39c] ;  /* 0x0000e700000c2ab9 */ /* 0x000fe20000000800 */
[----:B------:R-:W-:-:S03]  /*1d540*/  @UP2 ULDC UR24, c[0x0][0x3a0] ;  /* 0x0000e80000182ab9 */ /* 0x000fc60000000800 */
[----:B------:R0:W-:Y:S02]  /*1d550*/  UTMALDG.5D.IM2COL [UR16], [UR56], UR39 ;  /* 0x00000010380073b4 */ /* 0x0001e40008060027 */
[----:B0-----:R-:W-:Y:S02]  /*1d560*/  UIMAD.WIDE.U32 UR18, UR14, UR12, URZ ;  /* 0x0000000c0e1272a5 */ /* 0x001fe4000f8e003f */
[----:B------:R-:W-:Y:S01]  /*1d570*/  UMOV UR22, UR14 ;  /* 0x0000000e00167c82 */ /* 0x000fe20008000000 */
[----:B------:R-:W-:Y:S01]  /*1d580*/  UIADD3 UR20, -UR14, URZ, URZ ;  /* 0x0000003f0e147290 */ /* 0x000fe2000fffe13f */
[----:B------:R-:W-:Y:S01]  /*1d590*/  @UP0 ULDC UR12, c[0x0][0x384] ;  /* 0x0000e100000c0ab9 */ /* 0x000fe20000000800 */
[----:B------:R-:W-:Y:S02]  /*1d5a0*/  UIADD3 UR16, UR8, 0x6800, URZ ;  /* 0x0000680008107890 */ /* 0x000fe4000fffe03f */
[----:B------:R-:W-:Y:S01]  /*1d5b0*/  @UP2 UMOV UR25, UR19 ;  /* 0x0000001300192c82 */ /* 0x000fe20008000000 */
[----:B------:R-:W-:-:S02]  /*1d5c0*/  UIADD3 UR19, -UR11, URZ, URZ ;  /* 0x0000003f0b137290 */ /* 0x000fc4000fffe13f */
[----:B------:R-:W-:Y:S01]  /*1d5d0*/  @UP2 USHF.R.U32.HI UR22, URZ, UR24, UR25 ;  /* 0x000000183f162299 */ /* 0x000fe20008011619 */
[----:B------:R-:W-:Y:S01]  /*1d5e0*/  R2UR UR24, R45 ;  /* 0x000000002d1872ca */ /* 0x000fe200000e0000 */
[----:B------:R-:W-:Y:S01]  /*1d5f0*/  UIMAD UR19, UR15, UR19, UR27 ;  /* 0x000000130f1372a4 */ /* 0x000fe2000f8e021b */
[----:B------:R-:W-:Y:S01]  /*1d600*/  R2UR UR27, R49 ;  /* 0x00000000311b72ca */ /* 0x000fe200000e0000 */
[----:B------:R-:W-:Y:S02]  /*1d610*/  UIADD3 UR17, -UR22, URZ, URZ ;  /* 0x0000003f16117290 */ /* 0x000fe4000fffe13f */
[----:B------:R-:W-:Y:S02]  /*1d620*/  UIMAD UR20, UR31, UR20, UR11 ;  /* 0x000000141f1472a4 */ /* 0x000fe4000f8e020b */
[----:B------:R-:W-:Y:S02]  /*1d630*/  UIMAD UR17, UR23, UR17, UR14 ;  /* 0x00000011171172a4 */ /* 0x000fe4000f8e020e */
[----:B------:R-:W-:-:S02]  /*1d640*/  UIMAD UR19, UR19, UR4, UR59 ;  /* 0x00000004131372a4 */ /* 0x000fc4000f8e023b */
[----:B------:R-:W-:Y:S02]  /*1d650*/  UIMAD UR20, UR20, UR5, UR6 ;  /* 0x00000005141472a4 */ /* 0x000fe4000f8e0206 */
[----:B------:R-:W-:Y:S02]  /*1d660*/  UIMAD UR21, UR17, UR34, UR7 ;  /* 0x00000022111572a4 */ /* 0x000fe4000f8e0207 */
[----:B------:R-:W-:Y:S01]  /*1d670*/  UIMAD.WIDE.U32 UR12, UR37, UR12, URZ ;  /* 0x0000000c250c72a5 */ /* 0x000fe2000f8e003f */
[----:B------:R-:W-:Y:S01]  /*1d680*/  @UP0 ULDC UR14, c[0x0][0x388] ;  /* 0x0000e200000e0ab9 */ /* 0x000fe20000000800 */
[----:B------:R-:W-:Y:S02]  /*1d690*/  UMOV UR11, UR37 ;  /* 0x00000025000b7c82 */ /* 0x000fe40008000000 */
[----:B------:R-:W-:Y:S01]  /*1d6a0*/  @UP0 USHF.R.U32.HI UR11, URZ, UR14, UR13 ;  /* 0x0000000e3f0b0299 */ /* 0x000fe2000801160d */
[----:B------:R-:W-:Y:S01]  /*1d6b0*/  UMOV UR17, UR9 ;  /* 0x0000000900117c82 */ /* 0x000fe20008000000 */
[----:B------:R-:W-:Y:S01]  /*1d6c0*/  UMOV UR18, UR10 ;  /* 0x0000000a00127c82 */ /* 0x000fe20008000000 */
[----:B------:R-:W-:Y:S01]  /*1d6d0*/  @UP1 ULDC.64 UR12, c[0x0][0x390] ;  /* 0x0000e400000c1ab9 */ /* 0x000fe20000000a00 */
[----:B------:R0:W-:Y:S01]  /*1d6e0*/  UTMALDG.5D.IM2COL [UR16], [UR56], UR39 ;  /* 0x00000010380073b4 */ /* 0x0001e20008060027 */
[----:B------:R-:W-:-:S02]  /*1d6f0*/  UIADD3 UR25, -UR11, URZ, URZ ;  /* 0x0000003f0b197290 */ /* 0x000fc4000fffe13f */
[----:B------:R-:W-:Y:S02]  /*1d700*/  UMOV UR14, UR11 ;  /* 0x0000000b000e7c82 */ /* 0x000fe40008000000 */
[----:B------:R-:W-:-:S03]  /*1d710*/  UIMAD UR25, UR15, UR25, UR24 ;  /* 0x000000190f1972a4 */ /* 0x000fc6000f8e0218 */
[----:B------:R-:W-:Y:S01]  /*1d720*/  @UP2 ULDC UR24, c[0x0][0x3a0] ;  /* 0x0000e80000182ab9 */ /* 0x000fe20000000800 */
[----:B0-----:R-:W-:Y:S02]  /*1d730*/  UIMAD.WIDE.U32 UR16, UR11, UR12, URZ ;  /* 0x0000000c0b1072a5 */ /* 0x001fe4000f8e003f */
[----:B------:R-:W-:Y:S02]  /*1d740*/  UIADD3 UR16, UR8, 0x7000, URZ ;  /* 0x0000700008107890 */ /* 0x000fe4000fffe03f */
[----:B------:R-:W-:Y:S01]  /*1d750*/  UIMAD UR19, UR25, UR4, UR59 ;  /* 0x00000004191372a4 */ /* 0x000fe2000f8e023b */
[----:B------:R-:W-:Y:S02]  /*1d760*/  R2UR UR25, R50 ;  /* 0x00000000321972ca */ /* 0x000fe400000e0000 */
[----:B------:R-:W-:Y:S01]  /*1d770*/  @UP1 UMOV UR12, UR17 ;  /* 0x00000011000c1c82 */ /* 0x000fe20008000000 */
[----:B------:R-:W-:Y:S01]  /*1d780*/  UMOV UR17, UR9 ;  /* 0x0000000900117c82 */ /* 0x000fe20008000000 */
[----:B------:R-:W-:-:S03]  /*1d790*/  @UP1 USHF.R.U32.HI UR14, URZ, UR13, UR12 ;  /* 0x0000000d3f0e1299 */ /* 0x000fc6000801160c */
[----:B------:R-:W-:Y:S01]  /*1d7a0*/  @UP2 ULDC UR12, c[0x0][0x39c] ;  /* 0x0000e700000c2ab9 */ /* 0x000fe20000000800 */
[----:B------:R-:W-:Y:S02]  /*1d7b0*/  UIADD3 UR20, -UR14, URZ, URZ ;  /* 0x0000003f0e147290 */ /* 0x000fe4000fffe13f */
[----:B------:R-:W-:Y:S02]  /*1d7c0*/  UIMAD.WIDE.U32 UR12, UR14, UR12, URZ ;  /* 0x0000000c0e0c72a5 */ /* 0x000fe4000f8e003f */
[----:B------:R-:W-:Y:S01]  /*1d7d0*/  UMOV UR22, UR14 ;  /* 0x0000000e00167c82 */ /* 0x000fe20008000000 */
[----:B------:R-:W-:Y:S02]  /*1d7e0*/  UIMAD UR20, UR31, UR20, UR11 ;  /* 0x000000141f1472a4 */ /* 0x000fe4000f8e020b */
[----:B------:R-:W-:Y:S01]  /*1d7f0*/  @UP2 USHF.R.U32.HI UR22, URZ, UR24, UR13 ;  /* 0x000000183f162299 */ /* 0x000fe2000801160d */
[----:B------:R-:W-:Y:S01]  /*1d800*/  R2UR UR24, R49 ;  /* 0x00000000311872ca */ /* 0x000fe200000e0000 */
[----:B------:R-:W-:Y:S01]  /*1d810*/  @UP0 ULDC UR12, c[0x0][0x384] ;  /* 0x0000e100000c0ab9 */ /* 0x000fe20000000800 */
[----:B------:R-:W-:-:S02]  /*1d820*/  UIMAD UR20, UR20, UR5, UR6 ;  /* 0x00000005141472a4 */ /* 0x000fc4000f8e0206 */
[----:B------:R-:W-:Y:S02]  /*1d830*/  UIADD3 UR21, -UR22, URZ, URZ ;  /* 0x0000003f16157290 */ /* 0x000fe4000fffe13f */
[----:B------:R-:W-:Y:S02]  /*1d840*/  UIMAD.WIDE.U32 UR12, UR29, UR12, URZ ;  /* 0x0000000c1d0c72a5 */ /* 0x000fe4000f8e003f */
[----:B------:R-:W-:Y:S01]  /*1d850*/  UIMAD UR21, UR23, UR21, UR14 ;  /* 0x00000015171572a4 */ /* 0x000fe2000f8e020e */
[----:B------:R-:W-:Y:S02]  /*1d860*/  UMOV UR11, UR29 ;  /* 0x0000001d000b7c82 */ /* 0x000fe40008000000 */
[----:B------:R-:W-:Y:S01]  /*1d870*/  @UP0 ULDC UR14, c[0x0][0x388] ;  /* 0x0000e200000e0ab9 */ /* 0x000fe20000000800 */
[----:B------:R-:W-:Y:S02]  /*1d880*/  UIMAD UR21, UR21, UR34, UR7 ;  /* 0x00000022151572a4 */ /* 0x000fe4000f8e0207 */
[----:B------:R-:W-:-:S03]  /*1d890*/  @UP0 USHF.R.U32.HI UR11, URZ, UR14, UR13 ;  /* 0x0000000e3f0b0299 */ /* 0x000fc6000801160d */
[----:B------:R-:W-:-:S04]  /*1d8a0*/  @UP1 ULDC.64 UR12, c[0x0][0x390] ;  /* 0x0000e400000c1ab9 */ /* 0x000fc80000000a00 */
[----:B------:R0:W-:Y:S01]  /*1d8b0*/  UTMALDG.5D.IM2COL [UR16], [UR56], UR39 ;  /* 0x00000010380073b4 */ /* 0x0001e20008060027 */
[----:B------:R-:W-:Y:S01]  /*1d8c0*/  UMOV UR14, UR11 ;  /* 0x0000000b000e7c82 */ /* 0x000fe20008000000 */
[----:B0-----:R-:W-:Y:S02]  /*1d8d0*/  UIMAD.WIDE.U32 UR16, UR11, UR12, URZ ;  /* 0x0000000c0b1072a5 */ /* 0x001fe4000f8e003f */
[----:B------:R-:W-:-:S04]  /*1d8e0*/  UIADD3 UR19, -UR11, URZ, URZ ;  /* 0x0000003f0b137290 */ /* 0x000fc8000fffe13f */
[----:B------:R-:W-:Y:S01]  /*1d8f0*/  UIMAD UR19, UR15, UR19, UR26 ;  /* 0x000000130f1372a4 */ /* 0x000fe2000f8e021a */
[----:B------:R-:W-:Y:S01]  /*1d900*/  R2UR UR26, R48 ;  /* 0x00000000301a72ca */ /* 0x000fe200000e0000 */
[----:B------:R-:W-:Y:S01]  /*1d910*/  @UP1 UMOV UR12, UR17 ;  /* 0x00000011000c1c82 */ /* 0x000fe20008000000 */
[----:B------:R-:W-:Y:S01]  /*1d920*/  @UP2 ULDC UR16, c[0x0][0x3a0] ;  /* 0x0000e80000102ab9 */ /* 0x000fe20000000800 */
[----:B------:R-:W-:Y:S02]  /*1d930*/  @UP1 USHF.R.U32.HI UR14, URZ, UR13, UR12 ;  /* 0x0000000d3f0e1299 */ /* 0x000fe4000801160c */
[----:B------:R-:W-:Y:S01]  /*1d940*/  UIMAD UR19, UR19, UR4, UR59 ;  /* 0x00000004131372a4 */ /* 0x000fe2000f8e023b */
[----:B------:R-:W-:Y:S01]  /*1d950*/  @UP2 ULDC UR12, c[0x0][0x39c] ;  /* 0x0000e700000c2ab9 */ /* 0x000fe20000000800 */
[----:B------:R-:W-:Y:S02]  /*1d960*/  UIADD3 UR20, -UR14, URZ, URZ ;  /* 0x0000003f0e147290 */ /* 0x000fe4000fffe13f */
[----:B------:R-:W-:-:S02]  /*1d970*/  UIMAD.WIDE.U32 UR12, UR14, UR12, URZ ;  /* 0x0000000c0e0c72a5 */ /* 0x000fc4000f8e003f */
[----:B------:R-:W-:Y:S01]  /*1d980*/  UMOV UR22, UR14 ;  /* 0x0000000e00167c82 */ /* 0x000fe20008000000 */
[----:B------:R-:W-:Y:S02]  /*1d990*/  UIMAD UR20, UR31, UR20, UR11 ;  /* 0x000000141f1472a4 */ /* 0x000fe4000f8e020b */
[----:B------:R-:W-:Y:S02]  /*1d9a0*/  @UP2 USHF.R.U32.HI UR22, URZ, UR16, UR13 ;  /* 0x000000103f162299 */ /* 0x000fe4000801160d */
[----:B------:R-:W-:Y:S01]  /*1d9b0*/  @UP0 ULDC UR12, c[0x0][0x384] ;  /* 0x0000e100000c0ab9 */ /* 0x000fe20000000800 */
[----:B------:R-:W-:Y:S02]  /*1d9c0*/  UIADD3 UR16, UR8, 0x7800, URZ ;  /* 0x0000780008107890 */ /* 0x000fe4000fffe03f */
[----:B------:R-:W-:Y:S02]  /*1d9d0*/  UIADD3 UR21, -UR22, URZ, URZ ;  /* 0x0000003f16157290 */ /* 0x000fe4000fffe13f */
[----:B------:R-:W-:-:S02]  /*1d9e0*/  UIMAD UR20, UR20, UR5, UR6 ;  /* 0x00000005141472a4 */ /* 0x000fc4000f8e0206 */
[----:B------:R-:W-:Y:S02]  /*1d9f0*/  UIMAD UR21, UR23, UR21, UR14 ;  /* 0x00000015171572a4 */ /* 0x000fe4000f8e020e */
[----:B------:R-:W-:Y:S02]  /*1da00*/  UIMAD.WIDE.U32 UR12, UR28, UR12, URZ ;  /* 0x0000000c1c0c72a5 */ /* 0x000fe4000f8e003f */
[----:B------:R-:W-:Y:S01]  /*1da10*/  UIMAD UR21, UR21, UR34, UR7 ;  /* 0x00000022151572a4 */ /* 0x000fe2000f8e0207 */
[----:B------:R-:W-:Y:S01]  /*1da20*/  @UP0 ULDC UR14, c[0x0][0x388] ;  /* 0x0000e200000e0ab9 */ /* 0x000fe20000000800 */
[----:B------:R-:W-:Y:S01]  /*1da30*/  UMOV UR11, UR28 ;  /* 0x0000001c000b7c82 */ /* 0x000fe20008000000 */
[----:B------:R-:W-:Y:S01]  /*1da40*/  @UP0 USHF.R.U32.HI UR11, URZ, UR14, UR13 ;  /* 0x0000000e3f0b0299 */ /* 0x000fe2000801160d */
[----:B------:R-:W-:Y:S02]  /*1da50*/  UMOV UR17, UR9 ;  /* 0x0000000900117c82 */ /* 0x000fe40008000000 */
[----:B------:R-:W-:-:S03]  /*1da60*/  @UP1 ULDC.64 UR12, c[0x0][0x390] ;  /* 0x0000e400000c1ab9 */ /* 0x000fc60000000a00 */
[----:B------:R0:W-:Y:S01]  /*1da70*/  UTMALDG.5D.IM2COL [UR16], [UR56], UR39 ;  /* 0x00000010380073b4 */ /* 0x0001e20008060027 */
[----:B------:R-:W-:Y:S01]  /*1da80*/  UMOV UR14, UR11 ;  /* 0x0000000b000e7c82 */ /* 0x000fe20008000000 */
[----:B0-----:R-:W-:Y:S02]  /*1da90*/  UIMAD.WIDE.U32 UR16, UR11, UR12, URZ ;  /* 0x0000000c0b1072a5 */ /* 0x001fe4000f8e003f */
[----:B------:R-:W-:Y:S02]  /*1daa0*/  UIADD3 UR19, -UR11, URZ, URZ ;  /* 0x0000003f0b137290 */ /* 0x000fe4000fffe13f */
[----:B------:R-:W-:Y:S01]  /*1dab0*/  @UP1 USHF.R.U32.HI UR14, URZ, UR13, UR17 ;  /* 0x0000000d3f0e1299 */ /* 0x000fe20008011611 */
[----:B------:R-:W-:Y:S02]  /*1dac0*/  @UP2 ULDC UR12, c[0x0][0x39c] ;  /* 0x0000e700000c2ab9 */ /* 0x000fe40000000800 */
[----:B------:R-:W-:Y:S01]  /*1dad0*/  @UP2 ULDC UR16, c[0x0][0x3a0] ;  /* 0x0000e80000102ab9 */ /* 0x000fe20000000800 */
[----:B------:R-:W-:-:S02]  /*1dae0*/  UIMAD.WIDE.U32 UR12, UR14, UR12, URZ ;  /* 0x0000000c0e0c72a5 */ /* 0x000fc4000f8e003f */
[----:B------:R-:W-:Y:S02]  /*1daf0*/  UIADD3 UR20, -UR14, URZ, URZ ;  /* 0x0000003f0e147290 */ /* 0x000fe4000fffe13f */
[----:B------:R-:W-:Y:S01]  /*1db00*/  UMOV UR22, UR14 ;  /* 0x0000000e00167c82 */ /* 0x000fe20008000000 */
[----:B------:R-:W-:Y:S02]  /*1db10*/  @UP2 USHF.R.U32.HI UR22, URZ, UR16, UR13 ;  /* 0x000000103f162299 */ /* 0x000fe4000801160d */
[----:B------:R-:W-:Y:S01]  /*1db20*/  @UP0 ULDC UR12, c[0x0][0x384] ;  /* 0x0000e100000c0ab9 */ /* 0x000fe20000000800 */
[----:B------:R-:W-:Y:S02]  /*1db30*/  UIMAD UR20, UR31, UR20, UR11 ;  /* 0x000000141f1472a4 */ /* 0x000fe4000f8e020b */
[----:B------:R-:W-:Y:S02]  /*1db40*/  UIADD3 UR21, -UR22, URZ, URZ ;  /* 0x0000003f16157290 */ /* 0x000fe4000fffe13f */
[----:B------:R-:W-:-:S02]  /*1db50*/  UIMAD UR19, UR15, UR19, UR48 ;  /* 0x000000130f1372a4 */ /* 0x000fc4000f8e0230 */
[----:B------:R-:W-:Y:S02]  /*1db60*/  UIMAD UR21, UR23, UR21, UR14 ;  /* 0x00000015171572a4 */ /* 0x000fe4000f8e020e */
[----:B------:R-:W-:Y:S02]  /*1db70*/  UIMAD.WIDE.U32 UR12, UR26, UR12, URZ ;  /* 0x0000000c1a0c72a5 */ /* 0x000fe4000f8e003f */
[----:B------:R-:W-:Y:S02]  /*1db80*/  UIMAD UR19, UR19, UR4, UR59 ;  /* 0x00000004131372a4 */ /* 0x000fe4000f8e023b */
[----:B------:R-:W-:Y:S02]  /*1db90*/  UIMAD UR20, UR20, UR5, UR6 ;  /* 0x00000005141472a4 */ /* 0x000fe4000f8e0206 */
[----:B------:R-:W-:Y:S02]  /*1dba0*/  UIMAD UR21, UR21, UR34, UR7 ;  /* 0x00000022151572a4 */ /* 0x000fe4000f8e0207 */
[----:B------:R-:W-:Y:S01]  /*1dbb0*/  UIADD3 UR16, UR8, 0x8000, URZ ;  /* 0x0000800008107890 */ /* 0x000fe2000fffe03f */
[----:B------:R-:W-:Y:S01]  /*1dbc0*/  @UP0 ULDC UR12, c[0x0][0x388] ;  /* 0x0000e200000c0ab9 */ /* 0x000fe20000000800 */
[----:B------:R-:W-:Y:S01]  /*1dbd0*/  UMOV UR11, UR26 ;  /* 0x0000001a000b7c82 */ /* 0x000fe20008000000 */
[----:B------:R-:W-:Y:S01]  /*1dbe0*/  @UP0 USHF.R.U32.HI UR11, URZ, UR12, UR13 ;  /* 0x0000000c3f0b0299 */ /* 0x000fe2000801160d */
[----:B------:R-:W-:-:S02]  /*1dbf0*/  UMOV UR17, UR9 ;  /* 0x0000000900117c82 */ /* 0x000fc40008000000 */
[----:B------:R-:W-:-:S03]  /*1dc00*/  @UP1 ULDC.64 UR12, c[0x0][0x390] ;  /* 0x0000e400000c1ab9 */ /* 0x000fc60000000a00 */
[----:B------:R0:W-:Y:S01]  /*1dc10*/  UTMALDG.5D.IM2COL [UR16], [UR56], UR39 ;  /* 0x00000010380073b4 */ /* 0x0001e20008060027 */
[----:B------:R-:W-:Y:S01]  /*1dc20*/  UMOV UR14, UR11 ;  /* 0x0000000b000e7c82 */ /* 0x000fe20008000000 */
[----:B0-----:R-:W-:-:S03]  /*1dc30*/  UIMAD.WIDE.U32 UR16, UR11, UR12, URZ ;  /* 0x0000000c0b1072a5 */ /* 0x001fc6000f8e003f */
[----:B------:R-:W-:-:S04]  /*1dc40*/  @UP2 ULDC UR12, c[0x0][0x39c] ;  /* 0x0000e700000c2ab9 */ /* 0x000fc80000000800 */
[----:B------:R-:W-:Y:S01]  /*1dc50*/  @UP1 UMOV UR16, UR17 ;  /* 0x0000001100101c82 */ /* 0x000fe20008000000 */
[----:B------:R-:W-:Y:S01]  /*1dc60*/  UMOV UR17, UR9 ;  /* 0x0000000900117c82 */ /* 0x000fe20008000000 */
[----:B------:R-:W-:Y:S02]  /*1dc70*/  @UP1 USHF.R.U32.HI UR14, URZ, UR13, UR16 ;  /* 0x0000000d3f0e1299 */ /* 0x000fe40008011610 */
[----:B------:R-:W-:Y:S02]  /*1dc80*/  UIADD3 UR16, UR8, 0x8800, URZ ;  /* 0x0000880008107890 */ /* 0x000fe4000fffe03f */
[----:B------:R-:W-:Y:S02]  /*1dc90*/  UIMAD.WIDE.U32 UR12, UR14, UR12, URZ ;  /* 0x0000000c0e0c72a5 */ /* 0x000fe4000f8e003f */
[----:B------:R-:W-:Y:S02]  /*1dca0*/  UIADD3 UR20, -UR14, URZ, URZ ;  /* 0x0000003f0e147290 */ /* 0x000fe4000fffe13f */
[----:B------:R-:W-:-:S02]  /*1dcb0*/  UMOV UR22, UR14 ;  /* 0x0000000e00167c82 */ /* 0x000fc40008000000 */
[----:B------:R-:W-:Y:S01]  /*1dcc0*/  UIMAD UR20, UR31, UR20, UR11 ;  /* 0x000000141f1472a4 */ /* 0x000fe2000f8e020b */
[----:B------:R-:W-:Y:S01]  /*1dcd0*/  @UP2 UMOV UR12, UR13 ;  /* 0x0000000d000c2c82 */ /* 0x000fe20008000000 */
[----:B------:R-:W-:Y:S01]  /*1dce0*/  @UP2 ULDC UR13, c[0x0][0x3a0] ;  /* 0x0000e800000d2ab9 */ /* 0x000fe20000000800 */
[----:B------:R-:W-:Y:S02]  /*1dcf0*/  UIADD3 UR11, -UR11, URZ, URZ ;  /* 0x0000003f0b0b7290 */ /* 0x000fe4000fffe13f */
[----:B------:R-:W-:Y:S02]  /*1dd00*/  @UP2 USHF.R.U32.HI UR22, URZ, UR13, UR12 ;  /* 0x0000000d3f162299 */ /* 0x000fe4000801160c */
[----:B------:R-:W-:Y:S02]  /*1dd10*/  UIMAD UR11, UR15, UR11, UR43 ;  /* 0x0000000b0f0b72a4 */ /* 0x000fe4000f8e022b */
[----:B------:R-:W-:Y:S01]  /*1dd20*/  UIADD3 UR21, -UR22, URZ, URZ ;  /* 0x0000003f16157290 */ /* 0x000fe2000fffe13f */
[----:B------:R-:W-:Y:S01]  /*1dd30*/  @UP0 ULDC UR12, c[0x0][0x384] ;  /* 0x0000e100000c0ab9 */ /* 0x000fe20000000800 */
[----:B------:R-:W-:-:S02]  /*1dd40*/  UIMAD UR19, UR11, UR4, UR59 ;  /* 0x000000040b1372a4 */ /* 0x000fc4000f8e023b */
[----:B------:R-:W-:Y:S02]  /*1dd50*/  UIMAD UR21, UR23, UR21, UR14 ;  /* 0x00000015171572a4 */ /* 0x000fe4000f8e020e */
[----:B------:R-:W-:Y:S02]  /*1dd60*/  UIMAD.WIDE.U32 UR12, UR27, UR12, URZ ;  /* 0x0000000c1b0c72a5 */ /* 0x000fe4000f8e003f */
[----:B------:R-:W-:Y:S02]  /*1dd70*/  UIMAD UR20, UR20, UR5, UR6 ;  /* 0x00000005141472a4 */ /* 0x000fe4000f8e0206 */
[----:B------:R-:W-:Y:S01]  /*1dd80*/  UIMAD UR21, UR21, UR34, UR7 ;  /* 0x00000022151572a4 */ /* 0x000fe2000f8e0207 */
[----:B------:R-:W-:Y:S02]  /*1dd90*/  UMOV UR11, UR27 ;  /* 0x0000001b000b7c82 */ /* 0x000fe40008000000 */
[----:B------:R-:W-:Y:S01]  /*1dda0*/  @UP0 UMOV UR12, UR13 ;  /* 0x0000000d000c0c82 */ /* 0x000fe20008000000 */
[----:B------:R-:W-:-:S02]  /*1ddb0*/  @UP0 ULDC UR13, c[0x0][0x388] ;  /* 0x0000e200000d0ab9 */ /* 0x000fc40000000800 */
[----:B------:R-:W-:-:S03]  /*1ddc0*/  @UP0 USHF.R.U32.HI UR11, URZ, UR13, UR12 ;  /* 0x0000000d3f0b0299 */ /* 0x000fc6000801160c */
[----:B------:R-:W-:Y:S01]  /*1ddd0*/  @UP1 ULDC.64 UR12, c[0x0][0x390] ;  /* 0x0000e400000c1ab9 */ /* 0x000fe20000000a00 */
[----:B------:R0:W-:Y:S03]  /*1dde0*/  UTMALDG.5D.IM2COL [UR16], [UR56], UR39 ;  /* 0x00000010380073b4 */ /* 0x0001e60008060027 */
        /* <DEDUP_REMOVED lines=15> */
[----:B------:R-:W-:Y:S01]  /*1dee0*/  UIMAD UR11, UR15, UR11, UR24 ;  /* 0x0000000b0f0b72a4 */ /* 0x000fe2000f8e0218 */
[----:B------:R-:W-:Y:S01]  /*1def0*/  R2UR UR24, R50 ;  /* 0x00000000321872ca */ /* 0x000fe200000e0000 */
        /* <DEDUP_REMOVED lines=27> */
[----:B------:R-:W-:Y:S01]  /*1e0b0*/  @UP2 USHF.R.U32.HI UR22, URZ, UR13, UR12 ;  /* 0x0000000d3f162299 */ /* 0x000fe2000801160c */
[C---:B------:R-:W-:Y:S01]  /*1e0c0*/  R2UR UR13, R51.reuse ;  /* 0x00000000330d72ca */ /* 0x040fe200000e0000 */
[----:B------:R-:W-:Y:S01]  /*1e0d0*/  UIMAD UR11, UR15, UR11, UR24 ;  /* 0x0000000b0f0b72a4 */ /* 0x000fe2000f8e0218 */
[----:B------:R-:W-:Y:S01]  /*1e0e0*/  R2UR UR24, R51 ;  /* 0x00000000331872ca */ /* 0x000fe200000e0000 */
[----:B------:R-:W-:Y:S02]  /*1e0f0*/  UIADD3 UR21, -UR22, URZ, URZ ;  /* 0x0000003f16157290 */ /* 0x000fe4000fffe13f */
[----:B------:R-:W-:-:S02]  /*1e100*/  UIMAD UR19, UR11, UR4, UR59 ;  /* 0x000000040b1372a4 */ /* 0x000fc4000f8e023b */
[----:B------:R-:W-:Y:S02]  /*1e110*/  UIMAD UR21, UR23, UR21, UR14 ;  /* 0x00000015171572a4 */ /* 0x000fe4000f8e020e */
[----:B------:R-:W-:Y:S02]  /*1e120*/  UIMAD UR20, UR20, UR5, UR6 ;  /* 0x00000005141472a4 */ /* 0x000fe4000f8e0206 */
[----:B------:R-:W-:Y:S01]  /*1e130*/  UIMAD UR21, UR21, UR34, UR7 ;  /* 0x00000022151572a4 */ /* 0x000fe2000f8e0207 */
[----:B------:R-:W-:Y:S01]  /*1e140*/  @UP0 ULDC UR12, c[0x0][0x388] ;  /* 0x0000e200000c0ab9 */ /* 0x000fe20000000800 */
[----:B------:R-:W-:Y:S01]  /*1e150*/  UMOV UR11, UR13 ;  /* 0x0000000d000b7c82 */ /* 0x000fe20008000000 */
[----:B------:R-:W-:-:S06]  /*1e160*/  @UP2 ULDC UR14, c[0x0][0x3a0] ;  /* 0x0000e800000e2ab9 */ /* 0x000fcc0000000800 */
[----:B------:R0:W-:Y:S02]  /*1e170*/  UTMALDG.5D.IM2COL [UR16], [UR56], UR39 ;  /* 0x00000010380073b4 */ /* 0x0001e40008060027 */
[----:B0-----:R-:W-:Y:S02]  /*1e180*/  @UP0 ULDC UR16, c[0x0][0x384] ;  /* 0x0000e10000100ab9 */ /* 0x001fe40000000800 */
[----:B------:R-:W-:-:S07]  /*1e190*/  UIMAD.WIDE.U32 UR16, UR13, UR16, URZ ;  /* 0x000000100d1072a5 */ /* 0x000fce000f8e003f */
[----:B------:R-:W-:Y:S02]  /*1e1a0*/  @UP0 UMOV UR16, UR17 ;  /* 0x0000001100100c82 */ /* 0x000fe40008000000 */
[----:B------:R-:W-:-:S03]  /*1e1b0*/  @UP0 USHF.R.U32.HI UR11, URZ, UR12, UR16 ;  /* 0x0000000c3f0b0299 */ /* 0x000fc60008011610 */
[----:B------:R-:W-:Y:S02]  /*1e1c0*/  @UP1 ULDC.64 UR16, c[0x0][0x390] ;  /* 0x0000e40000101ab9 */ /* 0x000fe40000000a00 */
[----:B------:R-:W-:Y:S02]  /*1e1d0*/  UIMAD.WIDE.U32 UR18, UR11, UR16, URZ ;  /* 0x000000100b1272a5 */ /* 0x000fe4000f8e003f */
[----:B------:R-:W-:Y:S01]  /*1e1e0*/  UMOV UR12, UR11 ;  /* 0x0000000b000c7c82 */ /* 0x000fe20008000000 */
[----:B------:R-:W-:-:S04]  /*1e1f0*/  @UP2 ULDC UR16, c[0x0][0x39c] ;  /* 0x0000e70000102ab9 */ /* 0x000fc80000000800 */
[----:B------:R-:W-:Y:S02]  /*1e200*/  @UP1 UMOV UR18, UR19 ;  /* 0x0000001300121c82 */ /* 0x000fe40008000000 */
[----:B------:R-:W-:-:S03]  /*1e210*/  @UP1 USHF.R.U32.HI UR12, URZ, UR17, UR18 ;  /* 0x000000113f0c1299 */ /* 0x000fc60008011612 */
[----:B------:R-:W-:Y:S01]  /*1e220*/  UMOV UR18, UR10 ;  /* 0x0000000a00127c82 */ /* 0x000fe20008000000 */
[----:B------:R-:W-:Y:S02]  /*1e230*/  UIMAD.WIDE.U32 UR16, UR12, UR16, URZ ;  /* 0x000000100c1072a5 */ /* 0x000fe4000f8e003f */
[----:B------:R-:W-:Y:S02]  /*1e240*/  UIADD3 UR20, -UR12, URZ, URZ ;  /* 0x0000003f0c147290 */ /* 0x000fe4000fffe13f */
[----:B------:R-:W-:Y:S02]  /*1e250*/  UMOV UR22, UR12 ;  /* 0x0000000c00167c82 */ /* 0x000fe40008000000 */
[----:B------:R-:W-:Y:S01]  /*1e260*/  UIMAD UR20, UR31, UR20, UR11 ;  /* 0x000000141f1472a4 */ /* 0x000fe2000f8e020b */
[----:B------:R-:W-:Y:S01]  /*1e270*/  @UP2 UMOV UR16, UR17 ;  /* 0x0000001100102c82 */ /* 0x000fe20008000000 */
[----:B------:R-:W-:Y:S02]  /*1e280*/  UIADD3 UR11, -UR11, URZ, URZ ;  /* 0x0000003f0b0b7290 */ /* 0x000fe4000fffe13f */
[----:B------:R-:W-:-:S02]  /*1e290*/  @UP2 USHF.R.U32.HI UR22, URZ, UR14, UR16 ;  /* 0x0000000e3f162299 */ /* 0x000fc40008011610 */
[----:B------:R-:W-:Y:S01]  /*1e2a0*/  UIMAD UR11, UR15, UR11, UR24 ;  /* 0x0000000b0f0b72a4 */ /* 0x000fe2000f8e0218 */
[C---:B------:R-:W-:Y:S01]  /*1e2b0*/  R2UR UR24, R52.reuse ;  /* 0x00000000341872ca */ /* 0x040fe200000e0000 */
[----:B------:R-:W-:Y:S02]  /*1e2c0*/  UIADD3 UR21, -UR22, URZ, URZ ;  /* 0x0000003f16157290 */ /* 0x000fe4000fffe13f */
[----:B------:R-:W-:Y:S02]  /*1e2d0*/  UIMAD UR19, UR11, UR4, UR59 ;  /* 0x000000040b1372a4 */ /* 0x000fe4000f8e023b */
[----:B------:R-:W-:Y:S01]  /*1e2e0*/  UIMAD UR21, UR23, UR21, UR12 ;  /* 0x00000015171572a4 */ /* 0x000fe2000f8e020c */
[----:B------:R-:W-:Y:S01]  /*1e2f0*/  R2UR UR12, R52 ;  /* 0x00000000340c72ca */ /* 0x000fe200000e0000 */
[----:B------:R-:W-:Y:S02]  /*1e300*/  UIMAD UR20, UR20, UR5, UR6 ;  /* 0x00000005141472a4 */ /* 0x000fe4000f8e0206 */
[----:B------:R-:W-:-:S02]  /*1e310*/  UIMAD UR21, UR21, UR34, UR7 ;  /* 0x00000022151572a4 */ /* 0x000fc4000f8e0207 */
[----:B------:R-:W-:Y:S01]  /*1e320*/  UIADD3 UR16, UR8, 0xa000, URZ ;  /* 0x0000a00008107890 */ /* 0x000fe2000fffe03f */
[----:B------:R-:W-:Y:S01]  /*1e330*/  UMOV UR17, UR9 ;  /* 0x0000000900117c82 */ /* 0x000fe20008000000 */
[----:B------:R-:W-:-:S06]  /*1e340*/  @UP0 ULDC UR14, c[0x0][0x388] ;  /* 0x0000e200000e0ab9 */ /* 0x000fcc0000000800 */
[----:B------:R-:W-:Y:S01]  /*1e350*/  UMOV UR11, UR12 ;  /* 0x0000000c000b7c82 */ /* 0x000fe20008000000 */
        /* <DEDUP_REMOVED lines=17> */
[----:B------:R-:W-:Y:S01]  /*1e470*/  @UP2 ULDC UR17, c[0x0][0x3a0] ;  /* 0x0000e80000112ab9 */ /* 0x000fe20000000800 */
[----:B------:R-:W-:-:S02]  /*1e480*/  UIADD3 UR11, -UR11, URZ, URZ ;  /* 0x0000003f0b0b7290 */ /* 0x000fc4000fffe13f */
[----:B------:R-:W-:Y:S02]  /*1e490*/  @UP2 USHF.R.U32.HI UR22, URZ, UR17, UR16 ;  /* 0x000000113f162299 */ /* 0x000fe40008011610 */
[----:B------:R-:W-:Y:S01]  /*1e4a0*/  UIMAD UR11, UR15, UR11, UR24 ;  /* 0x0000000b0f0b72a4 */ /* 0x000fe2000f8e0218 */
[----:B------:R-:W-:Y:S01]  /*1e4b0*/  R2UR UR24, R53 ;  /* 0x00000000351872ca */ /* 0x000fe200000e0000 */
[----:B------:R-:W-:Y:S02]  /*1e4c0*/  UIADD3 UR21, -UR22, URZ, URZ ;  /* 0x0000003f16157290 */ /* 0x000fe4000fffe13f */
[----:B------:R-:W-:Y:S02]  /*1e4d0*/  UIMAD UR19, UR11, UR4, UR59 ;  /* 0x000000040b1372a4 */ /* 0x000fe4000f8e023b */
[----:B------:R-:W-:Y:S02]  /*1e4e0*/  UIMAD UR21, UR23, UR21, UR14 ;  /* 0x00000015171572a4 */ /* 0x000fe4000f8e020e */
[----:B------:R-:W-:-:S02]  /*1e4f0*/  UIMAD UR20, UR20, UR5, UR6 ;  /* 0x00000005141472a4 */ /* 0x000fc4000f8e0206 */
[----:B------:R-:W-:Y:S02]  /*1e500*/  UIMAD UR21, UR21, UR34, UR7 ;  /* 0x00000022151572a4 */ /* 0x000fe4000f8e0207 */
[----:B------:R-:W-:Y:S01]  /*1e510*/  UIADD3 UR16, UR8, 0xa800, URZ ;  /* 0x0000a80008107890 */ /* 0x000fe2000fffe03f */
[----:B------:R-:W-:Y:S01]  /*1e520*/  UMOV UR17, UR9 ;  /* 0x0000000900117c82 */ /* 0x000fe20008000000 */
[----:B------:R-:W-:Y:S01]  /*1e530*/  @UP0 ULDC UR14, c[0x0][0x388] ;  /* 0x0000e200000e0ab9 */ /* 0x000fe20000000800 */
[----:B------:R-:W-:-:S06]  /*1e540*/  UMOV UR11, UR42 ;  /* 0x0000002a000b7c82 */ /* 0x000fcc0008000000 */
[----:B------:R0:W-:Y:S02]  /*1e550*/  UTMALDG.5D.IM2COL [UR16], [UR56], UR39 ;  /* 0x00000010380073b4 */ /* 0x0001e40008060027 */
[----:B0-----:R-:W-:Y:S02]  /*1e560*/  @UP0 ULDC UR16, c[0x0][0x384] ;  /* 0x0000e10000100ab9 */ /* 0x001fe40000000800 */
[----:B------:R-:W-:Y:S02]  /*1e570*/  UIMAD.WIDE.U32 UR16, UR42, UR16, URZ ;  /* 0x000000102a1072a5 */ /* 0x000fe4000f8e003f */
[----:B------:R-:W-:-:S05]  /*1e580*/  UIADD3 UR42, UR10, 0x20, URZ ;  /* 0x000000200a2a7890 */ /* 0x000fca000fffe03f */
        /* <DEDUP_REMOVED lines=61> */
[----:B------:R-:W-:-:S03]  /*1e960*/  UIMAD.WIDE.U32 UR16, UR41, UR16, URZ ;  /* 0x00000010291072a5 */ /* 0x000fc6000f8e003f */
[----:B------:R-:W-:-:S04]  /*1e970*/  UMOV UR41, UR9 ;  /* 0x0000000900297c82 */ /* 0x000fc80008000000 */
        /* <DEDUP_REMOVED lines=18> */
[C---:B------:R-:W-:Y:S01]  /*1eaa0*/  R2UR UR33, R56.reuse ;  /* 0x00000000382172ca */ /* 0x040fe200000e0000 */
[----:B------:R-:W-:Y:S02]  /*1eab0*/  UIADD3 UR21, -UR22, URZ, URZ ;  /* 0x0000003f16157290 */ /* 0x000fe4000fffe13f */
[----:B------:R-:W-:Y:S02]  /*1eac0*/  UIMAD UR19, UR11, UR4, UR59 ;  /* 0x000000040b1372a4 */ /* 0x000fe4000f8e023b */
[----:B------:R-:W-:Y:S01]  /*1ead0*/  UIMAD UR21, UR23, UR21, UR14 ;  /* 0x00000015171572a4 */ /* 0x000fe2000f8e020e */
[----:B------:R-:W-:Y:S01]  /*1eae0*/  R2UR UR14, R56 ;  /* 0x00000000380e72ca */ /* 0x000fe200000e0000 */
[----:B------:R-:W-:-:S02]  /*1eaf0*/  UIMAD UR20, UR20, UR5, UR6 ;  /* 0x00000005141472a4 */ /* 0x000fc4000f8e0206 */
[----:B------:R-:W-:Y:S02]  /*1eb00*/  UIMAD UR21, UR21, UR34, UR7 ;  /* 0x00000022151572a4 */ /* 0x000fe4000f8e0207 */
[----:B------:R-:W-:Y:S01]  /*1eb10*/  UIADD3 UR16, UR8, 0xc000, URZ ;  /* 0x0000c00008107890 */ /* 0x000fe2000fffe03f */
[----:B------:R-:W-:-:S07]  /*1eb20*/  UMOV UR17, UR9 ;  /* 0x0000000900117c82 */ /* 0x000fce0008000000 */
[----:B------:R-:W-:Y:S01]  /*1eb30*/  UMOV UR11, UR14 ;  /* 0x0000000e000b7c82 */ /* 0x000fe20008000000 */
[----:B------:R0:W-:Y:S02]  /*1eb40*/  UTMALDG.5D.IM2COL [UR16], [UR56], UR39 ;  /* 0x00000010380073b4 */ /* 0x0001e40008060027 */
[----:B0-----:R-:W-:Y:S02]  /*1eb50*/  @UP0 ULDC UR16, c[0x0][0x384] ;  /* 0x0000e10000100ab9 */ /* 0x001fe40000000800 */
[----:B------:R-:W-:-:S07]  /*1eb60*/  UIMAD.WIDE.U32 UR16, UR14, UR16, URZ ;  /* 0x000000100e1072a5 */ /* 0x000fce000f8e003f */
[----:B------:R-:W-:Y:S01]  /*1eb70*/  @UP0 UMOV UR16, UR17 ;  /* 0x0000001100100c82 */ /* 0x000fe20008000000 */
[----:B------:R-:W-:Y:S02]  /*1eb80*/  @UP0 ULDC UR17, c[0x0][0x388] ;  /* 0x0000e20000110ab9 */ /* 0x000fe40000000800 */
[----:B------:R-:W-:-:S03]  /*1eb90*/  @UP0 USHF.R.U32.HI UR11, URZ, UR17, UR16 ;  /* 0x000000113f0b0299 */ /* 0x000fc60008011610 */
[----:B------:R-:W-:Y:S02]  /*1eba0*/  @UP1 ULDC.64 UR16, c[0x0][0x390] ;  /* 0x0000e40000101ab9 */ /* 0x000fe40000000a00 */
[----:B------:R-:W-:-:S03]  /*1ebb0*/  UIMAD.WIDE.U32 UR18, UR11, UR16, URZ ;  /* 0x000000100b1272a5 */ /* 0x000fc6000f8e003f */
[----:B------:R-:W-:-:S04]  /*1ebc0*/  @UP2 ULDC UR16, c[0x0][0x39c] ;  /* 0x0000e70000102ab9 */ /* 0x000fc80000000800 */
[----:B------:R-:W-:Y:S01]  /*1ebd0*/  UMOV UR18, UR11 ;  /* 0x0000000b00127c82 */ /* 0x000fe20008000000 */
[----:B------:R-:W-:-:S04]  /*1ebe0*/  @UP1 USHF.R.U32.HI UR18, URZ, UR17, UR19 ;  /* 0x000000113f121299 */ /* 0x000fc80008011613 */
[----:B------:R-:W-:Y:S02]  /*1ebf0*/  UIMAD.WIDE.U32 UR16, UR18, UR16, URZ ;  /* 0x00000010121072a5 */ /* 0x000fe4000f8e003f */
[----:B------:R-:W-:Y:S02]  /*1ec00*/  UIADD3 UR20, -UR18, URZ, URZ ;  /* 0x0000003f12147290 */ /* 0x000fe4000fffe13f */
[----:B------:R-:W-:Y:S02]  /*1ec10*/  UMOV UR22, UR18 ;  /* 0x0000001200167c82 */ /* 0x000fe40008000000 */
[----:B------:R-:W-:Y:S01]  /*1ec20*/  UIMAD UR20, UR31, UR20, UR11 ;  /* 0x000000141f1472a4 */ /* 0x000fe2000f8e020b */
[----:B------:R-:W-:Y:S01]  /*1ec30*/  @UP2 UMOV UR16, UR17 ;  /* 0x0000001100102c82 */ /* 0x000fe20008000000 */
[----:B------:R-:W-:Y:S01]  /*1ec40*/  @UP2 ULDC UR17, c[0x0][0x3a0] ;  /* 0x0000e80000112ab9 */ /* 0x000fe20000000800 */
[----:B------:R-:W-:Y:S02]  /*1ec50*/  UIADD3 UR11, -UR11, URZ, URZ ;  /* 0x0000003f0b0b7290 */ /* 0x000fe4000fffe13f */
[----:B------:R-:W-:-:S02]  /*1ec60*/  @UP2 USHF.R.U32.HI UR22, URZ, UR17, UR16 ;  /* 0x000000113f162299 */ /* 0x000fc40008011610 */
[----:B------:R-:W-:Y:S01]  /*1ec70*/  UIMAD UR11, UR15, UR11, UR33 ;  /* 0x0000000b0f0b72a4 */ /* 0x000fe2000f8e0221 */
[----:B------:R-:W-:Y:S01]  /*1ec80*/  R2UR UR33, R57 ;  /* 0x00000000392172ca */ /* 0x000fe200000e0000 */
[----:B------:R-:W-:Y:S02]  /*1ec90*/  UIADD3 UR21, -UR22, URZ, URZ ;  /* 0x0000003f16157290 */ /* 0x000fe4000fffe13f */
[----:B------:R-:W-:Y:S02]  /*1eca0*/  UIMAD UR19, UR11, UR4, UR59 ;  /* 0x000000040b1372a4 */ /* 0x000fe4000f8e023b */
[----:B------:R-:W-:Y:S02]  /*1ecb0*/  UIMAD UR21, UR23, UR21, UR18 ;  /* 0x00000015171572a4 */ /* 0x000fe4000f8e0212 */
[----:B------:R-:W-:Y:S02]  /*1ecc0*/  UIMAD UR20, UR20, UR5, UR6 ;  /* 0x00000005141472a4 */ /* 0x000fe4000f8e0206 */
[----:B------:R-:W-:-:S02]  /*1ecd0*/  UIMAD UR21, UR21, UR34, UR7 ;  /* 0x00000022151572a4 */ /* 0x000fc4000f8e0207 */
[----:B------:R-:W-:Y:S01]  /*1ece0*/  UIADD3 UR16, UR8, 0xc800, URZ ;  /* 0x0000c80008107890 */ /* 0x000fe2000fffe03f */
[----:B------:R-:W-:Y:S01]  /*1ecf0*/  UMOV UR17, UR9 ;  /* 0x0000000900117c82 */ /* 0x000fe20008000000 */
[----:B------:R-:W-:Y:S01]  /*1ed00*/  UMOV UR18, UR10 ;  /* 0x0000000a00127c82 */ /* 0x000fe20008000000 */
[----:B------:R-:W-:-:S06]  /*1ed10*/  UMOV UR11, UR35 ;  /* 0x00000023000b7c82 */ /* 0x000fcc0008000000 */
        /* <DEDUP_REMOVED lines=29> */
[----:B------:R-:W-:-:S07]  /*1eef0*/  UMOV UR18, UR10 ;  /* 0x0000000a00127c82 */ /* 0x000fce0008000000 */
[----:B------:R0:W-:Y:S02]  /*1ef00*/  UTMALDG.5D.IM2COL [UR16], [UR56], UR39 ;  /* 0x00000010380073b4 */ /* 0x0001e40008060027 */
[----:B0-----:R-:W-:Y:S01]  /*1ef10*/  @UP0 ULDC UR16, c[0x0][0x384] ;  /* 0x0000e10000100ab9 */ /* 0x001fe20000000800 */
[----:B------:R-:W-:Y:S01]  /*1ef20*/  UMOV UR20, UR11 ;  /* 0x0000000b00147c82 */ /* 0x000fe20008000000 */
        /* <DEDUP_REMOVED lines=9> */
[----:B------:R-:W-:-:S03]  /*1efc0*/  UIMAD.WIDE.U32 UR16, UR18, UR16, URZ ;  /* 0x00000010121072a5 */ /* 0x000fc6000f8e003f */
[----:B------:R-:W-:-:S04]  /*1efd0*/  UMOV UR22, UR18 ;  /* 0x0000001200167c82 */ /* 0x000fc80008000000 */
[----:B------:R-:W-:Y:S01]  /*1efe0*/  @UP2 UMOV UR16, UR17 ;  /* 0x0000001100102c82 */ /* 0x000fe20008000000 */
[----:B------:R-:W-:Y:S02]  /*1eff0*/  @UP2 ULDC UR17, c[0x0][0x3a0] ;  /* 0x0000e80000112ab9 */ /* 0x000fe40000000800 */
[----:B------:R-:W-:Y:S02]  /*1f000*/  @UP2 USHF.R.U32.HI UR22, URZ, UR17, UR16 ;  /* 0x000000113f162299 */ /* 0x000fe40008011610 */
[----:B------:R-:W-:Y:S02]  /*1f010*/  UIADD3 UR16, -UR18, URZ, URZ ;  /* 0x0000003f12107290 */ /* 0x000fe4000fffe13f */
[----:B------:R-:W-:Y:S02]  /*1f020*/  UIADD3 UR21, -UR22, URZ, URZ ;  /* 0x0000003f16157290 */ /* 0x000fe4000fffe13f */
[----:B------:R-:W-:Y:S02]  /*1f030*/  UIADD3 UR17, -UR20, URZ, URZ ;  /* 0x0000003f14117290 */ /* 0x000fe4000fffe13f */
[----:B------:R-:W-:-:S02]  /*1f040*/  UIMAD UR16, UR31, UR16, UR20 ;  /* 0x000000101f1072a4 */ /* 0x000fc4000f8e0214 */
[----:B------:R-:W-:Y:S02]  /*1f050*/  UIMAD UR21, UR23, UR21, UR18 ;  /* 0x00000015171572a4 */ /* 0x000fe4000f8e0212 */
[----:B------:R-:W-:Y:S01]  /*1f060*/  UIMAD UR17, UR15, UR17, UR33 ;  /* 0x000000110f1172a4 */ /* 0x000fe2000f8e0221 */
[----:B------:R-:W-:Y:S01]  /*1f070*/  R2UR UR33, R59 ;  /* 0x000000003b2172ca */ /* 0x000fe200000e0000 */
[----:B------:R-:W-:Y:S02]  /*1f080*/  UIMAD UR20, UR16, UR5, UR6 ;  /* 0x00000005101472a4 */ /* 0x000fe4000f8e0206 */
[----:B------:R-:W-:Y:S02]  /*1f090*/  UIMAD UR19, UR17, UR4, UR59 ;  /* 0x00000004111372a4 */ /* 0x000fe4000f8e023b */
[----:B------:R-:W-:Y:S02]  /*1f0a0*/  UIMAD UR21, UR21, UR34, UR7 ;  /* 0x00000022151572a4 */ /* 0x000fe4000f8e0207 */
[----:B------:R-:W-:Y:S01]  /*1f0b0*/  UIADD3 UR16, UR8, 0xd800, URZ ;  /* 0x0000d80008107890 */ /* 0x000fe2000fffe03f */
[----:B------:R-:W-:Y:S01]  /*1f0c0*/  UMOV UR17, UR9 ;  /* 0x0000000900117c82 */ /* 0x000fe20008000000 */
[----:B------:R-:W-:-:S07]  /*1f0d0*/  UMOV UR18, UR10 ;  /* 0x0000000a00127c82 */ /* 0x000fce0008000000 */
[----:B------:R0:W-:Y:S02]  /*1f0e0*/  UTMALDG.5D.IM2COL [UR16], [UR56], UR39 ;  /* 0x00000010380073b4 */ /* 0x0001e40008060027 */
[----:B0-----:R-:W-:Y:S01]  /*1f0f0*/  @UP0 ULDC UR16, c[0x0][0x384] ;  /* 0x0000e10000100ab9 */ /* 0x001fe20000000800 */
[----:B------:R-:W-:Y:S01]  /*1f100*/  UMOV UR20, UR47 ;  /* 0x0000002f00147c82 */ /* 0x000fe20008000000 */
[----:B------:R-:W-:Y:S01]  /*1f110*/  UIMAD.WIDE.U32 UR16, UR47, UR16, URZ ;  /* 0x000000102f1072a5 */ /* 0x000fe2000f8e003f */
[----:B------:R-:W-:-:S06]  /*1f120*/  R2UR UR47, R17 ;  /* 0x00000000112f72ca */ /* 0x000fcc00000e0000 */
        /* <DEDUP_REMOVED lines=108> */
[----:B------:R-:W-:Y:S02]  /*1f7f0*/  UIMAD UR17, UR15, UR17, UR40 ;  /* 0x000000110f1172a4 */ /* 0x000fe4000f8e0228 */
[----:B------:R-:W-:Y:S02]  /*1f800*/  UIMAD UR20, UR16, UR5, UR6 ;  /* 0x00000005101472a4 */ /* 0x000fe4000f8e0206 */
[----:B------:R-:W-:Y:S02]  /*1f810*/  UIMAD UR19, UR17, UR4, UR59 ;  /* 0x00000004111372a4 */ /* 0x000fe4000f8e023b */
[----:B------:R-:W-:Y:S02]  /*1f820*/  UIMAD UR21, UR21, UR34, UR7 ;  /* 0x00000022151572a4 */ /* 0x000fe4000f8e0207 */
[----:B------:R-:W-:Y:S01]  /*1f830*/  UIADD3 UR16, UR8, 0xf800, URZ ;  /* 0x0000f80008107890 */ /* 0x000fe2000fffe03f */
[----:B------:R-:W-:Y:S01]  /*1f840*/  UMOV UR17, UR9 ;  /* 0x0000000900117c82 */ /* 0x000fe20008000000 */
[----:B------:R-:W-:Y:S01]  /*1f850*/  UMOV UR18, UR10 ;  /* 0x0000000a00127c82 */ /* 0x000fe20008000000 */
[----:B------:R-:W-:-:S06]  /*1f860*/  UIADD3 UR40, UR8, 0x400, URZ ;  /* 0x0000040008287890 */ /* 0x000fcc000fffe03f */
[----:B------:R0:W-:Y:S02]  /*1f870*/  UTMALDG.5D.IM2COL [UR16], [UR56], UR39 ;  /* 0x00000010380073b4 */ /* 0x0001e40008060027 */
[----:B0-----:R-:W-:Y:S01]  /*1f880*/  @UP0 ULDC UR16, c[0x0][0x384] ;  /* 0x0000e10000100ab9 */ /* 0x001fe20000000800 */
[----:B------:R-:W-:Y:S01]  /*1f890*/  R2UR UR21, R32 ;  /* 0x00000000201572ca */ /* 0x000fe200000e0000 */
        /* <DEDUP_REMOVED lines=16> */
[----:B------:R-:W-:Y:S01]  /*1f9a0*/  UIMAD UR16, UR15, UR16, UR47 ;  /* 0x000000100f1072a4 */ /* 0x000fe2000f8e022f */
[----:B------:R-:W-:Y:S01]  /*1f9b0*/  R2UR UR47, R11 ;  /* 0x000000000b2f72ca */ /* 0x000fe200000e0000 */
[----:B------:R-:W-:Y:S01]  /*1f9c0*/  UIMAD UR17, UR31, UR17, UR49 ;  /* 0x000000111f1172a4 */ /* 0x000fe2000f8e0231 */
[----:B------:R-:W-:Y:S01]  /*1f9d0*/  IADD3 R11, R9, 0x1, RZ ;  /* 0x00000001090b7810 */ /* 0x000fe20007ffe0ff */
[----:B------:R-:W-:-:S02]  /*1f9e0*/  UIMAD UR43, UR16, UR4, UR59 ;  /* 0x00000004102b72a4 */ /* 0x000fc4000f8e023b */
[----:B------:R-:W-:Y:S01]  /*1f9f0*/  UIMAD UR44, UR17, UR5, UR6 ;  /* 0x00000005112c72a4 */ /* 0x000fe2000f8e0206 */
[----:B------:R-:W-:Y:S01]  /*1fa00*/  @UP0 ULDC UR16, c[0x0][0x384] ;  /* 0x0000e10000100ab9 */ /* 0x000fe20000000800 */
[----:B------:R-:W-:Y:S02]  /*1fa10*/  UIADD3 UR19, -UR46, URZ, URZ ;  /* 0x0000003f2e137290 */ /* 0x000fe4000fffe13f */
[----:B------:R-:W-:Y:S02]  /*1fa20*/  UIMAD.WIDE.U32 UR16, UR50, UR16, URZ ;  /* 0x00000010321072a5 */ /* 0x000fe4000f8e003f */
[----:B------:R-:W-:Y:S01]  /*1fa30*/  UIMAD UR18, UR23, UR19, UR18 ;  /* 0x00000013171272a4 */ /* 0x000fe2000f8e0212 */
[----:B------:R-:W-:-:S03]  /*1fa40*/  UMOV UR49, UR42 ;  /* 0x0000002a00317c82 */ /* 0x000fc60008000000 */
[----:B------:R-:W-:Y:S01]  /*1fa50*/  UIMAD UR45, UR18, UR34, UR7 ;  /* 0x00000022122d72a4 */ /* 0x000fe2000f8e0207 */
[----:B------:R-:W-:Y:S01]  /*1fa60*/  @UP0 UMOV UR16, UR17 ;  /* 0x0000001100100c82 */ /* 0x000fe20008000000 */
[----:B------:R-:W-:Y:S02]  /*1fa70*/  @UP0 ULDC UR17, c[0x0][0x388] ;  /* 0x0000e20000110ab9 */ /* 0x000fe40000000800 */
[----:B------:R-:W-:-:S03]  /*1fa80*/  @UP0 USHF.R.U32.HI UR50, URZ, UR17, UR16 ;  /* 0x000000113f320299 */ /* 0x000fc60008011610 */
[----:B------:R-:W-:Y:S02]  /*1fa90*/  @UP1 ULDC.64 UR16, c[0x0][0x390] ;  /* 0x0000e40000101ab9 */ /* 0x000fe40000000a00 */
[----:B------:R0:W-:Y:S01]  /*1faa0*/  UTMALDG.5D.IM2COL [UR40], [UR56], UR39 ;  /* 0x00000028380073b4 */ /* 0x0001e20008060027 */
[----:B------:R-:W-:-:S03]  /*1fab0*/  UIMAD.WIDE.U32 UR18, UR50, UR16, URZ ;  /* 0x00000010321272a5 */ /* 0x000fc6000f8e003f */
[----:B------:R-:W-:-:S04]  /*1fac0*/  @UP2 ULDC UR16, c[0x0][0x39c] ;  /* 0x0000e70000102ab9 */ /* 0x000fc80000000800 */
[----:B------:R-:W-:Y:S01]  /*1fad0*/  UMOV UR18, UR50 ;  /* 0x0000003200127c82 */ /* 0x000fe20008000000 */
[----:B------:R-:W-:Y:S02]  /*1fae0*/  @UP1 USHF.R.U32.HI UR18, URZ, UR17, UR19 ;  /* 0x000000113f121299 */ /* 0x000fe40008011613 */
[----:B------:R-:W-:Y:S02]  /*1faf0*/  UIADD3 UR19, -UR50, URZ, URZ ;  /* 0x0000003f32137290 */ /* 0x000fe4000fffe13f */
[----:B------:R-:W-:Y:S02]  /*1fb00*/  UIMAD.WIDE.U32 UR16, UR18, UR16, URZ ;  /* 0x00000010121072a5 */ /* 0x000fe4000f8e003f */
[----:B------:R-:W-:Y:S01]  /*1fb10*/  UIMAD UR19, UR15, UR19, UR21 ;  /* 0x000000130f1372a4 */ /* 0x000fe2000f8e0215 */
[----:B------:R-:W-:Y:S01]  /*1fb20*/  UMOV UR22, UR18 ;  /* 0x0000001200167c82 */ /* 0x000fe20008000000 */
[----:B------:R-:W-:-:S03]  /*1fb30*/  UIADD3 UR20, -UR18, URZ, URZ ;  /* 0x0000003f12147290 */ /* 0x000fc6000fffe13f */
[----:B------:R-:W-:Y:S01]  /*1fb40*/  @UP2 UMOV UR16, UR17 ;  /* 0x0000001100102c82 */ /* 0x000fe20008000000 */
[----:B------:R-:W-:Y:S01]  /*1fb50*/  @UP2 ULDC UR17, c[0x0][0x3a0] ;  /* 0x0000e80000112ab9 */ /* 0x000fe20000000800 */
[----:B------:R-:W-:Y:S01]  /*1fb60*/  UIMAD UR20, UR31, UR20, UR50 ;  /* 0x000000141f1472a4 */ /* 0x000fe2000f8e0232 */
[----:B------:R-:W-:Y:S01]  /*1fb70*/  R2UR UR50, R33 ;  /* 0x00000000213272ca */ /* 0x000fe200000e0000 */
[----:B------:R-:W-:Y:S02]  /*1fb80*/  @UP2 USHF.R.U32.HI UR22, URZ, UR17, UR16 ;  /* 0x000000113f162299 */ /* 0x000fe40008011610 */
[----:B------:R-:W-:Y:S01]  /*1fb90*/  UIMAD UR19, UR19, UR4, UR59 ;  /* 0x00000004131372a4 */ /* 0x000fe2000f8e023b */
[----:B0-----:R-:W-:Y:S01]  /*1fba0*/  R2UR UR45, R13 ;  /* 0x000000000d2d72ca */ /* 0x001fe200000e0000 */
[----:B------:R-:W-:Y:S01]  /*1fbb0*/  UIADD3 UR21, -UR22, URZ, URZ ;  /* 0x0000003f16157290 */ /* 0x000fe2000fffe13f */
[----:B------:R-:W-:Y:S01]  /*1fbc0*/  R2UR UR44, R14 ;  /* 0x000000000e2c72ca */ /* 0x000fe200000e0000 */
[----:B------:R-:W-:Y:S01]  /*1fbd0*/  UIMAD UR20, UR20, UR5, UR6 ;  /* 0x00000005141472a4 */ /* 0x000fe2000f8e0206 */
[----:B------:R-:W-:Y:S01]  /*1fbe0*/  R2UR UR40, R21 ;  /* 0x00000000152872ca */ /* 0x000fe200000e0000 */
[----:B------:R-:W-:Y:S01]  /*1fbf0*/  UIMAD UR21, UR23, UR21, UR18 ;  /* 0x00000015171572a4 */ /* 0x000fe2000f8e0212 */
[----:B------:R-:W-:Y:S01]  /*1fc00*/  R2UR UR43, R15 ;  /* 0x000000000f2b72ca */ /* 0x000fe200000e0000 */
[----:B------:R-:W-:Y:S01]  /*1fc10*/  UIADD3 UR16, UR8, 0xc00, URZ ;  /* 0x00000c0008107890 */ /* 0x000fe2000fffe03f */
[----:B------:R-:W-:Y:S01]  /*1fc20*/  R2UR UR42, R16 ;  /* 0x00000000102a72ca */ /* 0x000fe200000e0000 */
[----:B------:R-:W-:Y:S01]  /*1fc30*/  UIMAD UR21, UR21, UR34, UR7 ;  /* 0x00000022151572a4 */ /* 0x000fe2000f8e0207 */
[----:B------:R-:W-:Y:S01]  /*1fc40*/  R2UR UR41, R20 ;  /* 0x00000000142972ca */ /* 0x000fe200000e0000 */
[----:B------:R-:W-:Y:S01]  /*1fc50*/  UMOV UR17, UR9 ;  /* 0x0000000900117c82 */ /* 0x000fe20008000000 */
[----:B------:R-:W-:Y:S01]  /*1fc60*/  UMOV UR18, UR49 ;  /* 0x0000003100127c82 */ /* 0x000fe20008000000 */
[----:B------:R-:W-:-:S02]  /*1fc70*/  R2UR UR46, R12 ;  /* 0x000000000c2e72ca */ /* 0x000fc400000e0000 */
[----:B------:R-:W-:Y:S01]  /*1fc80*/  MOV R14, UR57 ;  /* 0x00000039000e7c02 */ /* 0x000fe20008000f00 */
[----:B------:R-:W0:Y:S01]  /*1fc90*/  LDC.64 R12, c[0x0][0x3e0] ;  /* 0x0000f800ff0c7b82 */ /* 0x000e220000000a00 */
[----:B------:R-:W-:Y:S01]  /*1fca0*/  MOV R16, UR9 ;  /* 0x0000000900107c02 */ /* 0x000fe20008000f00 */
[----:B------:R1:W-:Y:S01]  /*1fcb0*/  UTMALDG.5D.IM2COL [UR16], [UR56], UR39 ;  /* 0x00000010380073b4 */ /* 0x0003e20008060027 */
[----:B------:R-:W-:Y:S01]  /*1fcc0*/  MOV R15, UR10 ;  /* 0x0000000a000f7c02 */ /* 0x000fe20008000f00 */
[----:B-1----:R-:W-:Y:S02]  /*1fcd0*/  @UP0 ULDC UR16, c[0x0][0x384] ;  /* 0x0000e10000100ab9 */ /* 0x002fe40000000800 */
        /* <DEDUP_REMOVED lines=8> */
[----:B------:R-:W-:Y:S02]  /*1fd60*/  @UP1 USHF.R.U32.HI UR18, URZ, UR17, UR19 ;  /* 0x000000113f121299 */ /* 0x000fe40008011613 */
[----:B------:R-:W-:Y:S02]  /*1fd70*/  UIADD3 UR19, -UR51, URZ, URZ ;  /* 0x0000003f33137290 */ /* 0x000fe4000fffe13f */
[----:B------:R-:W-:Y:S02]  /*1fd80*/  UIMAD.WIDE.U32 UR16, UR18, UR16, URZ ;  /* 0x00000010121072a5 */ /* 0x000fe4000f8e003f */
[----:B------:R-:W-:Y:S02]  /*1fd90*/  UIADD3 UR20, -UR18, URZ, URZ ;  /* 0x0000003f12147290 */ /* 0x000fe4000fffe13f */
[----:B------:R-:W-:Y:S01]  /*1fda0*/  UMOV UR22, UR18 ;  /* 0x0000001200167c82 */ /* 0x000fe20008000000 */
[----:B------:R-:W-:Y:S01]  /*1fdb0*/  UIMAD UR19, UR15, UR19, UR50 ;  /* 0x000000130f1372a4 */ /* 0x000fe2000f8e0232 */
[----:B------:R-:W-:Y:S01]  /*1fdc0*/  R2UR UR50, R34 ;  /* 0x00000000223272ca */ /* 0x000fe200000e0000 */
[----:B------:R-:W-:Y:S01]  /*1fdd0*/  @UP2 UMOV UR16, UR17 ;  /* 0x0000001100102c82 */ /* 0x000fe20008000000 */
[----:B------:R-:W-:Y:S01]  /*1fde0*/  @UP2 ULDC UR17, c[0x0][0x3a0] ;  /* 0x0000e80000112ab9 */ /* 0x000fe20000000800 */
[----:B------:R-:W-:-:S02]  /*1fdf0*/  UIMAD UR20, UR31, UR20, UR51 ;  /* 0x000000141f1472a4 */ /* 0x000fc4000f8e0233 */
[----:B------:R-:W-:Y:S02]  /*1fe00*/  @UP2 USHF.R.U32.HI UR22, URZ, UR17, UR16 ;  /* 0x000000113f162299 */ /* 0x000fe40008011610 */
[----:B------:R-:W-:Y:S02]  /*1fe10*/  UIMAD UR19, UR19, UR4, UR59 ;  /* 0x00000004131372a4 */ /* 0x000fe4000f8e023b */
[----:B------:R-:W-:Y:S02]  /*1fe20*/  UIADD3 UR21, -UR22, URZ, URZ ;  /* 0x0000003f16157290 */ /* 0x000fe4000fffe13f */
[----:B------:R-:W-:Y:S02]  /*1fe30*/  UIMAD UR20, UR20, UR5, UR6 ;  /* 0x00000005141472a4 */ /* 0x000fe4000f8e0206 */
[----:B------:R-:W-:Y:S02]  /*1fe40*/  UIMAD UR21, UR23, UR21, UR18 ;  /* 0x00000015171572a4 */ /* 0x000fe4000f8e0212 */
[----:B------:R-:W-:-:S02]  /*1fe50*/  UIADD3 UR16, UR8, 0x1400, URZ ;  /* 0x0000140008107890 */ /* 0x000fc4000fffe03f */
[----:B------:R-:W-:Y:S01]  /*1fe60*/  UIMAD UR21, UR21, UR34, UR7 ;  /* 0x00000022151572a4 */ /* 0x000fe2000f8e0207 */
[----:B------:R-:W-:Y:S01]  /*1fe70*/  UMOV UR17, UR9 ;  /* 0x0000000900117c82 */ /* 0x000fe20008000000 */
[----:B------:R-:W-:-:S07]  /*1fe80*/  UMOV UR18, UR49 ;  /* 0x0000003100127c82 */ /* 0x000fce0008000000 */
[----:B------:R1:W-:Y:S02]  /*1fe90*/  UTMALDG.5D.IM2COL [UR16], [UR56], UR39 ;  /* 0x00000010380073b4 */ /* 0x0003e40008060027 */
        /* <DEDUP_REMOVED lines=43> */
[----:B------:R-:W-:-:S02]  /*20150*/  UIMAD UR19, UR15, UR19, UR45 ;  /* 0x000000130f1372a4 */ /* 0x000fc4000f8e022d */
[----:B------:R-:W-:Y:S01]  /*20160*/  @UP2 UMOV UR16, UR17 ;  /* 0x0000001100102c82 */ /* 0x000fe20008000000 */
[----:B------:R-:W-:Y:S01]  /*20170*/  @UP2 ULDC UR17, c[0x0][0x3a0] ;  /* 0x0000e80000112ab9 */ /* 0x000fe20000000800 */
[----:B------:R-:W-:Y:S02]  /*20180*/  UIMAD UR20, UR31, UR20, UR53 ;  /* 0x000000141f1472a4 */ /* 0x000fe4000f8e0235 */
[----:B------:R-:W-:Y:S02]  /*20190*/  @UP2 USHF.R.U32.HI UR22, URZ, UR17, UR16 ;  /* 0x000000113f162299 */ /* 0x000fe40008011610 */
[----:B------:R-:W-:Y:S02]  /*201a0*/  UIMAD UR19, UR19, UR4, UR59 ;  /* 0x00000004131372a4 */ /* 0x000fe4000f8e023b */
[----:B------:R-:W-:Y:S02]  /*201b0*/  UIADD3 UR21, -UR22, URZ, URZ ;  /* 0x0000003f16157290 */ /* 0x000fe4000fffe13f */
[----:B------:R-:W-:-:S02]  /*201c0*/  UIMAD UR20, UR20, UR5, UR6 ;  /* 0x00000005141472a4 */ /* 0x000fc4000f8e0206 */
[----:B------:R-:W-:Y:S02]  /*201d0*/  UIMAD UR21, UR23, UR21, UR18 ;  /* 0x00000015171572a4 */ /* 0x000fe4000f8e0212 */
[----:B------:R-:W-:Y:S02]  /*201e0*/  UIADD3 UR16, UR8, 0x2400, URZ ;  /* 0x0000240008107890 */ /* 0x000fe4000fffe03f */
        /* <DEDUP_REMOVED lines=89> */
[----:B------:R-:W-:Y:S01]  /*20780*/  UMOV UR18, UR49 ;  /* 0x0000003100127c82 */ /* 0x000fe20008000000 */
[----:B------:R-:W-:-:S06]  /*20790*/  R2UR UR49, R39 ;  /* 0x00000000273172ca */ /* 0x000fcc00000e0000 */
        /* <DEDUP_REMOVED lines=26> */
[----:B------:R-:W-:Y:S02]  /*20940*/  UIMAD UR21, UR21, UR34, UR7 ;  /* 0x00000022151572a4 */ /* 0x000fe4000f8e0207 */
[----:B------:R-:W-:Y:S01]  /*20950*/  UIADD3 UR16, UR8, 0x4400, URZ ;  /* 0x0000440008107890 */ /* 0x000fe2000fffe03f */
[----:B------:R-:W-:Y:S02]  /*20960*/  UMOV UR17, UR9 ;  /* 0x0000000900117c82 */ /* 0x000fe40008000000 */
[----:B------:R-:W-:Y:S01]  /*20970*/  UMOV UR18, UR60 ;  /* 0x0000003c00127c82 */ /* 0x000fe20008000000 */
[----:B------:R-:W-:-:S05]  /*20980*/  UMOV UR10, UR60 ;  /* 0x0000003c000a7c82 */ /* 0x000fca0008000000 */
        /* <DEDUP_REMOVED lines=86> */
[----:B------:R-:W-:-:S06]  /*20ef0*/  @UP0 ULDC UR40, c[0x0][0x388] ;  /* 0x0000e20000280ab9 */ /* 0x000fcc0000000800 */
        /* <DEDUP_REMOVED lines=60> */
[----:B-1----:R-:W-:-:S03]  /*212c0*/  UIMAD.WIDE.U32 UR16, UR37, UR30, URZ ;  /* 0x0000001e251072a5 */ /* 0x002fc6000f8e003f */
[----:B------:R-:W-:-:S04]  /*212d0*/  @UP0 ULDC UR30, c[0x0][0x384] ;  /* 0x0000e100001e0ab9 */ /* 0x000fc80000000800 */
        /* <DEDUP_REMOVED lines=26> */
[----:B------:R-:W-:-:S06]  /*21480*/  @UP1 ULDC.64 UR36, c[0x0][0x390] ;  /* 0x0000e40000241ab9 */ /* 0x000fcc0000000a00 */
[----:B------:R1:W-:Y:S02]  /*21490*/  UTMALDG.5D.IM2COL [UR16], [UR56], UR39 ;  /* 0x00000010380073b4 */ /* 0x0003e40008060027 */
[----:B-1----:R-:W-:-:S03]  /*214a0*/  UIMAD.WIDE.U32 UR16, UR29, UR30, URZ ;  /* 0x0000001e1d1072a5 */ /* 0x002fc6000f8e003f */
[----:B------:R-:W-:-:S04]  /*214b0*/  @UP0 ULDC UR30, c[0x0][0x388] ;  /* 0x0000e200001e0ab9 */ /* 0x000fc80000000800 */
[----:B------:R-:W-:Y:S01]  /*214c0*/  @UP0 UMOV UR32, UR17 ;  /* 0x0000001100200c82 */ /* 0x000fe20008000000 */
[----:B------:R-:W-:Y:S01]  /*214d0*/  @UP1 ULDC.64 UR16, c[0x0][0x390] ;  /* 0x0000e40000101ab9 */ /* 0x000fe20000000a00 */
[----:B------:R-:W-:-:S03]  /*214e0*/  @UP0 USHF.R.U32.HI UR29, URZ, UR30, UR32 ;  /* 0x0000001e3f1d0299 */ /* 0x000fc60008011620 */
[----:B------:R-:W-:Y:S01]  /*214f0*/  UMOV UR32, UR27 ;  /* 0x0000001b00207c82 */ /* 0x000fe20008000000 */
[----:B------:R-:W-:-:S03]  /*21500*/  UIMAD.WIDE.U32 UR18, UR29, UR16, URZ ;  /* 0x000000101d1272a5 */ /* 0x000fc6000f8e003f */
[----:B------:R-:W-:-:S04]  /*21510*/  @UP2 ULDC UR16, c[0x0][0x39c] ;  /* 0x0000e70000102ab9 */ /* 0x000fc80000000800 */
[----:B------:R-:W-:Y:S01]  /*21520*/  @UP1 UMOV UR30, UR19 ;  /* 0x00000013001e1c82 */ /* 0x000fe20008000000 */
        /* <DEDUP_REMOVED lines=12> */
[----:B------:R-:W-:Y:S02]  /*215f0*/  UIADD3 UR16, UR8, 0x7c00, URZ ;  /* 0x00007c0008107890 */ /* 0x000fe4000fffe03f */
[----:B------:R-:W-:Y:S02]  /*21600*/  UIADD3 UR21, -UR22, URZ, URZ ;  /* 0x0000003f16157290 */ /* 0x000fe4000fffe13f */
[----:B------:R-:W-:Y:S02]  /*21610*/  UIMAD UR19, UR19, UR4, UR59 ;  /* 0x00000004131372a4 */ /* 0x000fe4000f8e023b */
[----:B------:R-:W-:Y:S02]  /*21620*/  UIMAD UR21, UR23, UR21, UR18 ;  /* 0x00000015171572a4 */ /* 0x000fe4000f8e0212 */
[----:B------:R-:W-:-:S02]  /*21630*/  UIMAD UR20, UR20, UR5, UR6 ;  /* 0x00000005141472a4 */ /* 0x000fc4000f8e0206 */
[----:B------:R-:W-:Y:S01]  /*21640*/  UIMAD UR21, UR21, UR34, UR7 ;  /* 0x00000022151572a4 */ /* 0x000fe2000f8e0207 */
[----:B------:R-:W-:Y:S01]  /*21650*/  UMOV UR17, UR9 ;  /* 0x0000000900117c82 */ /* 0x000fe20008000000 */
[----:B------:R-:W-:Y:S01]  /*21660*/  UMOV UR18, UR60 ;  /* 0x0000003c00127c82 */ /* 0x000fe20008000000 */
[----:B------:R-:W-:Y:S01]  /*21670*/  @UP0 ULDC UR29, c[0x0][0x384] ;  /* 0x0000e100001d0ab9 */ /* 0x000fe20000000800 */
[----:B------:R-:W-:-:S05]  /*21680*/  @UP0 ULDC UR30, c[0x0][0x388] ;  /* 0x0000e200001e0ab9 */ /* 0x000fca0000000800 */
[----:B------:R1:W-:Y:S02]  /*21690*/  UTMALDG.5D.IM2COL [UR16], [UR56], UR39 ;  /* 0x00000010380073b4 */ /* 0x0003e40008060027 */
[----:B-1----:R-:W-:-:S07]  /*216a0*/  UIMAD.WIDE.U32 UR16, UR28, UR29, URZ ;  /* 0x0000001d1c1072a5 */ /* 0x002fce000f8e003f */
[----:B------:R-:W-:Y:S01]  /*216b0*/  @UP0 UMOV UR29, UR17 ;  /* 0x00000011001d0c82 */ /* 0x000fe20008000000 */
[----:B------:R-:W-:Y:S01]  /*216c0*/  @UP1 ULDC.64 UR16, c[0x0][0x390] ;  /* 0x0000e40000101ab9 */ /* 0x000fe20000000a00 */
[----:B------:R-:W-:-:S03]  /*216d0*/  @UP0 USHF.R.U32.HI UR28, URZ, UR30, UR29 ;  /* 0x0000001e3f1c0299 */ /* 0x000fc6000801161d */
[----:B------:R-:W-:Y:S01]  /*216e0*/  UMOV UR30, UR25 ;  /* 0x00000019001e7c82 */ /* 0x000fe20008000000 */
[----:B------:R-:W-:-:S03]  /*216f0*/  UIMAD.WIDE.U32 UR18, UR28, UR16, URZ ;  /* 0x000000101c1272a5 */ /* 0x000fc6000f8e003f */
[----:B------:R-:W-:Y:S01]  /*21700*/  UMOV UR20, UR28 ;  /* 0x0000001c00147c82 */ /* 0x000fe20008000000 */
[----:B------:R-:W-:-:S03]  /*21710*/  @UP2 ULDC UR16, c[0x0][0x39c] ;  /* 0x0000e70000102ab9 */ /* 0x000fc60000000800 */
[----:B------:R-:W-:Y:S01]  /*21720*/  @UP1 UMOV UR29, UR19 ;  /* 0x00000013001d1c82 */ /* 0x000fe20008000000 */
[----:B------:R-:W-:Y:S01]  /*21730*/  @UP2 ULDC UR18, c[0x0][0x3a0] ;  /* 0x0000e80000122ab9 */ /* 0x000fe20000000800 */
[----:B------:R-:W-:-:S03]  /*21740*/  @UP1 USHF.R.U32.HI UR20, URZ, UR17, UR29 ;  /* 0x000000113f141299 */ /* 0x000fc6000801161d */
[----:B------:R-:W-:Y:S01]  /*21750*/  @UP0 ULDC UR29, c[0x0][0x384] ;  /* 0x0000e100001d0ab9 */ /* 0x000fe20000000800 */
[----:B------:R-:W-:Y:S02]  /*21760*/  UIMAD.WIDE.U32 UR16, UR20, UR16, URZ ;  /* 0x00000010141072a5 */ /* 0x000fe4000f8e003f */
[----:B------:R-:W-:Y:S02]  /*21770*/  UIADD3 UR16, -UR20, URZ, URZ ;  /* 0x0000003f14107290 */ /* 0x000fe4000fffe13f */
[----:B------:R-:W-:Y:S01]  /*21780*/  UMOV UR22, UR20 ;  /* 0x0000001400167c82 */ /* 0x000fe20008000000 */
[----:B------:R-:W-:Y:S02]  /*21790*/  @UP2 USHF.R.U32.HI UR22, URZ, UR18, UR17 ;  /* 0x000000123f162299 */ /* 0x000fe40008011611 */
[----:B------:R-:W-:Y:S02]  /*217a0*/  UIADD3 UR17, -UR28, URZ, URZ ;  /* 0x0000003f1c117290 */ /* 0x000fe4000fffe13f */
[----:B------:R-:W-:-:S02]  /*217b0*/  UIADD3 UR21, -UR22, URZ, URZ ;  /* 0x0000003f16157290 */ /* 0x000fc4000fffe13f */
[----:B------:R-:W-:Y:S02]  /*217c0*/  UIMAD UR17, UR15, UR17, UR48 ;  /* 0x000000110f1172a4 */ /* 0x000fe4000f8e0230 */
[----:B------:R-:W-:Y:S02]  /*217d0*/  UIMAD UR21, UR23, UR21, UR20 ;  /* 0x00000015171572a4 */ /* 0x000fe4000f8e0214 */
[----:B------:R-:W-:Y:S02]  /*217e0*/  UIMAD UR20, UR31, UR16, UR28 ;  /* 0x000000101f1472a4 */ /* 0x000fe4000f8e021c */
[----:B------:R-:W-:Y:S02]  /*217f0*/  UIADD3 UR16, UR8, 0x8400, URZ ;  /* 0x0000840008107890 */ /* 0x000fe4000fffe03f */
[----:B------:R-:W-:Y:S02]  /*21800*/  UIMAD UR19, UR17, UR4, UR59 ;  /* 0x00000004111372a4 */ /* 0x000fe4000f8e023b */
[----:B------:R-:W-:-:S02]  /*21810*/  UIMAD UR20, UR20, UR5, UR6 ;  /* 0x00000005141472a4 */ /* 0x000fc4000f8e0206 */
[----:B------:R-:W-:Y:S02]  /*21820*/  UIMAD UR21, UR21, UR34, UR7 ;  /* 0x00000022151572a4 */ /* 0x000fe4000f8e0207 */
[----:B------:R-:W-:Y:S01]  /*21830*/  UIMAD.WIDE.U32 UR28, UR26, UR29, URZ ;  /* 0x0000001d1a1c72a5 */ /* 0x000fe2000f8e003f */
[----:B------:R-:W-:Y:S01]  /*21840*/  @UP0 ULDC UR17, c[0x0][0x388] ;  /* 0x0000e20000110ab9 */ /* 0x000fe20000000800 */
[----:B------:R-:W-:Y:S02]  /*21850*/  UMOV UR18, UR60 ;  /* 0x0000003c00127c82 */ /* 0x000fe40008000000 */
[----:B------:R-:W-:Y:S02]  /*21860*/  @UP0 USHF.R.U32.HI UR26, URZ, UR17, UR29 ;  /* 0x000000113f1a0299 */ /* 0x000fe4000801161d */
[----:B------:R-:W-:Y:S01]  /*21870*/  UIADD3 UR48, UR8, 0xdc00, URZ ;  /* 0x0000dc0008307890 */ /* 0x000fe2000fffe03f */
[----:B------:R-:W-:Y:S01]  /*21880*/  UMOV UR17, UR9 ;  /* 0x0000000900117c82 */ /* 0x000fe20008000000 */
[----:B------:R-:W-:Y:S01]  /*21890*/  @UP0 ULDC UR29, c[0x0][0x384] ;  /* 0x0000e100001d0ab9 */ /* 0x000fe20000000800 */
[----:B------:R1:W-:Y:S02]  /*218a0*/  UTMALDG.5D.IM2COL [UR16], [UR56], UR39 ;  /* 0x00000010380073b4 */ /* 0x0003e40008060027 */
[----:B-1----:R-:W-:Y:S01]  /*218b0*/  @UP1 ULDC.64 UR16, c[0x0][0x390] ;  /* 0x0000e40000101ab9 */ /* 0x002fe20000000a00 */
[----:B------:R-:W-:Y:S01]  /*218c0*/  UMOV UR20, UR26 ;  /* 0x0000001a00147c82 */ /* 0x000fe20008000000 */
[----:B------:R-:W-:-:S02]  /*218d0*/  UIMAD.WIDE.U32 UR18, UR26, UR16, URZ ;  /* 0x000000101a1272a5 */ /* 0x000fc4000f8e003f */
[----:B------:R-:W-:-:S05]  /*218e0*/  UIADD3 UR16, UR8, 0x8c00, URZ ;  /* 0x00008c0008107890 */ /* 0x000fca000fffe03f */
[----:B------:R-:W-:Y:S02]  /*218f0*/  @UP1 UMOV UR28, UR19 ;  /* 0x00000013001c1c82 */ /* 0x000fe40008000000 */
[----:B------:R-:W-:-:S03]  /*21900*/  @UP1 USHF.R.U32.HI UR20, URZ, UR17, UR28 ;  /* 0x000000113f141299 */ /* 0x000fc6000801161c */
[----:B------:R-:W-:Y:S02]  /*21910*/  @UP2 ULDC UR28, c[0x0][0x39c] ;  /* 0x0000e700001c2ab9 */ /* 0x000fe40000000800 */
[----:B------:R-:W-:Y:S02]  /*21920*/  UIMAD.WIDE.U32 UR18, UR20, UR28, URZ ;  /* 0x0000001c141272a5 */ /* 0x000fe4000f8e003f */
[----:B------:R-:W-:Y:S01]  /*21930*/  UMOV UR22, UR20 ;  /* 0x0000001400167c82 */ /* 0x000fe20008000000 */
[----:B------:R-:W-:Y:S01]  /*21940*/  @UP2 ULDC UR28, c[0x0][0x3a0] ;  /* 0x0000e800001c2ab9 */ /* 0x000fe20000000800 */
[----:B------:R-:W-:Y:S02]  /*21950*/  UIADD3 UR18, -UR20, URZ, URZ ;  /* 0x0000003f14127290 */ /* 0x000fe4000fffe13f */
[----:B------:R-:W-:Y:S02]  /*21960*/  @UP2 USHF.R.U32.HI UR22, URZ, UR28, UR19 ;  /* 0x0000001c3f162299 */ /* 0x000fe40008011613 */
[----:B------:R-:W-:-:S02]  /*21970*/  UIADD3 UR19, -UR26, URZ, URZ ;  /* 0x0000003f1a137290 */ /* 0x000fc4000fffe13f */
[----:B------:R-:W-:Y:S02]  /*21980*/  UIADD3 UR17, -UR22, URZ, URZ ;  /* 0x0000003f16117290 */ /* 0x000fe4000fffe13f */
[----:B------:R-:W-:Y:S02]  /*21990*/  UIMAD UR19, UR15, UR19, UR43 ;  /* 0x000000130f1372a4 */ /* 0x000fe4000f8e022b */
[----:B------:R-:W-:Y:S02]  /*219a0*/  UIMAD UR18, UR31, UR18, UR26 ;  /* 0x000000121f1272a4 */ /* 0x000fe4000f8e021a */
[----:B------:R-:W-:Y:S02]  /*219b0*/  UIMAD UR17, UR23, UR17, UR20 ;  /* 0x00000011171172a4 */ /* 0x000fe4000f8e0214 */
[----:B------:R-:W-:Y:S02]  /*219c0*/  UIMAD UR19, UR19, UR4, UR59 ;  /* 0x00000004131372a4 */ /* 0x000fe4000f8e023b */
[----:B------:R-:W-:-:S02]  /*219d0*/  UIMAD UR20, UR18, UR5, UR6 ;  /* 0x00000005121472a4 */ /* 0x000fc4000f8e0206 */
[----:B------:R-:W-:Y:S01]  /*219e0*/  UIMAD UR21, UR17, UR34, UR7 ;  /* 0x00000022111572a4 */ /* 0x000fe2000f8e0207 */
[----:B------:R-:W-:Y:S02]  /*219f0*/  UMOV UR18, UR60 ;  /* 0x0000003c00127c82 */ /* 0x000fe40008000000 */
[----:B------:R-:W-:Y:S01]  /*21a00*/  UMOV UR17, UR9 ;  /* 0x0000000900117c82 */ /* 0x000fe20008000000 */
[----:B------:R-:W-:Y:S01]  /*21a10*/  @UP0 ULDC UR28, c[0x0][0x388] ;  /* 0x0000e200001c0ab9 */ /* 0x000fe20000000800 */
[----:B------:R-:W-:-:S04]  /*21a20*/  UMOV UR26, UR13 ;  /* 0x0000000d001a7c82 */ /* 0x000fc80008000000 */
[----:B------:R1:W-:Y:S02]  /*21a30*/  UTMALDG.5D.IM2COL [UR16], [UR56], UR39 ;  /* 0x00000010380073b4 */ /* 0x0003e40008060027 */
[----:B-1----:R-:W-:Y:S01]  /*21a40*/  UIMAD.WIDE.U32 UR16, UR27, UR29, URZ ;  /* 0x0000001d1b1072a5 */ /* 0x002fe2000f8e003f */
[----:B------:R-:W-:Y:S01]  /*21a50*/  @UP0 ULDC UR18, c[0x0][0x384] ;  /* 0x0000e10000120ab9 */ /* 0x000fe20000000800 */
[----:B------:R-:W-:Y:S01]  /*21a60*/  @UP0 ULDC UR20, c[0x0][0x384] ;  /* 0x0000e10000140ab9 */ /* 0x000fe20000000800 */
[----:B------:R-:W-:Y:S02]  /*21a70*/  UIMAD.WIDE.U32 UR18, UR13, UR18, URZ ;  /* 0x000000120d1272a5 */ /* 0x000fe4000f8e003f */
[----:B------:R-:W-:Y:S01]  /*21a80*/  @UP0 USHF.R.U32.HI UR32, URZ, UR28, UR17 ;  /* 0x0000001c3f200299 */ /* 0x000fe20008011611 */
[----:B------:R-:W-:Y:S01]  /*21a90*/  @UP0 ULDC UR22, c[0x0][0x388] ;  /* 0x0000e20000160ab9 */ /* 0x000fe20000000800 */
[----:B------:R-:W-:Y:S02]  /*21aa0*/  UIMAD.WIDE.U32 UR20, UR25, UR20, URZ ;  /* 0x00000014191472a5 */ /* 0x000fe4000f8e003f */
[----:B------:R-:W-:Y:S01]  /*21ab0*/  UIMAD.WIDE.U32 UR16, UR32, UR36, URZ ;  /* 0x00000024201072a5 */ /* 0x000fe2000f8e003f */
[----:B------:R-:W-:Y:S01]  /*21ac0*/  @UP0 UMOV UR13, UR19 ;  /* 0x00000013000d0c82 */ /* 0x000fe20008000000 */
[----:B------:R-:W-:Y:S01]  /*21ad0*/  @UP1 ULDC.64 UR18, c[0x0][0x390] ;  /* 0x0000e40000121ab9 */ /* 0x000fe20000000a00 */
[----:B------:R-:W-:-:S02]  /*21ae0*/  @UP0 USHF.R.U32.HI UR26, URZ, UR22, UR13 ;  /* 0x000000163f1a0299 */ /* 0x000fc4000801160d */
[----:B------:R-:W-:Y:S02]  /*21af0*/  @UP0 USHF.R.U32.HI UR30, URZ, UR40, UR21 ;  /* 0x000000283f1e0299 */ /* 0x000fe40008011615 */
[----:B------:R-:W-:Y:S01]  /*21b00*/  @UP1 UMOV UR22, UR17 ;  /* 0x0000001100161c82 */ /* 0x000fe20008000000 */
[----:B------:R-:W-:Y:S01]  /*21b10*/  UIMAD.WIDE.U32 UR16, UR26, UR18, URZ ;  /* 0x000000121a1072a5 */ /* 0x000fe2000f8e003f */
[----:B------:R-:W-:Y:S01]  /*21b20*/  @UP1 ULDC.64 UR28, c[0x0][0x390] ;  /* 0x0000e400001c1ab9 */ /* 0x000fe20000000a00 */
[----:B------:R-:W-:Y:S01]  /*21b30*/  UMOV UR13, UR32 ;  /* 0x00000020000d7c82 */ /* 0x000fe20008000000 */
[----:B------:R-:W-:Y:S02]  /*21b40*/  UIMAD.WIDE.U32 UR20, UR30, UR28, URZ ;  /* 0x0000001c1e1472a5 */ /* 0x000fe4000f8e003f */
[----:B------:R-:W-:Y:S01]  /*21b50*/  @UP1 USHF.R.U32.HI UR13, URZ, UR37, UR22 ;  /* 0x000000253f0d1299 */ /* 0x000fe20008011616 */
[----:B------:R-:W-:Y:S01]  /*21b60*/  UMOV UR27, UR26 ;  /* 0x0000001a001b7c82 */ /* 0x000fe20008000000 */
[----:B------:R-:W-:Y:S01]  /*21b70*/  @UP2 ULDC UR16, c[0x0][0x39c] ;  /* 0x0000e70000102ab9 */ /* 0x000fe20000000800 */
[----:B------:R-:W-:-:S02]  /*21b80*/  @UP1 USHF.R.U32.HI UR27, URZ, UR19, UR17 ;  /* 0x000000133f1b1299 */ /* 0x000fc40008011611 */
[----:B------:R-:W-:Y:S01]  /*21b90*/  UIMAD.WIDE.U32 UR16, UR13, UR16, URZ ;  /* 0x000000100d1072a5 */ /* 0x000fe2000f8e003f */
[----:B------:R-:W-:Y:S01]  /*21ba0*/  @UP0 ULDC UR18, c[0x0][0x384] ;  /* 0x0000e10000120ab9 */ /* 0x000fe20000000800 */
[----:B------:R-:W-:Y:S01]  /*21bb0*/  @UP2 ULDC UR20, c[0x0][0x3a0] ;  /* 0x0000e80000142ab9 */ /* 0x000fe20000000800 */
[----:B------:R-:W-:Y:S01]  /*21bc0*/  UMOV UR40, UR30 ;  /* 0x0000001e00287c82 */ /* 0x000fe20008000000 */
[----:B------:R-:W-:Y:S01]  /*21bd0*/  UIMAD.WIDE.U32 UR18, UR12, UR18, URZ ;  /* 0x000000120c1272a5 */ /* 0x000fe2000f8e003f */
[----:B------:R-:W-:Y:S01]  /*21be0*/  UMOV UR22, UR13 ;  /* 0x0000000d00167c82 */ /* 0x000fe20008000000 */
[----:B------:R-:W-:Y:S02]  /*21bf0*/  @UP1 USHF.R.U32.HI UR40, URZ, UR29, UR21 ;  /* 0x0000001d3f281299 */ /* 0x000fe40008011615 */
[----:B------:R-:W-:Y:S01]  /*21c00*/  @UP2 USHF.R.U32.HI UR22, URZ, UR20, UR17 ;  /* 0x000000143f162299 */ /* 0x000fe20008011611 */
[----:B------:R-:W-:Y:S01]  /*21c10*/  @UP0 ULDC UR21, c[0x0][0x388] ;  /* 0x0000e20000150ab9 */ /* 0x000fe20000000800 */
[----:B------:R-:W-:-:S02]  /*21c20*/  UIADD3 UR20, -UR13, URZ, URZ ;  /* 0x0000003f0d147290 */ /* 0x000fc4000fffe13f */
[----:B------:R-:W-:Y:S02]  /*21c30*/  @UP0 USHF.R.U32.HI UR12, URZ, UR21, UR19 ;  /* 0x000000153f0c0299 */ /* 0x000fe40008011613 */
[----:B------:R-:W-:Y:S02]  /*21c40*/  UIADD3 UR17, -UR32, URZ, URZ ;  /* 0x0000003f20117290 */ /* 0x000fe4000fffe13f */
[----:B------:R-:W-:Y:S02]  /*21c50*/  UIADD3 UR21, -UR22, URZ, URZ ;  /* 0x0000003f16157290 */ /* 0x000fe4000fffe13f */
[----:B------:R-:W-:Y:S02]  /*21c60*/  UIMAD UR20, UR31, UR20, UR32 ;  /* 0x000000141f1472a4 */ /* 0x000fe4000f8e0220 */
[----:B------:R-:W-:Y:S01]  /*21c70*/  UIMAD UR17, UR15, UR17, UR49 ;  /* 0x000000110f1172a4 */ /* 0x000fe2000f8e0231 */
[----:B------:R-:W-:Y:S01]  /*21c80*/  R2UR UR49, R50 ;  /* 0x00000000323172ca */ /* 0x000fe200000e0000 */
[----:B------:R-:W-:-:S02]  /*21c90*/  UIMAD UR21, UR23, UR21, UR13 ;  /* 0x00000015171572a4 */ /* 0x000fc4000f8e020d */
[----:B------:R-:W-:Y:S02]  /*21ca0*/  UIADD3 UR16, UR8, 0x9400, URZ ;  /* 0x0000940008107890 */ /* 0x000fe4000fffe03f */
[----:B------:R-:W-:Y:S02]  /*21cb0*/  UIMAD UR19, UR17, UR4, UR59 ;  /* 0x00000004111372a4 */ /* 0x000fe4000f8e023b */
[----:B------:R-:W-:Y:S02]  /*21cc0*/  UIMAD UR20, UR20, UR5, UR6 ;  /* 0x00000005141472a4 */ /* 0x000fe4000f8e0206 */
[----:B------:R-:W-:Y:S01]  /*21cd0*/  UIMAD UR21, UR21, UR34, UR7 ;  /* 0x00000022151572a4 */ /* 0x000fe2000f8e0207 */
[----:B------:R-:W-:Y:S01]  /*21ce0*/  @UP1 ULDC.64 UR28, c[0x0][0x390] ;  /* 0x0000e400001c1ab9 */ /* 0x000fe20000000a00 */
[----:B------:R-:W-:Y:S01]  /*21cf0*/  UMOV UR17, UR9 ;  /* 0x0000000900117c82 */ /* 0x000fe20008000000 */
[----:B------:R-:W-:Y:S01]  /*21d00*/  UIMAD.WIDE.U32 UR36, UR12, UR28, URZ ;  /* 0x0000001c0c2472a5 */ /* 0x000fe2000f8e003f */
[----:B------:R-:W-:-:S02]  /*21d10*/  UMOV UR18, UR60 ;  /* 0x0000003c00127c82 */ /* 0x000fc40008000000 */
[----:B------:R-:W-:Y:S01]  /*21d20*/  @UP2 ULDC UR28, c[0x0][0x39c] ;  /* 0x0000e700001c2ab9 */ /* 0x000fe20000000800 */
[----:B------:R-:W-:Y:S02]  /*21d30*/  UMOV UR25, UR24 ;  /* 0x0000001800197c82 */ /* 0x000fe40008000000 */
[----:B------:R1:W-:Y:S01]  /*21d40*/  UTMALDG.5D.IM2COL [UR16], [UR56], UR39 ;  /* 0x00000010380073b4 */ /* 0x0003e20008060027 */
[----:B------:R-:W-:Y:S01]  /*21d50*/  UMOV UR32, UR42 ;  /* 0x0000002a00207c82 */ /* 0x000fe20008000000 */
[----:B------:R-:W-:Y:S01]  /*21d60*/  UMOV UR13, UR12 ;  /* 0x0000000c000d7c82 */ /* 0x000fe20008000000 */
[----:B------:R-:W-:Y:S02]  /*21d70*/  @UP1 USHF.R.U32.HI UR13, URZ, UR29, UR37 ;  /* 0x0000001d3f0d1299 */ /* 0x000fe40008011625 */
[----:B-1----:R-:W-:Y:S01]  /*21d80*/  UIMAD.WIDE.U32 UR18, UR40, UR28, URZ ;  /* 0x0000001c281272a5 */ /* 0x002fe2000f8e003f */
[----:B------:R-:W-:Y:S02]  /*21d90*/  @UP2 ULDC UR21, c[0x0][0x3a0] ;  /* 0x0000e80000152ab9 */ /* 0x000fe40000000800 */
[----:B------:R-:W-:Y:S01]  /*21da0*/  @UP0 ULDC UR28, c[0x0][0x384] ;  /* 0x0000e100001c0ab9 */ /* 0x000fe20000000800 */
[----:B------:R-:W-:Y:S01]  /*21db0*/  @UP0 ULDC UR20, c[0x0][0x388] ;  /* 0x0000e20000140ab9 */ /* 0x000fe20000000800 */
[----:B------:R-:W-:-:S02]  /*21dc0*/  UIMAD.WIDE.U32 UR16, UR42, UR28, URZ ;  /* 0x0000001c2a1072a5 */ /* 0x000fc4000f8e003f */
[----:B------:R-:W-:Y:S01]  /*21dd0*/  @UP0 ULDC UR18, c[0x0][0x384] ;  /* 0x0000e10000120ab9 */ /* 0x000fe20000000800 */
[----:B------:R-:W-:Y:S01]  /*21de0*/  @UP2 UMOV UR28, UR19 ;  /* 0x00000013001c2c82 */ /* 0x000fe20008000000 */
[----:B------:R-:W-:Y:S01]  /*21df0*/  UIMAD.WIDE.U32 UR18, UR24, UR18, URZ ;  /* 0x00000012181272a5 */ /* 0x000fe2000f8e003f */
[----:B------:R-:W-:Y:S02]  /*21e00*/  UMOV UR22, UR40 ;  /* 0x0000002800167c82 */ /* 0x000fe40008000000 */
[----:B------:R-:W-:Y:S01]  /*21e10*/  @UP0 UMOV UR24, UR17 ;  /* 0x0000001100180c82 */ /* 0x000fe20008000000 */
[----:B------:R-:W-:Y:S02]  /*21e20*/  @UP2 USHF.R.U32.HI UR22, URZ, UR21, UR28 ;  /* 0x000000153f162299 */ /* 0x000fe4000801161c */
[----:B------:R-:W-:Y:S01]  /*21e30*/  @UP0 USHF.R.U32.HI UR32, URZ, UR20, UR24 ;  /* 0x000000143f200299 */ /* 0x000fe20008011618 */
[----:B------:R-:W-:Y:S01]  /*21e40*/  @UP0 ULDC UR21, c[0x0][0x388] ;  /* 0x0000e20000150ab9 */ /* 0x000fe20000000800 */
[----:B------:R-:W-:Y:S01]  /*21e50*/  @UP1 ULDC.64 UR16, c[0x0][0x390] ;  /* 0x0000e40000101ab9 */ /* 0x000fe20000000a00 */
[----:B------:R-:W-:-:S02]  /*21e60*/  @UP0 USHF.R.U32.HI UR25, URZ, UR21, UR19 ;  /* 0x000000153f190299 */ /* 0x000fc40008011613 */
[----:B------:R-:W-:Y:S02]  /*21e70*/  UIADD3 UR21, -UR22, URZ, URZ ;  /* 0x0000003f16157290 */ /* 0x000fe4000fffe13f */
[----:B------:R-:W-:Y:S02]  /*21e80*/  UIADD3 UR24, -UR30, URZ, URZ ;  /* 0x0000003f1e187290 */ /* 0x000fe4000fffe13f */
[----:B------:R-:W-:Y:S02]  /*21e90*/  UIADD3 UR20, -UR40, URZ, URZ ;  /* 0x0000003f28147290 */ /* 0x000fe4000fffe13f */
[----:B------:R-:W-:Y:S02]  /*21ea0*/  UIMAD.WIDE.U32 UR18, UR32, UR16, URZ ;  /* 0x00000010201272a5 */ /* 0x000fe4000f8e003f */
[----:B------:R-:W-:Y:S02]  /*21eb0*/  UIMAD UR21, UR23, UR21, UR40 ;  /* 0x00000015171572a4 */ /* 0x000fe4000f8e0228 */
[----:B------:R-:W-:-:S02]  /*21ec0*/  UIMAD UR20, UR31, UR20, UR30 ;  /* 0x000000141f1472a4 */ /* 0x000fc4000f8e021e */
[----:B------:R-:W-:Y:S01]  /*21ed0*/  UIMAD UR24, UR15, UR24, UR49 ;  /* 0x000000180f1872a4 */ /* 0x000fe2000f8e0231 */
[----:B------:R-:W-:Y:S01]  /*21ee0*/  R2UR UR49, R51 ;  /* 0x00000000333172ca */ /* 0x000fe200000e0000 */
[----:B------:R-:W-:Y:S01]  /*21ef0*/  @UP1 ULDC.64 UR28, c[0x0][0x390] ;  /* 0x0000e400001c1ab9 */ /* 0x000fe20000000a00 */
[----:B------:R-:W-:Y:S01]  /*21f00*/  @UP1 UMOV UR18, UR19 ;  /* 0x0000001300121c82 */ /* 0x000fe20008000000 */
[----:B------:R-:W-:Y:S02]  /*21f10*/  UIADD3 UR16, UR8, 0x9c00, URZ ;  /* 0x00009c0008107890 */ /* 0x000fe4000fffe03f */
[----:B------:R-:W-:Y:S02]  /*21f20*/  UIMAD UR19, UR24, UR4, UR59 ;  /* 0x00000004181372a4 */ /* 0x000fe4000f8e023b */
[----:B------:R-:W-:Y:S02]  /*21f30*/  UIMAD UR20, UR20, UR5, UR6 ;  /* 0x00000005141472a4 */ /* 0x000fe4000f8e0206 */
[----:B------:R-:W-:-:S02]  /*21f40*/  UIMAD UR21, UR21, UR34, UR7 ;  /* 0x00000022151572a4 */ /* 0x000fc4000f8e0207 */
[----:B------:R-:W-:Y:S01]  /*21f50*/  UIMAD.WIDE.U32 UR36, UR25, UR28, URZ ;  /* 0x0000001c192472a5 */ /* 0x000fe2000f8e003f */
[----:B------:R-:W-:Y:S01]  /*21f60*/  UMOV UR30, UR32 ;  /* 0x00000020001e7c82 */ /* 0x000fe20008000000 */
[----:B------:R-:W-:Y:S01]  /*21f70*/  @UP1 USHF.R.U32.HI UR30, URZ, UR17, UR18 ;  /* 0x000000113f1e1299 */ /* 0x000fe20008011612 */
[----:B------:R-:W-:Y:S02]  /*21f80*/  UMOV UR24, UR25 ;  /* 0x0000001900187c82 */ /* 0x000fe40008000000 */
[----:B------:R-:W-:Y:S01]  /*21f90*/  UMOV UR17, UR9 ;  /* 0x0000000900117c82 */ /* 0x000fe20008000000 */
[----:B------:R-:W-:Y:S01]  /*21fa0*/  UMOV UR18, UR60 ;  /* 0x0000003c00127c82 */ /* 0x000fe20008000000 */
[----:B------:R-:W-:Y:S01]  /*21fb0*/  @UP1 USHF.R.U32.HI UR24, URZ, UR29, UR37 ;  /* 0x0000001d3f181299 */ /* 0x000fe20008011625 */
[----:B------:R1:W-:Y:S01]  /*21fc0*/  UTMALDG.5D.IM2COL [UR16], [UR56], UR39 ;  /* 0x00000010380073b4 */ /* 0x0003e20008060027 */
[----:B------:R-:W-:Y:S01]  /*21fd0*/  @UP0 ULDC UR36, c[0x0][0x384] ;  /* 0x0000e10000240ab9 */ /* 0x000fe20000000800 */
[----:B------:R-:W-:Y:S01]  /*21fe0*/  @UP0 ULDC UR37, c[0x0][0x384] ;  /* 0x0000e10000250ab9 */ /* 0x000fe20000000800 */
[----:B------:R-:W-:Y:S01]  /*21ff0*/  UMOV UR28, UR14 ;  /* 0x0000000e001c7c82 */ /* 0x000fe20008000000 */
[----:B------:R-:W-:Y:S01]  /*22000*/  UMOV UR29, UR41 ;  /* 0x00000029001d7c82 */ /* 0x000fe20008000000 */
[----:B------:R-:W-:Y:S01]  /*22010*/  @UP1 ULDC.64 UR42, c[0x0][0x390] ;  /* 0x0000e400002a1ab9 */ /* 0x000fe20000000a00 */
[----:B-1----:R-:W-:-:S02]  /*22020*/  UIMAD.WIDE.U32 UR16, UR41, UR36, URZ ;  /* 0x00000024291072a5 */ /* 0x002fc4000f8e003f */
[----:B------:R-:W-:Y:S01]  /*22030*/  UIMAD.WIDE.U32 UR18, UR14, UR37, URZ ;  /* 0x000000250e1272a5 */ /* 0x000fe2000f8e003f */
[----:B------:R-:W-:Y:S02]  /*22040*/  @UP2 ULDC UR22, c[0x0][0x39c] ;  /* 0x0000e70000162ab9 */ /* 0x000fe40000000800 */
[----:B------:R-:W-:Y:S01]  /*22050*/  @UP2 ULDC UR14, c[0x0][0x3a0] ;  /* 0x0000e800000e2ab9 */ /* 0x000fe20000000800 */
[----:B------:R-:W-:Y:S01]  /*22060*/  @UP0 ULDC UR20, c[0x0][0x388] ;  /* 0x0000e20000140ab9 */ /* 0x000fe20000000800 */
[----:B------:R-:W-:Y:S01]  /*22070*/  @UP0 UMOV UR16, UR17 ;  /* 0x0000001100100c82 */ /* 0x000fe20008000000 */
[----:B------:R-:W-:Y:S01]  /*22080*/  @UP0 ULDC UR21, c[0x0][0x388] ;  /* 0x0000e20000150ab9 */ /* 0x000fe20000000800 */
[----:B------:R-:W-:Y:S01]  /*22090*/  @UP0 UMOV UR17, UR19 ;  /* 0x0000001300110c82 */ /* 0x000fe20008000000 */
[----:B------:R-:W-:Y:S02]  /*220a0*/  UIMAD.WIDE.U32 UR18, UR27, UR22, URZ ;  /* 0x000000161b1272a5 */ /* 0x000fe4000f8e003f */
[----:B------:R-:W-:Y:S01]  /*220b0*/  @UP0 USHF.R.U32.HI UR28, URZ, UR20, UR17 ;  /* 0x000000143f1c0299 */ /* 0x000fe20008011611 */
[----:B------:R-:W-:Y:S01]  /*220c0*/  UMOV UR22, UR27 ;  /* 0x0000001b00167c82 */ /* 0x000fe20008000000 */
[----:B------:R-:W-:-:S02]  /*220d0*/  @UP2 USHF.R.U32.HI UR22, URZ, UR14, UR19 ;  /* 0x0000000e3f162299 */ /* 0x000fc40008011613 */
[----:B------:R-:W-:Y:S02]  /*220e0*/  UIADD3 UR14, -UR27, URZ, URZ ;  /* 0x0000003f1b0e7290 */ /* 0x000fe4000fffe13f */
[----:B------:R-:W-:Y:S02]  /*220f0*/  UIADD3 UR17, -UR26, URZ, URZ ;  /* 0x0000003f1a117290 */ /* 0x000fe4000fffe13f */
[----:B------:R-:W-:Y:S02]  /*22100*/  UIADD3 UR18, -UR22, URZ, URZ ;  /* 0x0000003f16127290 */ /* 0x000fe4000fffe13f */
[----:B------:R-:W-:Y:S02]  /*22110*/  UIMAD UR14, UR31, UR14, UR26 ;  /* 0x0000000e1f0e72a4 */ /* 0x000fe4000f8e021a */
[----:B------:R-:W-:Y:S01]  /*22120*/  UIMAD UR17, UR15, UR17, UR49 ;  /* 0x000000110f1172a4 */ /* 0x000fe2000f8e0231 */
[----:B------:R-:W-:Y:S01]  /*22130*/  R2UR UR49, R52 ;  /* 0x00000000343172ca */ /* 0x000fe200000e0000 */
[----:B------:R-:W-:-:S02]  /*22140*/  UIMAD UR18, UR23, UR18, UR27 ;  /* 0x00000012171272a4 */ /* 0x000fc4000f8e021b */
[----:B------:R-:W-:Y:S02]  /*22150*/  @UP0 USHF.R.U32.HI UR29, URZ, UR21, UR16 ;  /* 0x000000153f1d0299 */ /* 0x000fe40008011610 */
        /* <DEDUP_REMOVED lines=12> */
[----:B------:R-:W-:Y:S02]  /*22220*/  @UP1 USHF.R.U32.HI UR26, URZ, UR37, UR41 ;  /* 0x000000253f1a1299 */ /* 0x000fe40008011629 */
[----:B------:R-:W-:Y:S02]  /*22230*/  UIMAD.WIDE.U32 UR44, UR29, UR42, URZ ;  /* 0x0000002a1d2c72a5 */ /* 0x000fe4000f8e003f */
[----:B------:R-:W-:Y:S02]  /*22240*/  UMOV UR27, UR29 ;  /* 0x0000001d001b7c82 */ /* 0x000fe40008000000 */
[----:B------:R-:W-:-:S03]  /*22250*/  @UP1 USHF.R.U32.HI UR27, URZ, UR43, UR45 ;  /* 0x0000002b3f1b1299 */ /* 0x000fc6000801162d */
[----:B------:R-:W-:Y:S01]  /*22260*/  @UP1 ULDC.64 UR42, c[0x0][0x390] ;  /* 0x0000e400002a1ab9 */ /* 0x000fe20000000a00 */
[----:B-1----:R-:W-:Y:S01]  /*22270*/  UIMAD.WIDE.U32 UR18, UR35, UR36, URZ ;  /* 0x00000024231272a5 */ /* 0x002fe2000f8e003f */
[----:B------:R-:W-:Y:S02]  /*22280*/  @UP2 ULDC UR22, c[0x0][0x39c] ;  /* 0x0000e70000162ab9 */ /* 0x000fe40000000800 */
[----:B------:R-:W-:Y:S01]  /*22290*/  @UP0 ULDC UR35, c[0x0][0x388] ;  /* 0x0000e20000230ab9 */ /* 0x000fe20000000800 */
[----:B------:R-:W-:Y:S01]  /*222a0*/  @UP0 ULDC UR36, c[0x0][0x384] ;  /* 0x0000e10000240ab9 */ /* 0x000fe20000000800 */
[----:B------:R-:W-:Y:S02]  /*222b0*/  @UP0 USHF.R.U32.HI UR14, URZ, UR35, UR19 ;  /* 0x000000233f0e0299 */ /* 0x000fe40008011613 */
[----:B------:R-:W-:Y:S01]  /*222c0*/  UIMAD.WIDE.U32 UR18, UR13, UR22, URZ ;  /* 0x000000160d1272a5 */ /* 0x000fe2000f8e003f */
[----:B------:R-:W-:Y:S01]  /*222d0*/  @UP2 ULDC UR20, c[0x0][0x3a0] ;  /* 0x0000e80000142ab9 */ /* 0x000fe20000000800 */
[----:B------:R-:W-:Y:S01]  /*222e0*/  UIMAD.WIDE.U32 UR16, UR11, UR36, URZ ;  /* 0x000000240b1072a5 */ /* 0x000fe2000f8e003f */
[----:B------:R-:W-:Y:S01]  /*222f0*/  UMOV UR22, UR13 ;  /* 0x0000000d00167c82 */ /* 0x000fe20008000000 */
[----:B------:R-:W-:Y:S01]  /*22300*/  UIADD3 UR18, -UR13, URZ, URZ ;  /* 0x0000003f0d127290 */ /* 0x000fe2000fffe13f */
[----:B------:R-:W-:Y:S01]  /*22310*/  @UP0 ULDC UR21, c[0x0][0x388] ;  /* 0x0000e20000150ab9 */ /* 0x000fe20000000800 */
[----:B------:R-:W-:-:S02]  /*22320*/  @UP2 USHF.R.U32.HI UR22, URZ, UR20, UR19 ;  /* 0x000000143f162299 */ /* 0x000fc40008011613 */
[----:B------:R-:W-:Y:S02]  /*22330*/  @UP0 USHF.R.U32.HI UR11, URZ, UR21, UR17 ;  /* 0x000000153f0b0299 */ /* 0x000fe40008011611 */
[----:B------:R-:W-:Y:S02]  /*22340*/  UIADD3 UR17, -UR12, URZ, URZ ;  /* 0x0000003f0c117290 */ /* 0x000fe4000fffe13f */
[----:B------:R-:W-:Y:S02]  /*22350*/  UIMAD UR18, UR31, UR18, UR12 ;  /* 0x000000121f1272a4 */ /* 0x000fe4000f8e020c */
[----:B------:R-:W-:Y:S02]  /*22360*/  UIADD3 UR12, -UR22, URZ, URZ ;  /* 0x0000003f160c7290 */ /* 0x000fe4000fffe13f */
        /* <DEDUP_REMOVED lines=14> */
[----:B------:R-:W-:Y:S01]  /*22450*/  @UP1 USHF.R.U32.HI UR55, URZ, UR37, UR13 ;  /* 0x000000253f371299 */ /* 0x000fe2000801160d */
[----:B------:R-:W-:Y:S02]  /*22460*/  UMOV UR12, UR33 ;  /* 0x00000021000c7c82 */ /* 0x000fe40008000000 */
[----:B------:R-:W-:Y:S01]  /*22470*/  UMOV UR13, UR47 ;  /* 0x0000002f000d7c82 */ /* 0x000fe20008000000 */
[----:B------:R-:W-:Y:S01]  /*22480*/  @UP2 ULDC UR35, c[0x0][0x3a0] ;  /* 0x0000e80000232ab9 */ /* 0x000fe20000000800 */
[----:B------:R-:W-:Y:S02]  /*22490*/  UIMAD.WIDE.U32 UR40, UR14, UR42, URZ ;  /* 0x0000002a0e2872a5 */ /* 0x000fe4000f8e003f */
[----:B------:R-:W-:Y:S01]  /*224a0*/  UMOV UR58, UR14 ;  /* 0x0000000e003a7c82 */ /* 0x000fe20008000000 */
[----:B------:R-:W-:Y:S01]  /*224b0*/  UMOV UR54, UR55 ;  /* 0x0000003700367c82 */ /* 0x000fe20008000000 */
[----:B------:R-:W-:-:S02]  /*224c0*/  @UP1 USHF.R.U32.HI UR58, URZ, UR43, UR41 ;  /* 0x0000002b3f3a1299 */ /* 0x000fc40008011629 */
[----:B------:R-:W-:Y:S01]  /*224d0*/  UIADD3 UR51, -UR11, URZ, URZ ;  /* 0x0000003f0b337290 */ /* 0x000fe2000fffe13f */
[----:B------:R-:W-:Y:S01]  /*224e0*/  @UP1 ULDC.64 UR42, c[0x0][0x390] ;  /* 0x0000e400002a1ab9 */ /* 0x000fe20000000a00 */
[----:B------:R-:W-:-:S03]  /*224f0*/  UIADD3 UR52, -UR55, URZ, URZ ;  /* 0x0000003f37347290 */ /* 0x000fc6000fffe13f */
[----:B------:R-:W-:Y:S01]  /*22500*/  UMOV UR61, UR58 ;  /* 0x0000003a003d7c82 */ /* 0x000fe20008000000 */
[----:B------:R-:W-:-:S04]  /*22510*/  UIMAD UR52, UR31, UR52, UR11 ;  /* 0x000000341f3472a4 */ /* 0x000fc8000f8e020b */
[----:B------:R-:W-:Y:S02]  /*22520*/  UIMAD UR52, UR52, UR5, UR6 ;  /* 0x00000005343472a4 */ /* 0x000fe4000f8e0206 */
[----:B-1----:R-:W-:Y:S01]  /*22530*/  UIMAD.WIDE.U32 UR16, UR47, UR36, URZ ;  /* 0x000000242f1072a5 */ /* 0x002fe2000f8e003f */
[----:B------:R-:W-:Y:S02]  /*22540*/  @UP0 ULDC UR19, c[0x0][0x388] ;  /* 0x0000e20000130ab9 */ /* 0x000fe40000000800 */
[----:B------:R-:W-:Y:S01]  /*22550*/  @UP0 ULDC UR36, c[0x0][0x384] ;  /* 0x0000e10000240ab9 */ /* 0x000fe20000000800 */
[----:B------:R-:W-:Y:S01]  /*22560*/  @UP2 ULDC UR18, c[0x0][0x39c] ;  /* 0x0000e70000122ab9 */ /* 0x000fe20000000800 */
[----:B------:R-:W-:Y:S02]  /*22570*/  UIMAD.WIDE.U32 UR20, UR33, UR36, URZ ;  /* 0x00000024211472a5 */ /* 0x000fe4000f8e003f */
[----:B------:R-:W-:Y:S01]  /*22580*/  @UP0 USHF.R.U32.HI UR13, URZ, UR19, UR17 ;  /* 0x000000133f0d0299 */ /* 0x000fe20008011611 */
[----:B------:R-:W-:Y:S01]  /*22590*/  @UP0 ULDC UR22, c[0x0][0x388] ;  /* 0x0000e20000160ab9 */ /* 0x000fe20000000800 */
[----:B------:R-:W-:-:S02]  /*225a0*/  UIMAD.WIDE.U32 UR18, UR30, UR18, URZ ;  /* 0x000000121e1272a5 */ /* 0x000fc4000f8e003f */
[----:B------:R-:W-:Y:S02]  /*225b0*/  @UP0 USHF.R.U32.HI UR12, URZ, UR22, UR21 ;  /* 0x000000163f0c0299 */ /* 0x000fe40008011615 */
[----:B------:R-:W-:Y:S01]  /*225c0*/  UIADD3 UR17, -UR32, URZ, URZ ;  /* 0x0000003f20117290 */ /* 0x000fe2000fffe13f */
[----:B------:R-:W-:Y:S01]  /*225d0*/  UMOV UR22, UR30 ;  /* 0x0000001e00167c82 */ /* 0x000fe20008000000 */
[----:B------:R-:W-:Y:S02]  /*225e0*/  @UP2 USHF.R.U32.HI UR22, URZ, UR35, UR19 ;  /* 0x000000233f162299 */ /* 0x000fe40008011613 */
[----:B------:R-:W-:Y:S02]  /*225f0*/  UIADD3 UR19, -UR30, URZ, URZ ;  /* 0x0000003f1e137290 */ /* 0x000fe4000fffe13f */
[----:B------:R-:W-:Y:S02]  /*22600*/  UIADD3 UR18, -UR22, URZ, URZ ;  /* 0x0000003f16127290 */ /* 0x000fe4000fffe13f */
[----:B------:R-:W-:Y:S01]  /*22610*/  UIMAD UR17, UR15, UR17, UR49 ;  /* 0x000000110f1172a4 */ /* 0x000fe2000f8e0231 */
[----:B------:R-:W-:Y:S01]  /*22620*/  R2UR UR49, R54 ;  /* 0x00000000363172ca */ /* 0x000fe200000e0000 */
[----:B------:R-:W-:-:S02]  /*22630*/  UIMAD UR20, UR31, UR19, UR32 ;  /* 0x000000131f1472a4 */ /* 0x000fc4000f8e0220 */
[----:B------:R-:W-:Y:S01]  /*22640*/  UIMAD UR18, UR23, UR18, UR30 ;  /* 0x00000012171272a4 */ /* 0x000fe2000f8e021e */
[----:B------:R-:W-:Y:S01]  /*22650*/  @UP1 ULDC.64 UR36, c[0x0][0x390] ;  /* 0x0000e40000241ab9 */ /* 0x000fe20000000a00 */
[----:B------:R-:W-:Y:S02]  /*22660*/  UIADD3 UR16, UR8, 0xb400, URZ ;  /* 0x0000b40008107890 */ /* 0x000fe4000fffe03f */
[----:B------:R-:W-:Y:S02]  /*22670*/  UIMAD UR19, UR17, UR4, UR59 ;  /* 0x00000004111372a4 */ /* 0x000fe4000f8e023b */
[----:B------:R-:W-:Y:S02]  /*22680*/  UIMAD UR20, UR20, UR5, UR6 ;  /* 0x00000005141472a4 */ /* 0x000fe4000f8e0206 */
[----:B------:R-:W-:Y:S02]  /*22690*/  UIMAD UR21, UR18, UR34, UR7 ;  /* 0x00000022121572a4 */ /* 0x000fe4000f8e0207 */
[----:B------:R-:W-:Y:S01]  /*226a0*/  UIMAD.WIDE.U32 UR32, UR12, UR36, URZ ;  /* 0x000000240c2072a5 */ /* 0x000fe2000f8e003f */
[----:B------:R-:W-:Y:S01]  /*226b0*/  UMOV UR17, UR9 ;  /* 0x0000000900117c82 */ /* 0x000fe20008000000 */
[----:B------:R-:W-:Y:S01]  /*226c0*/  UMOV UR18, UR60 ;  /* 0x0000003c00127c82 */ /* 0x000fe20008000000 */
[----:B------:R-:W-:Y:S01]  /*226d0*/  UMOV UR47, UR12 ;  /* 0x0000000c002f7c82 */ /* 0x000fe20008000000 */
[----:B------:R-:W-:-:S03]  /*226e0*/  @UP1 USHF.R.U32.HI UR47, URZ, UR37, UR33 ;  /* 0x000000253f2f1299 */ /* 0x000fc60008011621 */
[----:B------:R-:W-:Y:S01]  /*226f0*/  @UP0 ULDC UR32, c[0x0][0x384] ;  /* 0x0000e10000200ab9 */ /* 0x000fe20000000800 */
[----:B------:R1:W-:Y:S01]  /*22700*/  UTMALDG.5D.IM2COL [UR16], [UR56], UR39 ;  /* 0x00000010380073b4 */ /* 0x0003e20008060027 */
[----:B------:R-:W-:Y:S01]  /*22710*/  UMOV UR33, UR46 ;  /* 0x0000002e00217c82 */ /* 0x000fe20008000000 */
[----:B------:R-:W-:Y:S01]  /*22720*/  UMOV UR35, UR38 ;  /* 0x0000002600237c82 */ /* 0x000fe20008000000 */
[----:B------:R-:W-:Y:S01]  /*22730*/  @UP2 ULDC UR30, c[0x0][0x3a0] ;  /* 0x0000e800001e2ab9 */ /* 0x000fe20000000800 */
[----:B------:R-:W-:Y:S02]  /*22740*/  UIMAD.WIDE.U32 UR40, UR13, UR42, URZ ;  /* 0x0000002a0d2872a5 */ /* 0x000fe4000f8e003f */
[----:B------:R-:W-:Y:S01]  /*22750*/  UMOV UR53, UR13 ;  /* 0x0000000d00357c82 */ /* 0x000fe20008000000 */
[----:B------:R-:W-:Y:S01]  /*22760*/  @UP1 ULDC.64 UR36, c[0x0][0x390] ;  /* 0x0000e40000241ab9 */ /* 0x000fe20000000a00 */
[----:B------:R-:W-:-:S03]  /*22770*/  @UP1 USHF.R.U32.HI UR53, URZ, UR43, UR41 ;  /* 0x0000002b3f351299 */ /* 0x000fc60008011629 */
[----:B------:R-:W-:Y:S01]  /*22780*/  @UP1 ULDC.64 UR40, c[0x0][0x390] ;  /* 0x0000e40000281ab9 */ /* 0x000fe20000000a00 */
[----:B------:R-:W-:Y:S01]  /*22790*/  @UP2 ULDC UR43, c[0x0][0x39c] ;  /* 0x0000e700002b2ab9 */ /* 0x000fe20000000800 */
        /* <DEDUP_REMOVED lines=17> */
[----:B------:R-:W-:Y:S02]  /*228b0*/  UIMAD UR18, UR23, UR18, UR24 ;  /* 0x00000012171272a4 */ /* 0x000fe4000f8e0218 */
[----:B------:R-:W-:Y:S02]  /*228c0*/  UIADD3 UR16, UR8, 0xbc00, URZ ;  /* 0x0000bc0008107890 */ /* 0x000fe4000fffe03f */
[----:B------:R-:W-:Y:S02]  /*228d0*/  UIMAD UR19, UR17, UR4, UR59 ;  /* 0x00000004111372a4 */ /* 0x000fe4000f8e023b */
[----:B------:R-:W-:Y:S02]  /*228e0*/  UIMAD UR20, UR20, UR5, UR6 ;  /* 0x00000005141472a4 */ /* 0x000fe4000f8e0206 */
[----:B------:R-:W-:Y:S02]  /*228f0*/  UIMAD UR21, UR18, UR34, UR7 ;  /* 0x00000022121572a4 */ /* 0x000fe4000f8e0207 */
[----:B------:R-:W-:-:S02]  /*22900*/  UIMAD.WIDE.U32 UR44, UR33, UR36, URZ ;  /* 0x00000024212c72a5 */ /* 0x000fc4000f8e003f */
        /* <DEDUP_REMOVED lines=10> */
[----:B------:R-:W-:Y:S01]  /*229b0*/  @UP2 ULDC UR24, c[0x0][0x3a0] ;  /* 0x0000e80000182ab9 */ /* 0x000fe20000000800 */
[----:B------:R-:W-:Y:S01]  /*229c0*/  @UP2 ULDC UR38, c[0x0][0x39c] ;  /* 0x0000e70000262ab9 */ /* 0x000fe20000000800 */
[----:B------:R-:W-:Y:S01]  /*229d0*/  @UP2 ULDC UR40, c[0x0][0x3a0] ;  /* 0x0000e80000282ab9 */ /* 0x000fe20000000800 */
[----:B------:R-:W-:Y:S01]  /*229e0*/  UMOV UR46, UR47 ;  /* 0x0000002f002e7c82 */ /* 0x000fe20008000000 */
[----:B------:R-:W-:Y:S01]  /*229f0*/  @UP2 ULDC UR36, c[0x0][0x39c] ;  /* 0x0000e70000242ab9 */ /* 0x000fe20000000800 */
[----:B------:R-:W-:Y:S01]  /*22a00*/  @UP2 ULDC UR41, c[0x0][0x3a0] ;  /* 0x0000e80000292ab9 */ /* 0x000fe20000000800 */
[----:B------:R-:W-:Y:S01]  /*22a10*/  @UP2 ULDC UR32, c[0x0][0x3a0] ;  /* 0x0000e80000202ab9 */ /* 0x000fe20000000800 */
[----:B------:R-:W-:Y:S01]  /*22a20*/  UIADD3 UR44, -UR47, URZ, URZ ;  /* 0x0000003f2f2c7290 */ /* 0x000fe2000fffe13f */
[----:B------:R-:W-:-:S03]  /*22a30*/  @UP2 ULDC UR45, c[0x0][0x3a0] ;  /* 0x0000e800002d2ab9 */ /* 0x000fc60000000800 */
[----:B------:R-:W-:-:S04]  /*22a40*/  UIMAD UR44, UR31, UR44, UR12 ;  /* 0x0000002c1f2c72a4 */ /* 0x000fc8000f8e020c */
[----:B------:R-:W-:Y:S02]  /*22a50*/  UIMAD UR44, UR44, UR5, UR6 ;  /* 0x000000052c2c72a4 */ /* 0x000fe4000f8e0206 */
[----:B-1----:R-:W-:Y:S02]  /*22a60*/  UIMAD.WIDE.U32 UR18, UR27, UR25, URZ ;  /* 0x000000191b1272a5 */ /* 0x002fe4000f8e003f */
[----:B------:R-:W-:Y:S01]  /*22a70*/  UIMAD.WIDE.U32 UR16, UR26, UR30, URZ ;  /* 0x0000001e1a1072a5 */ /* 0x000fe2000f8e003f */
[----:B------:R-:W-:Y:S02]  /*22a80*/  @UP2 ULDC UR20, c[0x0][0x3a0] ;  /* 0x0000e80000142ab9 */ /* 0x000fe40000000800 */
[----:B------:R-:W-:Y:S01]  /*22a90*/  UMOV UR30, UR27 ;  /* 0x0000001b001e7c82 */ /* 0x000fe20008000000 */
[----:B------:R-:W-:Y:S02]  /*22aa0*/  @UP2 USHF.R.U32.HI UR30, URZ, UR24, UR19 ;  /* 0x000000183f1e2299 */ /* 0x000fe40008011613 */
[----:B------:R-:W-:-:S02]  /*22ab0*/  UIADD3 UR19, -UR29, URZ, URZ ;  /* 0x0000003f1d137290 */ /* 0x000fc4000fffe13f */
[----:B------:R-:W-:Y:S02]  /*22ac0*/  UIADD3 UR18, -UR27, URZ, URZ ;  /* 0x0000003f1b127290 */ /* 0x000fe4000fffe13f */
[----:B------:R-:W-:Y:S01]  /*22ad0*/  UIMAD UR19, UR15, UR19, UR49 ;  /* 0x000000130f1372a4 */ /* 0x000fe2000f8e0231 */
[----:B------:R-:W-:Y:S01]  /*22ae0*/  R2UR UR49, R56 ;  /* 0x00000000383172ca */ /* 0x000fe200000e0000 */
[----:B------:R-:W-:Y:S01]  /*22af0*/  UMOV UR22, UR26 ;  /* 0x0000001a00167c82 */ /* 0x000fe20008000000 */
[----:B------:R-:W-:Y:S02]  /*22b00*/  @UP2 USHF.R.U32.HI UR22, URZ, UR20, UR17 ;  /* 0x000000143f162299 */ /* 0x000fe40008011611 */
[----:B------:R-:W-:Y:S02]  /*22b10*/  UIADD3 UR17, -UR30, URZ, URZ ;  /* 0x0000003f1e117290 */ /* 0x000fe4000fffe13f */
[----:B------:R-:W-:Y:S02]  /*22b20*/  UIADD3 UR20, -UR26, URZ, URZ ;  /* 0x0000003f1a147290 */ /* 0x000fe4000fffe13f */
[----:B------:R-:W-:-:S02]  /*22b30*/  UIMAD UR18, UR31, UR18, UR29 ;  /* 0x000000121f1272a4 */ /* 0x000fc4000f8e021d */
[----:B------:R-:W-:Y:S02]  /*22b40*/  UIMAD UR29, UR23, UR17, UR27 ;  /* 0x00000011171d72a4 */ /* 0x000fe4000f8e021b */
[----:B------:R-:W-:Y:S02]  /*22b50*/  UIADD3 UR17, -UR28, URZ, URZ ;  /* 0x0000003f1c117290 */ /* 0x000fe4000fffe13f */
[----:B------:R-:W-:Y:S02]  /*22b60*/  UIMAD UR20, UR31, UR20, UR28 ;  /* 0x000000141f1472a4 */ /* 0x000fe4000f8e021c */
[----:B------:R-:W-:Y:S02]  /*22b70*/  UIMAD UR28, UR18, UR5, UR6 ;  /* 0x00000005121c72a4 */ /* 0x000fe4000f8e0206 */
[----:B------:R-:W-:Y:S02]  /*22b80*/  UIADD3 UR18, -UR22, URZ, URZ ;  /* 0x0000003f16127290 */ /* 0x000fe4000fffe13f */
[----:B------:R-:W-:-:S02]  /*22b90*/  UIMAD UR17, UR15, UR17, UR49 ;  /* 0x000000110f1172a4 */ /* 0x000fc4000f8e0231 */
[----:B------:R-:W-:Y:S02]  /*22ba0*/  UIMAD UR18, UR23, UR18, UR26 ;  /* 0x00000012171272a4 */ /* 0x000fe4000f8e021a */
[----:B------:R-:W-:Y:S02]  /*22bb0*/  UIADD3 UR24, UR8, 0xc400, URZ ;  /* 0x0000c40008187890 */ /* 0x000fe4000fffe03f */
[----:B------:R-:W-:Y:S02]  /*22bc0*/  UIMAD UR27, UR19, UR4, UR59 ;  /* 0x00000004131b72a4 */ /* 0x000fe4000f8e023b */
[----:B------:R-:W-:Y:S02]  /*22bd0*/  UIMAD UR29, UR29, UR34, UR7 ;  /* 0x000000221d1d72a4 */ /* 0x000fe4000f8e0207 */
[----:B------:R-:W-:Y:S02]  /*22be0*/  UIADD3 UR16, UR8, 0xcc00, URZ ;  /* 0x0000cc0008107890 */ /* 0x000fe4000fffe03f */
[----:B------:R-:W-:-:S02]  /*22bf0*/  UIMAD UR19, UR17, UR4, UR59 ;  /* 0x00000004111372a4 */ /* 0x000fc4000f8e023b */
[----:B------:R-:W-:Y:S02]  /*22c00*/  UIMAD UR20, UR20, UR5, UR6 ;  /* 0x00000005141472a4 */ /* 0x000fe4000f8e0206 */
[----:B------:R-:W-:Y:S01]  /*22c10*/  UIMAD UR21, UR18, UR34, UR7 ;  /* 0x00000022121572a4 */ /* 0x000fe2000f8e0207 */
[----:B------:R-:W-:Y:S01]  /*22c20*/  UMOV UR25, UR9 ;  /* 0x0000000900197c82 */ /* 0x000fe20008000000 */
[----:B------:R-:W-:Y:S01]  /*22c30*/  UMOV UR26, UR60 ;  /* 0x0000003c001a7c82 */ /* 0x000fe20008000000 */
[----:B------:R-:W-:Y:S01]  /*22c40*/  UMOV UR17, UR9 ;  /* 0x0000000900117c82 */ /* 0x000fe20008000000 */
[----:B------:R-:W-:Y:S01]  /*22c50*/  UMOV UR18, UR60 ;  /* 0x0000003c00127c82 */ /* 0x000fe20008000000 */
[----:B------:R1:W-:Y:S01]  /*22c60*/  UTMALDG.5D.IM2COL [UR24], [UR56], UR39 ;  /* 0x00000018380073b4 */ /* 0x0003e20008060027 */
[----:B------:R-:W-:-:S03]  /*22c70*/  UMOV UR49, UR9 ;  /* 0x0000000900317c82 */ /* 0x000fc60008000000 */
[----:B------:R2:W-:Y:S01]  /*22c80*/  UTMALDG.5D.IM2COL [UR16], [UR56], UR39 ;  /* 0x00000010380073b4 */ /* 0x0005e20008060027 */
[----:B-1----:R-:W-:Y:S01]  /*22c90*/  @UP2 ULDC UR27, c[0x0][0x39c] ;  /* 0x0000e700001b2ab9 */ /* 0x002fe20000000800 */
[----:B------:R-:W-:Y:S01]  /*22ca0*/  @UP2 ULDC UR24, c[0x0][0x3a0] ;  /* 0x0000e80000182ab9 */ /* 0x000fe20000000800 */
[----:B------:R-:W-:Y:S01]  /*22cb0*/  UIADD3 UR30, UR8, 0xd400, URZ ;  /* 0x0000d400081e7890 */ /* 0x000fe2000fffe03f */
[----:B------:R-:W-:Y:S01]  /*22cc0*/  @UP2 ULDC UR25, c[0x0][0x39c] ;  /* 0x0000e70000192ab9 */ /* 0x000fe20000000800 */
[----:B------:R-:W-:Y:S01]  /*22cd0*/  @UP2 ULDC UR29, c[0x0][0x3a0] ;  /* 0x0000e800001d2ab9 */ /* 0x000fe20000000800 */
[----:B------:R-:W-:Y:S01]  /*22ce0*/  @UP2 ULDC UR26, c[0x0][0x39c] ;  /* 0x0000e700001a2ab9 */ /* 0x000fe20000000800 */
[----:B--2---:R-:W-:Y:S01]  /*22cf0*/  UIMAD.WIDE.U32 UR18, UR55, UR38, URZ ;  /* 0x00000026371272a5 */ /* 0x004fe2000f8e003f */
[----:B------:R-:W-:Y:S01]  /*22d00*/  R2UR UR38, R62 ;  /* 0x000000003e2672ca */ /* 0x000fe200000e0000 */
[----:B------:R-:W-:Y:S02]  /*22d10*/  UIMAD.WIDE.U32 UR20, UR53, UR36, URZ ;  /* 0x00000024351472a5 */ /* 0x000fe4000f8e003f */
[----:B------:R-:W-:-:S02]  /*22d20*/  @UP2 USHF.R.U32.HI UR54, URZ, UR40, UR19 ;  /* 0x000000283f362299 */ /* 0x000fc40008011613 */
[----:B------:R-:W-:Y:S01]  /*22d30*/  UIMAD.WIDE.U32 UR18, UR47, UR27, URZ ;  /* 0x0000001b2f1272a5 */ /* 0x000fe2000f8e003f */
[----:B------:R-:W-:Y:S01]  /*22d40*/  UMOV UR22, UR53 ;  /* 0x0000003500167c82 */ /* 0x000fe20008000000 */
[----:B------:R-:W-:Y:S02]  /*22d50*/  @UP2 USHF.R.U32.HI UR22, URZ, UR41, UR21 ;  /* 0x000000293f162299 */ /* 0x000fe40008011615 */
[----:B------:R-:W-:Y:S02]  /*22d60*/  @UP2 USHF.R.U32.HI UR46, URZ, UR24, UR19 ;  /* 0x000000183f2e2299 */ /* 0x000fe40008011613 */
[----:B------:R-:W-:Y:S02]  /*22d70*/  UIADD3 UR19, -UR14, URZ, URZ ;  /* 0x0000003f0e137290 */ /* 0x000fe4000fffe13f */
[----:B------:R-:W-:Y:S02]  /*22d80*/  UIADD3 UR21, -UR58, URZ, URZ ;  /* 0x0000003f3a157290 */ /* 0x000fe4000fffe13f */
[----:B------:R-:W-:Y:S01]  /*22d90*/  UIMAD UR19, UR15, UR19, UR50 ;  /* 0x000000130f1372a4 */ /* 0x000fe2000f8e0232 */
[----:B------:R-:W-:Y:S01]  /*22da0*/  R2UR UR50, R58 ;  /* 0x000000003a3272ca */ /* 0x000fe200000e0000 */
[----:B------:R-:W-:-:S02]  /*22db0*/  UIMAD UR21, UR31, UR21, UR14 ;  /* 0x000000151f1572a4 */ /* 0x000fc4000f8e020e */
[----:B------:R-:W-:Y:S02]  /*22dc0*/  UIADD3 UR14, -UR13, URZ, URZ ;  /* 0x0000003f0d0e7290 */ /* 0x000fe4000fffe13f */
[----:B------:R-:W-:Y:S02]  /*22dd0*/  UIMAD.WIDE.U32 UR16, UR58, UR43, URZ ;  /* 0x0000002b3a1072a5 */ /* 0x000fe4000f8e003f */
[----:B------:R-:W-:Y:S02]  /*22de0*/  UIADD3 UR43, -UR12, URZ, URZ ;  /* 0x0000003f0c2b7290 */ /* 0x000fe4000fffe13f */
[----:B------:R-:W-:Y:S02]  /*22df0*/  UIADD3 UR16, UR8, 0xe400, URZ ;  /* 0x0000e40008107890 */ /* 0x000fe4000fffe03f */
[----:B------:R-:W-:Y:S02]  /*22e00*/  UIADD3 UR40, UR8, 0xec00, URZ ;  /* 0x0000ec0008287890 */ /* 0x000fe4000fffe03f */
[----:B------:R-:W-:Y:S01]  /*22e10*/  UIMAD UR51, UR15, UR51, UR50 ;  /* 0x000000330f3372a4 */ /* 0x000fe2000f8e0232 */
[----:B------:R-:W-:Y:S01]  /*22e20*/  R2UR UR50, R59 ;  /* 0x000000003b3272ca */ /* 0x000fe200000e0000 */
[----:B------:R-:W-:Y:S01]  /*22e30*/  @UP2 UMOV UR28, UR17 ;  /* 0x00000011001c2c82 */ /* 0x000fe20008000000 */
[----:B------:R-:W-:-:S02]  /*22e40*/  UIADD3 UR24, UR8, 0xfc00, URZ ;  /* 0x0000fc0008187890 */ /* 0x000fc4000fffe03f */
[----:B------:R-:W-:Y:S02]  /*22e50*/  @UP2 USHF.R.U32.HI UR61, URZ, UR32, UR28 ;  /* 0x000000203f3d2299 */ /* 0x000fe4000801161c */
[----:B------:R-:W-:Y:S02]  /*22e60*/  UIADD3 UR32, UR8, 0xf400, URZ ;  /* 0x0000f40008207890 */ /* 0x000fe4000fffe03f */
[----:B------:R-:W-:Y:S02]  /*22e70*/  UIADD3 UR8, -UR33, URZ, URZ ;  /* 0x0000003f21087290 */ /* 0x000fe4000fffe13f */
[----:B------:R-:W-:Y:S02]  /*22e80*/  UIADD3 UR28, -UR37, URZ, URZ ;  /* 0x0000003f251c7290 */ /* 0x000fe4000fffe13f */
[----:B------:R-:W-:Y:S02]  /*22e90*/  UIADD3 UR27, -UR35, URZ, URZ ;  /* 0x0000003f231b7290 */ /* 0x000fe4000fffe13f */
[----:B------:R-:W-:Y:S01]  /*22ea0*/  UIMAD UR11, UR15, UR14, UR50 ;  /* 0x0000000e0f0b72a4 */ /* 0x000fe2000f8e0232 */
[----:B------:R-:W-:Y:S01]  /*22eb0*/  R2UR UR50, R60 ;  /* 0x000000003c3272ca */ /* 0x000fe200000e0000 */
[----:B------:R-:W-:-:S02]  /*22ec0*/  UIMAD UR28, UR31, UR28, UR35 ;  /* 0x0000001c1f1c72a4 */ /* 0x000fc4000f8e0223 */
[----:B------:R-:W-:Y:S02]  /*22ed0*/  UIADD3 UR20, -UR53, URZ, URZ ;  /* 0x0000003f35147290 */ /* 0x000fe4000fffe13f */
[----:B------:R-:W-:Y:S02]  /*22ee0*/  UIADD3 UR36, -UR42, URZ, URZ ;  /* 0x0000003f2a247290 */ /* 0x000fe4000fffe13f */
[----:B------:R-:W-:Y:S02]  /*22ef0*/  UIMAD UR20, UR31, UR20, UR13 ;  /* 0x000000141f1472a4 */ /* 0x000fe4000f8e020d */
[----:B------:R-:W-:Y:S02]  /*22f00*/  UIMAD UR36, UR31, UR36, UR33 ;  /* 0x000000241f2472a4 */ /* 0x000fe4000f8e0221 */
[----:B------:R-:W-:Y:S02]  /*22f10*/  UIMAD UR31, UR21, UR5, UR6 ;  /* 0x00000005151f72a4 */ /* 0x000fe4000f8e0206 */
[----:B------:R-:W-:Y:S01]  /*22f20*/  UIMAD UR43, UR15, UR43, UR50 ;  /* 0x0000002b0f2b72a4 */ /* 0x000fe2000f8e0232 */
[----:B------:R-:W-:Y:S01]  /*22f30*/  R2UR UR50, R61 ;  /* 0x000000003d3272ca */ /* 0x000fe200000e0000 */
[----:B------:R-:W-:-:S02]  /*22f40*/  UIMAD UR20, UR20, UR5, UR6 ;  /* 0x00000005141472a4 */ /* 0x000fc4000f8e0206 */
[----:B------:R-:W-:Y:S02]  /*22f50*/  UIMAD UR36, UR36, UR5, UR6 ;  /* 0x00000005242472a4 */ /* 0x000fe4000f8e0206 */
[----:B------:R-:W-:Y:S02]  /*22f60*/  UIMAD UR28, UR28, UR5, UR6 ;  /* 0x000000051c1c72a4 */ /* 0x000fe4000f8e0206 */
[----:B------:R-:W-:Y:S01]  /*22f70*/  UIADD3 UR6, -UR61, URZ, URZ ;  /* 0x0000003f3d067290 */ /* 0x000fe2000fffe13f */
[----:B------:R-:W-:Y:S01]  /*22f80*/  UMOV UR57, UR9 ;  /* 0x0000000900397c82 */ /* 0x000fe20008000000 */
[----:B------:R-:W-:Y:S01]  /*22f90*/  UMOV UR17, UR9 ;  /* 0x0000000900117c82 */ /* 0x000fe20008000000 */
[----:B------:R-:W-:Y:S01]  /*22fa0*/  UMOV UR41, UR9 ;  /* 0x0000000900297c82 */ /* 0x000fe20008000000 */
[----:B------:R-:W-:Y:S02]  /*22fb0*/  UIMAD.WIDE.U32 UR12, UR42, UR25, URZ ;  /* 0x000000192a0c72a5 */ /* 0x000fe4000f8e003f */
[----:B------:R-:W-:Y:S01]  /*22fc0*/  UIMAD UR35, UR15, UR8, UR50 ;  /* 0x000000080f2372a4 */ /* 0x000fe2000f8e0232 */
[----:B------:R-:W-:Y:S01]  /*22fd0*/  R2UR UR8, R31 ;  /* 0x000000001f0872ca */ /* 0x000fe200000e0000 */
[----:B------:R-:W-:Y:S01]  /*22fe0*/  UMOV UR9, UR57 ;  /* 0x0000003900097c82 */ /* 0x000fe20008000000 */
[----:B------:R-:W-:Y:S01]  /*22ff0*/  UIMAD UR6, UR23, UR6, UR58 ;  /* 0x00000006170672a4 */ /* 0x000fe2000f8e023a */
[----:B------:R-:W-:Y:S01]  /*23000*/  R2UR UR57, R14 ;  /* 0x000000000e3972ca */ /* 0x000fe200000e0000 */
[----:B------:R-:W-:-:S02]  /*23010*/  UIMAD UR27, UR15, UR27, UR38 ;  /* 0x0000001b0f1b72a4 */ /* 0x000fc4000f8e0226 */
[----:B------:R-:W-:Y:S01]  /*23020*/  UIMAD UR33, UR19, UR4, UR59 ;  /* 0x00000004132172a4 */ /* 0x000fe2000f8e023b */
[----:B------:R-:W-:Y:S01]  /*23030*/  UMOV UR38, UR42 ;  /* 0x0000002a00267c82 */ /* 0x000fe20008000000 */
[----:B------:R-:W-:Y:S02]  /*23040*/  @UP2 USHF.R.U32.HI UR38, URZ, UR29, UR13 ;  /* 0x0000001d3f262299 */ /* 0x000fe4000801160d */
[----:B------:R-:W-:-:S03]  /*23050*/  UIMAD.WIDE.U32 UR14, UR37, UR26, URZ ;  /* 0x0000001a250e72a5 */ /* 0x000fc6000f8e003f */
[C---:B------:R-:W-:Y:S01]  /*23060*/  ISETP.NE.AND P2, PT, R10.reuse, UR8, PT ;  /* 0x000000080a007c0c */ /* 0x040fe2000bf45270 */
[----:B------:R-:W-:Y:S02]  /*23070*/  UIADD3 UR8, -UR54, URZ, URZ ;  /* 0x0000003f36087290 */ /* 0x000fe4000fffe13f */
[----:B------:R-:W-:Y:S01]  /*23080*/  UIADD3 UR21, -UR22, URZ, URZ ;  /* 0x0000003f16157290 */ /* 0x000fe2000fffe13f */
[----:B------:R-:W-:Y:S01]  /*23090*/  SEL R10, R10, RZ, P2 ;  /* 0x000000ff0a0a7207 */ /* 0x000fe20001000000 */
[----:B------:R-:W-:Y:S02]  /*230a0*/  UIMAD UR8, UR23, UR8, UR55 ;  /* 0x00000008170872a4 */ /* 0x000fe4000f8e0237 */
[----:B------:R-:W-:Y:S01]  /*230b0*/  UIMAD UR13, UR6, UR34, UR7 ;  /* 0x00000022060d72a4 */ /* 0x000fe2000f8e0207 */
[----:B------:R-:W-:Y:S01]  /*230c0*/  R2UR UR6, R19 ;  /* 0x00000000130672ca */ /* 0x000fe200000e0000 */
[----:B------:R-:W-:Y:S02]  /*230d0*/  UIMAD UR19, UR11, UR4, UR59 ;  /* 0x000000040b1372a4 */ /* 0x000fe4000f8e023b */
[----:B------:R-:W-:Y:S01]  /*230e0*/  UIMAD UR21, UR23, UR21, UR53 ;  /* 0x00000015171572a4 */ /* 0x000fe2000f8e0235 */
[----:B------:R-:W-:Y:S01]  /*230f0*/  UMOV UR11, UR30 ;  /* 0x0000001e000b7c82 */ /* 0x000fe20008000000 */
[----:B------:R-:W-:Y:S01]  /*23100*/  UMOV UR30, UR37 ;  /* 0x00000025001e7c82 */ /* 0x000fe20008000000 */
[----:B------:R-:W-:Y:S01]  /*23110*/  @UP2 USHF.R.U32.HI UR30, URZ, UR45, UR15 ;  /* 0x0000002d3f1e2299 */ /* 0x000fe2000801160f */
[----:B------:R-:W-:Y:S01]  /*23120*/  @P2 IMAD.MOV R11, RZ, RZ, R9 ;  /* 0x000000ffff0b2224 */ /* 0x000fe200078e0209 */
[----:B------:R-:W-:-:S02]  /*23130*/  UIMAD UR53, UR8, UR34, UR7 ;  /* 0x00000022083572a4 */ /* 0x000fc4000f8e0207 */
[----:B------:R-:W-:Y:S02]  /*23140*/  UIMAD UR51, UR51, UR4, UR59 ;  /* 0x00000004333372a4 */ /* 0x000fe4000f8e023b */
[----:B------:R-:W-:Y:S01]  /*23150*/  UIMAD UR43, UR43, UR4, UR59 ;  /* 0x000000042b2b72a4 */ /* 0x000fe2000f8e023b */
[----:B0-----:R-:W-:Y:S01]  /*23160*/  ISETP.NE.AND P3, PT, R11, R12, PT ;  /* 0x0000000c0b00720c */ /* 0x001fe20003f65270 */
[----:B------:R-:W-:Y:S01]  /*23170*/  UIMAD UR35, UR35, UR4, UR59 ;  /* 0x00000004232372a4 */ /* 0x000fe2000f8e023b */
[----:B------:R-:W-:Y:S01]  /*23180*/  VIADD R12, R7, 0x1 ;  /* 0x00000001070c7836 */ /* 0x000fe20000000000 */
[----:B------:R-:W-:Y:S01]  /*23190*/  UIMAD UR27, UR27, UR4, UR59 ;  /* 0x000000041b1b72a4 */ /* 0x000fe2000f8e023b */
[----:B------:R-:W-:Y:S01]  /*231a0*/  UMOV UR8, UR11 ;  /* 0x0000000b00087c82 */ /* 0x000fe20008000000 */
[----:B------:R-:W-:Y:S01]  /*231b0*/  UIADD3 UR4, -UR46, URZ, URZ ;  /* 0x0000003f2e047290 */ /* 0x000fe2000fffe13f */
[----:B------:R-:W-:Y:S01]  /*231c0*/  UMOV UR11, UR33 ;  /* 0x00000021000b7c82 */ /* 0x000fe20008000000 */
[----:B------:R-:W-:Y:S01]  /*231d0*/  UMOV UR12, UR31 ;  /* 0x0000001f000c7c82 */ /* 0x000fe20008000000 */
[----:B------:R-:W-:Y:S01]  /*231e0*/  UMOV UR14, UR61 ;  /* 0x0000003d000e7c82 */ /* 0x000fe20008000000 */
[----:B------:R-:W-:Y:S01]  /*231f0*/  UIADD3 UR5, -UR38, URZ, URZ ;  /* 0x0000003f26057290 */ /* 0x000fe2000fffe13f */
[----:B------:R0:W-:Y:S01]  /*23200*/  UTMALDG.5D.IM2COL [UR8], [UR56], UR39 ;  /* 0x00000008380073b4 */ /* 0x0001e20008060027 */
[----:B------:R-:W-:-:S02]  /*23210*/  UIADD3 UR29, -UR30, URZ, URZ ;  /* 0x0000003f1e1d7290 */ /* 0x000fc4000fffe13f */
[----:B------:R-:W-:Y:S01]  /*23220*/  @P3 IMAD.MOV R12, RZ, RZ, R7 ;  /* 0x000000ffff0c3224 */ /* 0x000fe200078e0207 */
[----:B------:R-:W-:Y:S02]  /*23230*/  UIMAD UR21, UR21, UR34, UR7 ;  /* 0x00000022151572a4 */ /* 0x000fe4000f8e0207 */
[----:B------:R-:W-:Y:S02]  /*23240*/  UIMAD UR4, UR23, UR4, UR47 ;  /* 0x00000004170472a4 */ /* 0x000fe4000f8e022f */
[----:B------:R-:W-:Y:S01]  /*23250*/  UIMAD UR5, UR23, UR5, UR42 ;  /* 0x00000005170572a4 */ /* 0x000fe2000f8e022a */
[----:B------:R-:W-:Y:S01]  /*23260*/  ISETP.NE.AND P4, PT, R12, R13, PT ;  /* 0x0000000d0c00720c */ /* 0x000fe20003f85270 */
[----:B------:R-:W-:Y:S01]  /*23270*/  UIMAD UR29, UR23, UR29, UR37 ;  /* 0x0000001d171d72a4 */ /* 0x000fe2000f8e0225 */
[C---:B------:R-:W-:Y:S01]  /*23280*/  VIADD R13, R8.reuse, 0x1 ;  /* 0x00000001080d7836 */ /* 0x040fe20000000000 */
[----:B------:R-:W-:Y:S01]  /*23290*/  UIMAD UR45, UR4, UR34, UR7 ;  /* 0x00000022042d72a4 */ /* 0x000fe2000f8e0207 */
[----:B------:R-:W-:Y:S01]  /*232a0*/  UMOV UR50, UR60 ;  /* 0x0000003c00327c82 */ /* 0x000fe20008000000 */
[----:B------:R-:W-:Y:S01]  /*232b0*/  UIMAD UR37, UR5, UR34, UR7 ;  /* 0x00000022052572a4 */ /* 0x000fe2000f8e0207 */
[----:B------:R1:W-:Y:S01]  /*232c0*/  UTMALDG.5D.IM2COL [UR48], [UR56], UR39 ;  /* 0x00000030380073b4 */ /* 0x0003e20008060027 */
[----:B------:R-:W-:Y:S01]  /*232d0*/  UMOV UR18, UR60 ;  /* 0x0000003c00127c82 */ /* 0x000fe20008000000 */
[----:B------:R-:W-:Y:S01]  /*232e0*/  UIMAD UR29, UR29, UR34, UR7 ;  /* 0x000000221d1d72a4 */ /* 0x000fe2000f8e0207 */
[----:B------:R-:W-:Y:S01]  /*232f0*/  UMOV UR42, UR60 ;  /* 0x0000003c002a7c82 */ /* 0x000fe20008000000 */
[----:B------:R-:W-:Y:S01]  /*23300*/  ULDC.64 UR58, c[0x0][0x198] ;  /* 0x00006600003a7ab9 */ /* 0x000fe20000000a00 */
[----:B------:R-:W-:Y:S01]  /*23310*/  UMOV UR34, UR60 ;  /* 0x0000003c00227c82 */ /* 0x000fe20008000000 */
[----:B------:R-:W-:Y:S01]  /*23320*/  UMOV UR26, UR60 ;  /* 0x0000003c001a7c82 */ /* 0x000fe20008000000 */
[----:B------:R2:W-:Y:S01]  /*23330*/  UTMALDG.5D.IM2COL [UR16], [UR56], UR39 ;  /* 0x00000010380073b4 */ /* 0x0005e20008060027 */
[----:B------:R-:W-:Y:S01]  /*23340*/  UIADD3 UR4, UP0, UR58, 0x270, URZ ;  /* 0x000002703a047890 */ /* 0x000fe2000ff1e03f */
[----:B------:R-:W-:Y:S01]  /*23350*/  @P4 IADD3 R13, R8, RZ, RZ ;  /* 0x000000ff080d4210 */ /* 0x000fe20007ffe0ff */
[----:B0-----:R-:W-:Y:S01]  /*23360*/  UIADD3 UR8, UR6, 0x23000, URZ ;  /* 0x0002300006087890 */ /* 0x001fe2000fffe03f */
[----:B------:R-:W-:Y:S01]  /*23370*/  R2UR UR9, R16 ;  /* 0x00000000100972ca */ /* 0x000fe200000e0000 */
[----:B------:R-:W-:Y:S01]  /*23380*/  UIADD3.X UR5, URZ, UR59, URZ, UP0, !UPT ;  /* 0x0000003b3f057290 */ /* 0x000fe200087fe43f */
[----:B------:R-:W-:Y:S01]  /*23390*/  R2UR UR10, R15 ;  /* 0x000000000f0a72ca */ /* 0x000fe200000e0000 */
[----:B------:R0:W-:Y:S01]  /*233a0*/  UTMALDG.5D.IM2COL [UR40], [UR56], UR39 ;  /* 0x00000028380073b4 */ /* 0x0001e20008060027 */
[----:B------:R-:W-:-:S09]  /*233b0*/  R2UR UR11, R68 ;  /* 0x00000000440b72ca */ /* 0x000fd200000e0000 */
[----:B------:R-:W-:Y:S01]  /*233c0*/  UMOV UR33, UR9 ;  /* 0x0000000900217c82 */ /* 0x000fe20008000000 */
[----:B------:R-:W-:Y:S01]  /*233d0*/  UMOV UR25, UR9 ;  /* 0x0000000900197c82 */ /* 0x000fe20008000000 */
[----:B------:R3:W-:Y:S01]  /*233e0*/  UTMALDG.5D.IM2COL [UR32], [UR56], UR39 ;  /* 0x00000020380073b4 */ /* 0x0007e20008060027 */
[----:B-1----:R-:W-:Y:S01]  /*233f0*/  R2UR UR51, R63 ;  /* 0x000000003f3372ca */ /* 0x002fe200000e0000 */
[----:B------:R-:W-:Y:S01]  /*23400*/  UIADD3 UR48, UR6, 0x20800, URZ ;  /* 0x0002080006307890 */ /* 0x000fe2000fffe03f */
[----:B------:R-:W-:Y:S01]  /*23410*/  UMOV UR49, UR9 ;  /* 0x0000000900317c82 */ /* 0x000fe20008000000 */
[----:B------:R-:W-:Y:S01]  /*23420*/  UMOV UR50, UR10 ;  /* 0x0000000a00327c82 */ /* 0x000fe20008000000 */
[----:B--2---:R-:W-:Y:S01]  /*23430*/  R2UR UR20, R9 ;  /* 0x00000000091472ca */ /* 0x004fe200000e0000 */
[----:B------:R1:W-:Y:S01]  /*23440*/  UTMALDG.5D.IM2COL [UR24], [UR56], UR39 ;  /* 0x00000018380073b4 */ /* 0x0003e20008060027 */
[----:B------:R-:W-:Y:S01]  /*23450*/  R2UR UR21, R7 ;  /* 0x00000000071572ca */ /* 0x000fe200000e0000 */
[----:B------:R-:W-:Y:S01]  /*23460*/  UIADD3 UR16, UR6, 0x20000, URZ ;  /* 0x0002000006107890 */ /* 0x000fe2000fffe03f */
[----:B------:R-:W-:Y:S01]  /*23470*/  R2UR UR22, R8 ;  /* 0x00000000081672ca */ /* 0x000fe200000e0000 */
[----:B------:R-:W-:Y:S01]  /*23480*/  UMOV UR17, UR9 ;  /* 0x0000000900117c82 */ /* 0x000fe20008000000 */
[----:B------:R-:W-:Y:S01]  /*23490*/  R2UR UR19, R18 ;  /* 0x00000000121372ca */ /* 0x000fe200000e0000 */
[----:B------:R-:W-:-:S02]  /*234a0*/  UMOV UR18, UR10 ;  /* 0x0000000a00127c82 */ /* 0x000fc40008000000 */
[----:B------:R-:W-:Y:S01]  /*234b0*/  UMOV UR15, UR51 ;  /* 0x00000033000f7c82 */ /* 0x000fe20008000000 */
[----:B0-----:R-:W-:Y:S01]  /*234c0*/  R2UR UR43, R67 ;  /* 0x00000000432b72ca */ /* 0x001fe200000e0000 */
[----:B------:R-:W-:Y:S01]  /*234d0*/  UIADD3 UR40, UR6, 0x22800, URZ ;  /* 0x0002280006287890 */ /* 0x000fe2000fffe03f */
[----:B------:R-:W-:Y:S01]  /*234e0*/  VIADD R7, R6, 0xffffffff ;  /* 0xffffffff06077836 */ /* 0x000fe20000000000 */
[----:B------:R-:W-:Y:S01]  /*234f0*/  UMOV UR41, UR9 ;  /* 0x0000000900297c82 */ /* 0x000fe20008000000 */
[----:B------:R-:W-:Y:S01]  /*23500*/  UMOV UR52, UR20 ;  /* 0x0000001400347c82 */ /* 0x000fe20008000000 */
[----:B------:R-:W-:Y:S01]  /*23510*/  UMOV UR44, UR20 ;  /* 0x00000014002c7c82 */ /* 0x000fe20008000000 */
[----:B------:R-:W-:Y:S01]  /*23520*/  UMOV UR53, UR21 ;  /* 0x0000001500357c82 */ /* 0x000fe20008000000 */
[----:B------:R-:W-:Y:S01]  /*23530*/  MOV R15, UR52 ;  /* 0x00000034000f7c02 */ /* 0x000fe20008000f00 */
[----:B------:R-:W-:Y:S01]  /*23540*/  UMOV UR54, UR22 ;  /* 0x0000001600367c82 */ /* 0x000fe20008000000 */
[----:B------:R-:W-:Y:S01]  /*23550*/  MOV R14, UR53 ;  /* 0x00000035000e7c02 */ /* 0x000fe20008000f00 */
[----:B---3--:R-:W-:Y:S01]  /*23560*/  UIADD3 UR32, UR6, 0x21800, URZ ;  /* 0x0002180006207890 */ /* 0x008fe2000fffe03f */
[----:B------:R-:W-:Y:S01]  /*23570*/  R2UR UR35, R65 ;  /* 0x00000000412372ca */ /* 0x000fe200000e0000 */
[----:B------:R-:W-:Y:S01]  /*23580*/  UMOV UR36, UR20 ;  /* 0x0000001400247c82 */ /* 0x000fe20008000000 */
[----:B------:R-:W-:Y:S01]  /*23590*/  MOV R9, UR54 ;  /* 0x0000003600097c02 */ /* 0x000fe20008000f00 */
[----:B------:R-:W-:Y:S01]  /*235a0*/  UMOV UR37, UR21 ;  /* 0x0000001500257c82 */ /* 0x000fe20008000000 */
[----:B------:R-:W-:Y:S01]  /*235b0*/  UMOV UR38, UR22 ;  /* 0x0000001600267c82 */ /* 0x000fe20008000000 */
[----:B------:R-:W-:Y:S01]  /*235c0*/  MOV R19, UR37 ;  /* 0x0000002500137c02 */ /* 0x000fe20008000f00 */
[----:B------:R-:W-:Y:S01]  /*235d0*/  UMOV UR34, UR10 ;  /* 0x0000000a00227c82 */ /* 0x000fe20008000000 */
[----:B-1----:R-:W-:Y:S01]  /*235e0*/  R2UR UR27, R64 ;  /* 0x00000000401b72ca */ /* 0x002fe200000e0000 */
[----:B------:R-:W-:Y:S01]  /*235f0*/  UIADD3 UR24, UR6, 0x21000, URZ ;  /* 0x0002100006187890 */ /* 0x000fe2000fffe03f */
[----:B------:R-:W-:Y:S01]  /*23600*/  MOV R16, UR38 ;  /* 0x0000002600107c02 */ /* 0x000fe20008000f00 */
[----:B------:R-:W-:Y:S01]  /*23610*/  UMOV UR56, 0x0 ;  /* 0x0000000000387882 */ /* 0x000fe20000000000 */
[----:B------:R-:W-:Y:S01]  /*23620*/  UMOV UR57, 0x10000000 ;  /* 0x1000000000397882 */ /* 0x000fe20000000000 */
[----:B------:R-:W-:Y:S01]  /*23630*/  UMOV UR28, UR20 ;  /* 0x00000014001c7c82 */ /* 0x000fe20008000000 */
[----:B------:R0:W-:Y:S01]  /*23640*/  UTMALDG.5D [UR16], [UR4], desc[UR56] ;  /* 0x00003810040075b4 */ /* 0x0001e20008021000 */
[----:B------:R-:W-:Y:S01]  /*23650*/  UMOV UR29, UR21 ;  /* 0x00000015001d7c82 */ /* 0x000fe20008000000 */
[----:B------:R-:W-:Y:S01]  /*23660*/  UMOV UR30, UR22 ;  /* 0x00000016001e7c82 */ /* 0x000fe20008000000 */
[----:B------:R-:W-:Y:S01]  /*23670*/  MOV R20, UR36 ;  /* 0x0000002400147c02 */ /* 0x000fe20008000f00 */
[----:B------:R-:W-:Y:S01]  /*23680*/  UMOV UR26, UR10 ;  /* 0x0000000a001a7c82 */ /* 0x000fe20008000000 */
[----:B------:R-:W-:Y:S01]  /*23690*/  UMOV UR7, UR35 ;  /* 0x0000002300077c82 */ /* 0x000fe20008000000 */
[----:B------:R-:W-:Y:S01]  /*236a0*/  UMOV UR45, UR21 ;  /* 0x00000015002d7c82 */ /* 0x000fe20008000000 */
[----:B------:R-:W-:Y:S01]  /*236b0*/  UMOV UR46, UR22 ;  /* 0x00000016002e7c82 */ /* 0x000fe20008000000 */
[----:B------:R1:W-:Y:S01]  /*236c0*/  UTMALDG.5D [UR48], [UR4], desc[UR56] ;  /* 0x00003830040075b4 */ /* 0x0003e20008021000 */
[----:B------:R-:W-:Y:S01]  /*236d0*/  UMOV UR42, UR10 ;  /* 0x0000000a002a7c82 */ /* 0x000fe20008000000 */
[----:B------:R-:W-:Y:S01]  /*236e0*/  UMOV UR12, UR20 ;  /* 0x00000014000c7c82 */ /* 0x000fe20008000000 */
[----:B------:R-:W-:Y:S01]  /*236f0*/  UMOV UR13, UR21 ;  /* 0x00000015000d7c82 */ /* 0x000fe20008000000 */
[----:B------:R-:W-:Y:S01]  /*23700*/  UMOV UR14, UR22 ;  /* 0x00000016000e7c82 */ /* 0x000fe20008000000 */
[----:B------:R-:W-:Y:S01]  /*23710*/  UMOV UR23, UR19 ;  /* 0x0000001300177c82 */ /* 0x000fe20008000000 */
[----:B------:R-:W-:Y:S01]  /*23720*/  MOV R22, UR27 ;  /* 0x0000001b00167c02 */ /* 0x000fe20008000f00 */
[----:B------:R-:W-:Y:S01]  /*23730*/  IMAD.MOV.U32 R6, RZ, RZ, R7 ;  /* 0x000000ffff067224 */ /* 0x000fe200078e0007 */
[----:B------:R2:W-:Y:S01]  /*23740*/  UTMALDG.5D [UR24], [UR4], desc[UR56] ;  /* 0x00003818040075b4 */ /* 0x0005e20008021000 */
[----:B------:R-:W-:Y:S01]  /*23750*/  MOV R21, UR28 ;  /* 0x0000001c00157c02 */ /* 0x000fe20008000f00 */
[----:B------:R-:W-:Y:S01]  /*23760*/  IMAD.MOV.U32 R8, RZ, RZ, R13 ;  /* 0x000000ffff087224 */ /* 0x000fe200078e000d */
[----:B------:R-:W-:-:S02]  /*23770*/  MOV R27, UR46 ;  /* 0x0000002e001b7c02 */ /* 0x000fc40008000f00 */
[----:B------:R-:W-:Y:S02]  /*23780*/  MOV R28, UR45 ;  /* 0x0000002d001c7c02 */ /* 0x000fe40008000f00 */
[----:B------:R-:W-:Y:S01]  /*23790*/  MOV R29, UR44 ;  /* 0x0000002c001d7c02 */ /* 0x000fe20008000f00 */
[----:B------:R3:W-:Y:S01]  /*237a0*/  UTMALDG.5D [UR32], [UR4], desc[UR56] ;  /* 0x00003820040075b4 */ /* 0x0007e20008021000 */
[----:B------:R-:W-:Y:S02]  /*237b0*/  SEL R7, R12, RZ, P4 ;  /* 0x000000ff0c077207 */ /* 0x000fe40002000000 */
[----:B0-----:R-:W-:Y:S01]  /*237c0*/  R2UR UR19, R70 ;  /* 0x00000000461372ca */ /* 0x001fe200000e0000 */
[----:B------:R-:W-:Y:S01]  /*237d0*/  UIADD3 UR16, UR6, 0x24000, URZ ;  /* 0x0002400006107890 */ /* 0x000fe2000fffe03f */
[----:B-1----:R-:W-:Y:S01]  /*237e0*/  R2UR UR54, R9 ;  /* 0x00000000093672ca */ /* 0x002fe200000e0000 */
[----:B------:R-:W-:Y:S01]  /*237f0*/  UIADD3 UR48, UR6, 0x22000, URZ ;  /* 0x0002200006307890 */ /* 0x000fe2000fffe03f */
[----:B------:R-:W-:-:S02]  /*23800*/  R2UR UR53, R14 ;  /* 0x000000000e3572ca */ /* 0x000fc400000e0000 */
[----:B------:R-:W-:Y:S02]  /*23810*/  R2UR UR52, R15 ;  /* 0x000000000f3472ca */ /* 0x000fe400000e0000 */
[----:B------:R-:W-:Y:S02]  /*23820*/  R2UR UR51, R66 ;  /* 0x00000000423372ca */ /* 0x000fe400000e0000 */
[----:B------:R-:W-:Y:S01]  /*23830*/  MOV R15, UR43 ;  /* 0x0000002b000f7c02 */ /* 0x000fe20008000f00 */
[----:B--2---:R-:W-:Y:S01]  /*23840*/  UMOV UR27, UR23 ;  /* 0x00000017001b7c82 */ /* 0x004fe20008000000 */
[----:B------:R-:W-:Y:S01]  /*23850*/  UIADD3 UR24, UR6, 0x20400, URZ ;  /* 0x0002040006187890 */ /* 0x000fe2000fffe03f */
[----:B------:R-:W-:Y:S01]  /*23860*/  UMOV UR26, UR60 ;  /* 0x0000003c001a7c82 */ /* 0x000fe20008000000 */
[----:B---3--:R-:W-:Y:S01]  /*23870*/  R2UR UR38, R16 ;  /* 0x00000000102672ca */ /* 0x008fe200000e0000 */
[----:B------:R-:W-:Y:S01]  /*23880*/  UIADD3 UR32, UR6, 0x23800, URZ ;  /* 0x0002380006207890 */ /* 0x000fe2000fffe03f */
[----:B------:R-:W-:-:S05]  /*23890*/  R2UR UR37, R19 ;  /* 0x00000000132572ca */ /* 0x000fca00000e0000 */
[----:B------:R0:W-:Y:S01]  /*238a0*/  UTMALDG.5D [UR48], [UR4], desc[UR56] ;  /* 0x00003830040075b4 */ /* 0x0001e20008021000 */
[----:B------:R-:W-:Y:S02]  /*238b0*/  R2UR UR36, R20 ;  /* 0x00000000142472ca */ /* 0x000fe400000e0000 */
[----:B------:R-:W-:Y:S02]  /*238c0*/  R2UR UR35, R69 ;  /* 0x00000000452372ca */ /* 0x000fe400000e0000 */
[----:B------:R-:W-:Y:S02]  /*238d0*/  MOV R14, UR51 ;  /* 0x00000033000e7c02 */ /* 0x000fe40008000f00 */
[----:B------:R-:W-:Y:S01]  /*238e0*/  MOV R19, UR30 ;  /* 0x0000001e00137c02 */ /* 0x000fe20008000f00 */
[----:B------:R1:W-:Y:S01]  /*238f0*/  UTMALDG.5D [UR40], [UR4], desc[UR56] ;  /* 0x00003828040075b4 */ /* 0x0003e20008021000 */
[----:B------:R-:W-:Y:S01]  /*23900*/  MOV R20, UR29 ;  /* 0x0000001d00147c02 */ /* 0x000fe20008000f00 */
[----:B------:R2:W-:Y:S06]  /*23910*/  UTMALDG.5D [UR8], [UR4], desc[UR56] ;  /* 0x00003808040075b4 */ /* 0x0005ec0008021000 */
[----:B------:R-:W-:Y:S01]  /*23920*/  MOV R9, UR35 ;  /* 0x0000002300097c02 */ /* 0x000fe20008000f00 */
[----:B------:R3:W-:Y:S01]  /*23930*/  UTMALDG.5D [UR32], [UR4], desc[UR56] ;  /* 0x00003820040075b4 */ /* 0x0007e20008021000 */
[----:B0-----:R-:W-:Y:S01]  /*23940*/  R2UR UR51, R73 ;  /* 0x00000000493372ca */ /* 0x001fe200000e0000 */
[----:B------:R-:W-:Y:S01]  /*23950*/  UIADD3 UR48, UR6, 0x25800, URZ ;  /* 0x0002580006307890 */ /* 0x000fe2000fffe03f */
[----:B------:R-:W-:Y:S01]  /*23960*/  UMOV UR52, UR20 ;  /* 0x0000001400347c82 */ /* 0x000fe20008000000 */
[----:B------:R0:W-:Y:S01]  /*23970*/  UTMALDG.5D [UR16], [UR4], desc[UR56] ;  /* 0x00003810040075b4 */ /* 0x0001e20008021000 */
[----:B------:R-:W-:Y:S01]  /*23980*/  UMOV UR53, UR21 ;  /* 0x0000001500357c82 */ /* 0x000fe20008000000 */
[----:B------:R-:W-:Y:S01]  /*23990*/  UMOV UR54, UR22 ;  /* 0x0000001600367c82 */ /* 0x000fe20008000000 */
[----:B------:R-:W-:Y:S01]  /*239a0*/  MOV R24, UR53 ;  /* 0x0000003500187c02 */ /* 0x000fe20008000f00 */
[----:B-1----:R-:W-:Y:S01]  /*239b0*/  UIADD3 UR40, UR6, 0x24800, URZ ;  /* 0x0002480006287890 */ /* 0x002fe2000fffe03f */
[----:B------:R-:W-:-:S02]  /*239c0*/  R2UR UR43, R71 ;  /* 0x00000000472b72ca */ /* 0x000fc400000e0000 */
[----:B------:R-:W-:-:S03]  /*239d0*/  MOV R23, UR54 ;  /* 0x0000003600177c02 */ /* 0x000fc60008000f00 */
[----:B------:R-:W-:Y:S01]  /*239e0*/  UMOV UR39, UR51 ;  /* 0x0000003300277c82 */ /* 0x000fe20008000000 */
[----:B------:R-:W-:Y:S01]  /*239f0*/  MOV R25, UR52 ;  /* 0x0000003400197c02 */ /* 0x000fe20008000f00 */
[----:B--2---:R-:W-:-:S06]  /*23a00*/  UMOV UR10, UR60 ;  /* 0x0000003c000a7c82 */ /* 0x004fcc0008000000 */
[----:B------:R1:W-:Y:S01]  /*23a10*/  UTMALDG.5D [UR40], [UR4], desc[UR56] ;  /* 0x00003828040075b4 */ /* 0x0003e20008021000 */
[----:B------:R-:W-:Y:S01]  /*23a20*/  UMOV UR8, UR43 ;  /* 0x0000002b00087c82 */ /* 0x000fe20008000000 */
[----:B---3--:R-:W-:Y:S01]  /*23a30*/  R2UR UR35, R72 ;  /* 0x00000000482372ca */ /* 0x008fe200000e0000 */
[----:B------:R-:W-:Y:S01]  /*23a40*/  UIADD3 UR32, UR6, 0x25000, URZ ;  /* 0x0002500006207890 */ /* 0x000fe2000fffe03f */
[----:B------:R-:W-:Y:S01]  /*23a50*/  UMOV UR36, UR20 ;  /* 0x0000001400247c82 */ /* 0x000fe20008000000 */
[----:B------:R-:W-:Y:S01]  /*23a60*/  UMOV UR37, UR21 ;  /* 0x0000001500257c82 */ /* 0x000fe20008000000 */
[----:B------:R-:W-:Y:S01]  /*23a70*/  UMOV UR38, UR22 ;  /* 0x0000001600267c82 */ /* 0x000fe20008000000 */
[----:B0-----:R-:W-:Y:S01]  /*23a80*/  UIADD3 UR16, UR6, 0x24400, URZ ;  /* 0x0002440006107890 */ /* 0x001fe2000fffe03f */
[----:B------:R-:W-:-:S07]  /*23a90*/  UMOV UR18, UR60 ;  /* 0x0000003c00127c82 */ /* 0x000fce0008000000 */
[----:B------:R0:W-:Y:S01]  /*23aa0*/  UTMALDG.5D [UR32], [UR4], desc[UR56] ;  /* 0x00003820040075b4 */ /* 0x0001e20008021000 */
[----:B------:R-:W-:Y:S01]  /*23ab0*/  UMOV UR17, UR35 ;  /* 0x0000002300117c82 */ /* 0x000fe20008000000 */
[----:B------:R2:W-:Y:S01]  /*23ac0*/  UTMALDG.5D [UR48], [UR4], desc[UR56] ;  /* 0x00003830040075b4 */ /* 0x0005e20008021000 */
[----:B-1----:R-:W-:Y:S01]  /*23ad0*/  R2UR UR43, R74 ;  /* 0x000000004a2b72ca */ /* 0x002fe200000e0000 */
[----:B------:R-:W-:-:S12]  /*23ae0*/  UIADD3 UR40, UR6, 0x26000, URZ ;  /* 0x0002600006287890 */ /* 0x000fd8000fffe03f */
[----:B------:R1:W-:Y:S01]  /*23af0*/  UTMALDG.5D [UR40], [UR4], desc[UR56] ;  /* 0x00003828040075b4 */ /* 0x0003e20008021000 */
[----:B------:R-:W-:Y:S01]  /*23b00*/  UMOV UR31, UR43 ;  /* 0x0000002b001f7c82 */ /* 0x000fe20008000000 */
[----:B0-----:R-:W-:Y:S01]  /*23b10*/  R2UR UR35, R9 ;  /* 0x00000000092372ca */ /* 0x001fe200000e0000 */
[----:B------:R-:W-:Y:S01]  /*23b20*/  UIADD3 UR32, UR6, 0x27000, URZ ;  /* 0x0002700006207890 */ /* 0x000fe2000fffe03f */
[----:B------:R-:W-:Y:S02]  /*23b30*/  MOV R9, UR39 ;  /* 0x0000002700097c02 */ /* 0x000fe40008000f00 */
[----:B------:R-:W-:Y:S02]  /*23b40*/  MOV R16, UR31 ;  /* 0x0000001f00107c02 */ /* 0x000fe40008000f00 */
[----:B------:R-:W-:Y:S02]  /*23b50*/  R2UR UR39, R9 ;  /* 0x00000000092772ca */ /* 0x000fe400000e0000 */
[----:B--2---:R-:W-:Y:S01]  /*23b60*/  R2UR UR51, R14 ;  /* 0x000000000e3372ca */ /* 0x004fe200000e0000 */
[----:B------:R-:W-:Y:S01]  /*23b70*/  UIADD3 UR48, UR6, 0x26800, URZ ;  /* 0x0002680006307890 */ /* 0x000fe2000fffe03f */
[----:B------:R-:W-:-:S02]  /*23b80*/  R2UR UR31, R16 ;  /* 0x00000000101f72ca */ /* 0x000fc400000e0000 */
[----:B------:R-:W-:Y:S02]  /*23b90*/  SEL R9, R11, RZ, P3 ;  /* 0x000000ff0b097207 */ /* 0x000fe40001800000 */
[----:B------:R-:W-:Y:S02]  /*23ba0*/  MOV R14, UR35 ;  /* 0x00000023000e7c02 */ /* 0x000fe40008000f00 */
[----:B------:R-:W-:-:S05]  /*23bb0*/  R2UR UR35, R76 ;  /* 0x000000004c2372ca */ /* 0x000fca00000e0000 */
[----:B------:R-:W-:Y:S02]  /*23bc0*/  MOV R26, UR51 ;  /* 0x00000033001a7c02 */ /* 0x000fe40008000f00 */
[----:B------:R-:W-:Y:S02]  /*23bd0*/  R2UR UR51, R75 ;  /* 0x000000004b3372ca */ /* 0x000fe400000e0000 */
[----:B-1----:R-:W-:Y:S01]  /*23be0*/  R2UR UR43, R15 ;  /* 0x000000000f2b72ca */ /* 0x002fe200000e0000 */
[----:B------:R-:W-:Y:S01]  /*23bf0*/  UIADD3 UR40, UR6, 0x21c00, URZ ;  /* 0x00021c0006287890 */ /* 0x000fe2000fffe03f */
[----:B------:R-:W-:-:S09]  /*23c00*/  UMOV UR42, UR60 ;  /* 0x0000003c002a7c82 */ /* 0x000fd20008000000 */
[----:B------:R0:W-:Y:S01]  /*23c10*/  UTMALDG.5D [UR48], [UR4], desc[UR56] ;  /* 0x00003830040075b4 */ /* 0x0001e20008021000 */
[----:B------:R-:W-:Y:S01]  /*23c20*/  UMOV UR23, UR51 ;  /* 0x0000003300177c82 */ /* 0x000fe20008000000 */
[----:B------:R-:W-:Y:S01]  /*23c30*/  MOV R30, UR43 ;  /* 0x0000002b001e7c02 */ /* 0x000fe20008000f00 */
[----:B------:R-:W-:Y:S01]  /*23c40*/  UMOV UR43, UR7 ;  /* 0x00000007002b7c82 */ /* 0x000fe20008000000 */
[----:B------:R1:W-:Y:S01]  /*23c50*/  UTMALDG.5D [UR32], [UR4], desc[UR56] ;  /* 0x00003820040075b4 */ /* 0x0003e20008021000 */
[----:B0-----:R-:W-:Y:S01]  /*23c60*/  UMOV UR51, UR15 ;  /* 0x0000000f00337c82 */ /* 0x001fe20008000000 */
[----:B------:R-:W-:Y:S01]  /*23c70*/  UIADD3 UR48, UR6, 0x27800, URZ ;  /* 0x0002780006307890 */ /* 0x000fe2000fffe03f */
[----:B------:R-:W-:Y:S01]  /*23c80*/  MOV R15, UR51 ;  /* 0x00000033000f7c02 */ /* 0x000fe20008000f00 */
[----:B------:R-:W-:Y:S01]  /*23c90*/  UMOV UR15, UR35 ;  /* 0x00000023000f7c82 */ /* 0x000fe20008000000 */
[----:B------:R-:W-:Y:S02]  /*23ca0*/  R2UR UR51, R77 ;  /* 0x000000004d3372ca */ /* 0x000fe400000e0000 */
[----:B-1----:R-:W-:Y:S01]  /*23cb0*/  R2UR UR35, R14 ;  /* 0x000000000e2372ca */ /* 0x002fe200000e0000 */
[----:B------:R-:W-:Y:S01]  /*23cc0*/  UIADD3 UR32, UR6, 0x23c00, URZ ;  /* 0x00023c0006207890 */ /* 0x000fe2000fffe03f */
[----:B------:R-:W-:Y:S01]  /*23cd0*/  SEL R14, RZ, 0x1, P5 ;  /* 0x00000001ff0e7807 */ /* 0x000fe20002800000 */
[----:B------:R-:W-:-:S03]  /*23ce0*/  UMOV UR34, UR60 ;  /* 0x0000003c00227c82 */ /* 0x000fc60008000000 */
[----:B------:R-:W-:-:S05]  /*23cf0*/  LOP3.LUT R5, R5, R14, RZ, 0x3c, !PT ;  /* 0x0000000e05057212 */ /* 0x000fca00078e3cff */
[----:B------:R0:W-:Y:S01]  /*23d00*/  UTMALDG.5D [UR48], [UR4], desc[UR56] ;  /* 0x00003830040075b4 */ /* 0x0001e20008021000 */
[----:B------:R-:W-:Y:S01]  /*23d10*/  UMOV UR7, UR51 ;  /* 0x0000003300077c82 */ /* 0x000fe20008000000 */
[----:B------:R1:W-:Y:S01]  /*23d20*/  UTMALDG.5D [UR24], [UR4], desc[UR56] ;  /* 0x00003818040075b4 */ /* 0x0003e20008021000 */
[----:B0-----:R-:W-:Y:S01]  /*23d30*/  R2UR UR51, R15 ;  /* 0x000000000f3372ca */ /* 0x001fe200000e0000 */
[----:B------:R-:W-:Y:S01]  /*23d40*/  UIADD3 UR48, UR6, 0x20c00, URZ ;  /* 0x00020c0006307890 */ /* 0x000fe2000fffe03f */
[----:B------:R-:W-:Y:S01]  /*23d50*/  UMOV UR50, UR60 ;  /* 0x0000003c00327c82 */ /* 0x000fe20008000000 */
[----:B-1----:R-:W-:Y:S01]  /*23d60*/  R2UR UR30, R19 ;  /* 0x00000000131e72ca */ /* 0x002fe200000e0000 */
[----:B------:R-:W-:Y:S01]  /*23d70*/  UIADD3 UR24, UR6, 0x21400, URZ ;  /* 0x0002140006187890 */ /* 0x000fe2000fffe03f */
[----:B------:R-:W-:Y:S02]  /*23d80*/  R2UR UR29, R20 ;  /* 0x00000000141d72ca */ /* 0x000fe400000e0000 */
[----:B------:R-:W-:-:S06]  /*23d90*/  R2UR UR28, R21 ;  /* 0x00000000151c72ca */ /* 0x000fcc00000e0000 */
[----:B------:R0:W-:Y:S01]  /*23da0*/  UTMALDG.5D [UR48], [UR4], desc[UR56] ;  /* 0x00003830040075b4 */ /* 0x0001e20008021000 */
[----:B------:R-:W-:-:S13]  /*23db0*/  R2UR UR27, R22 ;  /* 0x00000000161b72ca */ /* 0x000fda00000e0000 */
[----:B------:R1:W-:Y:S01]  /*23dc0*/  UTMALDG.5D [UR24], [UR4], desc[UR56] ;  /* 0x00003818040075b4 */ /* 0x0003e20008021000 */
[----:B------:R2:W-:Y:S01]  /*23dd0*/  UTMALDG.5D [UR40], [UR4], desc[UR56] ;  /* 0x00003828040075b4 */ /* 0x0005e20008021000 */
[----:B0-----:R-:W-:Y:S01]  /*23de0*/  R2UR UR54, R23 ;  /* 0x00000000173672ca */ /* 0x001fe200000e0000 */
[----:B------:R-:W-:Y:S01]  /*23df0*/  UIADD3 UR48, UR6, 0x22400, URZ ;  /* 0x0002240006307890 */ /* 0x000fe2000fffe03f */
[----:B------:R-:W-:Y:S02]  /*23e00*/  R2UR UR53, R24 ;  /* 0x00000000183572ca */ /* 0x000fe400000e0000 */
[----:B------:R-:W-:Y:S02]  /*23e10*/  R2UR UR52, R25 ;  /* 0x00000000193472ca */ /* 0x000fe400000e0000 */
[----:B------:R-:W-:Y:S01]  /*23e20*/  R2UR UR51, R26 ;  /* 0x000000001a3372ca */ /* 0x000fe200000e0000 */
[----:B-1----:R-:W-:Y:S01]  /*23e30*/  UMOV UR27, UR8 ;  /* 0x00000008001b7c82 */ /* 0x002fe20008000000 */
[----:B------:R-:W-:-:S02]  /*23e40*/  UIADD3 UR8, UR6, 0x23400, URZ ;  /* 0x0002340006087890 */ /* 0x000fc4000fffe03f */
[----:B------:R-:W-:-:S09]  /*23e50*/  UIADD3 UR24, UR6, 0x24c00, URZ ;  /* 0x00024c0006187890 */ /* 0x000fd2000fffe03f */
[----:B------:R-:W-:Y:S01]  /*23e60*/  UTMALDG.5D [UR48], [UR4], desc[UR56] ;  /* 0x00003830040075b4 */ /* 0x000fe20008021000 */
[----:B------:R-:W-:Y:S01]  /*23e70*/  UMOV UR28, UR20 ;  /* 0x00000014001c7c82 */ /* 0x000fe20008000000 */
[----:B------:R-:W-:Y:S01]  /*23e80*/  UMOV UR29, UR21 ;  /* 0x00000015001d7c82 */ /* 0x000fe20008000000 */
[----:B--2---:R-:W-:Y:S01]  /*23e90*/  R2UR UR46, R27 ;  /* 0x000000001b2e72ca */ /* 0x004fe200000e0000 */
[----:B------:R-:W-:Y:S01]  /*23ea0*/  UIADD3 UR40, UR6, 0x22c00, URZ ;  /* 0x00022c0006287890 */ /* 0x000fe2000fffe03f */
[----:B------:R-:W-:Y:S01]  /*23eb0*/  R2UR UR45, R28 ;  /* 0x000000001c2d72ca */ /* 0x000fe200000e0000 */
[----:B------:R-:W-:Y:S01]  /*23ec0*/  UMOV UR30, UR22 ;  /* 0x00000016001e7c82 */ /* 0x000fe20008000000 */
[----:B------:R-:W-:Y:S02]  /*23ed0*/  R2UR UR44, R29 ;  /* 0x000000001d2c72ca */ /* 0x000fe400000e0000 */
[----:B------:R-:W-:-:S13]  /*23ee0*/  R2UR UR43, R30 ;  /* 0x000000001e2b72ca */ /* 0x000fda00000e0000 */
[----:B------:R-:W-:Y:S01]  /*23ef0*/  UTMALDG.5D [UR40], [UR4], desc[UR56] ;  /* 0x00003828040075b4 */ /* 0x000fe20008021000 */
[----:B------:R0:W-:Y:S01]  /*23f00*/  UTMALDG.5D [UR8], [UR4], desc[UR56] ;  /* 0x00003808040075b4 */ /* 0x0001e20008021000 */
[----:B------:R-:W-:Y:S01]  /*23f10*/  UTMALDG.5D [UR32], [UR4], desc[UR56] ;  /* 0x00003820040075b4 */ /* 0x000fe20008021000 */
[----:B0-----:R-:W-:Y:S01]  /*23f20*/  UIADD3 UR8, UR6, 0x25400, URZ ;  /* 0x0002540006087890 */ /* 0x001fe2000fffe03f */
[----:B------:R-:W-:Y:S01]  /*23f30*/  UMOV UR11, UR17 ;  /* 0x00000011000b7c82 */ /* 0x000fe20008000000 */
[----:B------:R-:W-:Y:S02]  /*23f40*/  UMOV UR17, UR9 ;  /* 0x0000000900117c82 */ /* 0x000fe40008000000 */
[----:B------:R0:W-:Y:S01]  /*23f50*/  UTMALDG.5D [UR16], [UR4], desc[UR56] ;  /* 0x00003810040075b4 */ /* 0x0001e20008021000 */
[----:B------:R1:W-:Y:S04]  /*23f60*/  UTMALDG.5D [UR24], [UR4], desc[UR56] ;  /* 0x00003818040075b4 */ /* 0x0003e80008021000 */
[----:B------:R2:W-:Y:S01]  /*23f70*/  UTMALDG.5D [UR8], [UR4], desc[UR56] ;  /* 0x00003808040075b4 */ /* 0x0005e20008021000 */
[----:B0-----:R-:W-:Y:S01]  /*23f80*/  UIADD3 UR16, UR6, 0x25c00, URZ ;  /* 0x00025c0006107890 */ /* 0x001fe2000fffe03f */
[----:B------:R-:W-:Y:S01]  /*23f90*/  UMOV UR19, UR39 ;  /* 0x0000002700137c82 */ /* 0x000fe20008000000 */
[----:B-1----:R-:W-:-:S07]  /*23fa0*/  UIADD3 UR24, UR6, 0x26c00, URZ ;  /* 0x00026c0006187890 */ /* 0x002fce000fffe03f */
[----:B------:R0:W-:Y:S01]  /*23fb0*/  UTMALDG.5D [UR16], [UR4], desc[UR56] ;  /* 0x00003810040075b4 */ /* 0x0001e20008021000 */
[----:B------:R-:W-:Y:S01]  /*23fc0*/  UMOV UR27, UR23 ;  /* 0x00000017001b7c82 */ /* 0x000fe20008000000 */
[----:B--2---:R-:W-:Y:S01]  /*23fd0*/  UIADD3 UR8, UR6, 0x26400, URZ ;  /* 0x0002640006087890 */ /* 0x004fe2000fffe03f */
[----:B------:R-:W-:-:S08]  /*23fe0*/  UMOV UR11, UR31 ;  /* 0x0000001f000b7c82 */ /* 0x000fd00008000000 */
[----:B------:R1:W-:Y:S01]  /*23ff0*/  UTMALDG.5D [UR8], [UR4], desc[UR56] ;  /* 0x00003808040075b4 */ /* 0x0003e20008021000 */
[----:B------:R2:W-:Y:S01]  /*24000*/  UTMALDG.5D [UR24], [UR4], desc[UR56] ;  /* 0x00003818040075b4 */ /* 0x0005e20008021000 */
[----:B0-----:R-:W-:Y:S01]  /*24010*/  UIADD3 UR16, UR6, 0x27400, URZ ;  /* 0x0002740006107890 */ /* 0x001fe2000fffe03f */
[----:B------:R-:W-:-:S08]  /*24020*/  UMOV UR19, UR15 ;  /* 0x0000000f00137c82 */ /* 0x000fd00008000000 */
[----:B------:R2:W-:Y:S01]  /*24030*/  UTMALDG.5D [UR16], [UR4], desc[UR56] ;  /* 0x00003810040075b4 */ /* 0x0005e20008021000 */
[----:B-1----:R-:W-:Y:S01]  /*24040*/  UIADD3 UR8, UR6, 0x27c00, URZ ;  /* 0x00027c0006087890 */ /* 0x002fe2000fffe03f */
[----:B------:R-:W-:-:S08]  /*24050*/  UMOV UR11, UR7 ;  /* 0x00000007000b7c82 */ /* 0x000fd00008000000 */
[----:B------:R2:W-:Y:S02]  /*24060*/  UTMALDG.5D [UR8], [UR4], desc[UR56] ;  /* 0x00003808040075b4 */ /* 0x0005e40008021000 */
[----:B--2---:R-:W-:Y:S05]  /*24070*/  @P6 BRA `(.L_x_528) ;  /* 0xffffff7400fc6947 */ /* 0x004fea000383ffff */
.L_x_524:
[----:B------:R-:W-:Y:S05]  /*24080*/  WARPSYNC.ALL ;  /* 0x0000000000007948 */ /* 0x000fea0003800000 */
[----:B------:R-:W-:-:S13]  /*24090*/  ELECT P0, URZ, PT ;  /* 0x00000000003f782f */ /* 0x000fda0003800000 */
[----:B------:R-:W-:Y:S05]  /*240a0*/  @!P0 EXIT ;  /* 0x000000000000894d */ /* 0x000fea0003800000 */
[----:B------:R-:W-:-:S13]  /*240b0*/  R2UR UR4, R3 ;  /* 0x00000000030472ca */ /* 0x000fda00000e0000 */
[----:B------:R-:W-:-:S04]  /*240c0*/  ULOP3.LUT UR4, UR4, 0x2, URZ, 0xfc, !UPT ;  /* 0x0000000204047892 */ /* 0x000fc8000f8efc3f */
[----:B------:R-:W-:-:S06]  /*240d0*/  UISETP.NE.AND UP0, UPT, UR4, 0x3, UPT ;  /* 0x000000030400788c */ /* 0x000fcc000bf05270 */
[----:B------:R-:W-:-:S13]  /*240e0*/  PLOP3.LUT P0, PT, PT, PT, UP0, 0x80, 0x0 ;  /* 0x000000000000781c */ /* 0x000fda0003f0f008 */
[----:B------:R-:W-:Y:S05]  /*240f0*/  @!P0 BRA `(.L_x_529) ;  /* 0x0000000000048947 */ /* 0x000fea0003800000 */
[----:B------:R-:W-:Y:S01]  /*24100*/  BPT.TRAP 0x1 ;  /* 0x000000040000795c */ /* 0x000fe20000300000 */
.L_x_529:
[----:B------:R-:W0:Y:S01]  /*24110*/  S2UR UR6, SR_CgaCtaId ;  /* 0x00000000000679c3 */ /* 0x000e220000008800 */
[----:B------:R-:W-:Y:S01]  /*24120*/  R2UR UR8, R0 ;  /* 0x00000000000872ca */ /* 0x000fe200000e0000 */
[----:B------:R-:W-:-:S12]  /*24130*/  UMOV UR5, 0x400 ;  /* 0x0000040000057882 */ /* 0x000fd80000000000 */
[----:B------:R-:W-:Y:S02]  /*24140*/  ULOP3.LUT UP0, URZ, UR8, 0x2, URZ, 0xc0, !UPT ;  /* 0x00000002083f7892 */ /* 0x000fe4000f80c03f */
[----:B------:R-:W-:Y:S02]  /*24150*/  USHF.L.U32 UR4, UR8, 0x3, URZ ;  /* 0x0000000308047899 */ /* 0x000fe4000800063f */
[----:B------:R-:W-:Y:S02]  /*24160*/  USEL UR7, URZ, 0x1, UP0 ;  /* 0x000000013f077887 */ /* 0x000fe40008000000 */
[----:B0-----:R-:W-:-:S04]  /*24170*/  ULEA UR5, UR6, UR5, 0x18 ;  /* 0x0000000506057291 */ /* 0x001fc8000f8ec03f */
[----:B------:R-:W-:Y:S01]  /*24180*/  IMAD.U32 R0, RZ, RZ, UR7 ;  /* 0x00000007ff007e24 */ /* 0x000fe2000f8e00ff */
[----:B------:R-:W-:Y:S02]  /*24190*/  ULOP3.LUT UR6, UR4, 0x8, URZ, 0xc0, !UPT ;  /* 0x0000000804067892 */ /* 0x000fe4000f8ec03f */
[----:B------:R-:W-:Y:S02]  /*241a0*/  UIADD3 UR5, UR5, 0x30010, URZ ;  /* 0x0003001005057890 */ /* 0x000fe4000fffe03f */
[----:B------:R-:W-:Y:S01]  /*241b0*/  SHF.L.U32 R0, R0, 0x1f, RZ ;  /* 0x0000001f00007819 */ /* 0x000fe200000006ff */
[----:B------:R-:W-:Y:S02]  /*241c0*/  ULOP3.LUT UR4, UR8, 0x1, URZ, 0xc0, !UPT ;  /* 0x0000000108047892 */ /* 0x000fe4000f8ec03f */
[----:B------:R-:W-:-:S12]  /*241d0*/  UIADD3 UR6, UR5, UR6, URZ ;  /* 0x0000000605067290 */ /* 0x000fd8000fffe03f */
.L_x_530:
[----:B0-----:R-:W-:-:S04]  /*241e0*/  IMAD.U32 R3, RZ, RZ, UR6 ;  /* 0x00000006ff037e24 */ /* 0x001fc8000f8e00ff */
[----:B------:R0:W1:Y:S03]  /*241f0*/  SYNCS.PHASECHK.TRANS64.TRYWAIT P0, [R3+URZ], R0 ;  /* 0x00000000030075a7 */ /* 0x000066000800017f */
[----:B-1----:R-:W-:Y:S05]  /*24200*/  @!P0 NANOSLEEP.SYNCS 0x989680 ;  /* 0x009896800000895d */ /* 0x002fea0003900000 */
[----:B------:R-:W1:Y:S02]  /*24210*/  @!P0 SYNCS.PHASECHK.TRANS64 P0, [R3+URZ], R0 ;  /* 0x00000000030085a7 */ /* 0x000e64000800007f */
[----:B-1----:R-:W-:Y:S05]  /*24220*/  @!P0 BRA `(.L_x_530) ;  /* 0xfffffffc00ec8947 */ /* 0x002fea000383ffff */
[----:B------:R-:W-:-:S04]  /*24230*/  UIADD3 UR4, UR4, 0x1, URZ ;  /* 0x0000000104047890 */ /* 0x000fc8000fffe03f */
[----:B------:R-:W-:Y:S02]  /*24240*/  UISETP.EQ.XOR UP0, UPT, UR4, 0x2, !UP0 ;  /* 0x000000020400788c */ /* 0x000fe4000c702a70 */
[----:B------:R-:W-:Y:S02]  /*24250*/  UISETP.NE.AND UP1, UPT, UR4, 0x2, UPT ;  /* 0x000000020400788c */ /* 0x000fe4000bf25270 */
[----:B------:R-:W-:Y:S02]  /*24260*/  USEL UR6, URZ, 0x1, !UP0 ;  /* 0x000000013f067887 */ /* 0x000fe4000c000000 */
[----:B------:R-:W-:-:S04]  /*24270*/  USEL UR4, UR4, URZ, UP1 ;  /* 0x0000003f04047287 */ /* 0x000fc80008800000 */
[----:B0-----:R-:W-:Y:S01]  /*24280*/  IMAD.U32 R0, RZ, RZ, UR6 ;  /* 0x00000006ff007e24 */ /* 0x001fe2000f8e00ff */
[----:B------:R-:W-:-:S04]  /*24290*/  ULEA UR4, UR4, UR5, 0x3 ;  /* 0x0000000504047291 */ /* 0x000fc8000f8e183f */
[----:B------:R-:W-:-:S08]  /*242a0*/  SHF.L.U32 R0, R0, 0x1f, RZ ;  /* 0x0000001f00007819 */ /* 0x000fd000000006ff */
.L_x_531:
[----:B0-----:R-:W-:-:S04]  /*242b0*/  IMAD.U32 R3, RZ, RZ, UR4 ;  /* 0x00000004ff037e24 */ /* 0x001fc8000f8e00ff */
[----:B------:R0:W1:Y:S03]  /*242c0*/  SYNCS.PHASECHK.TRANS64.TRYWAIT P0, [R3+URZ], R0 ;  /* 0x00000000030075a7 */ /* 0x000066000800017f */
[----:B-1----:R-:W-:Y:S05]  /*242d0*/  @!P0 NANOSLEEP.SYNCS 0x989680 ;  /* 0x009896800000895d */ /* 0x002fea0003900000 */
[----:B------:R-:W1:Y:S02]  /*242e0*/  @!P0 SYNCS.PHASECHK.TRANS64 P0, [R3+URZ], R0 ;  /* 0x00000000030085a7 */ /* 0x000e64000800007f */
[----:B-1----:R-:W-:Y:S05]  /*242f0*/  @P0 EXIT ;  /* 0x000000000000094d */ /* 0x002fea0003800000 */
[----:B------:R-:W-:Y:S05]  /*24300*/  BRA `(.L_x_531) ;  /* 0xfffffffc00e87947 */ /* 0x000fea000383ffff */
.L_x_532:
[----:B------:R-:W-:-:S00]  /*24310*/  BRA `(.L_x_532) ;  /* 0xfffffffc00fc7947 */ /* 0x000fc0000383ffff */
[----:B------:R-:W-:-:S00]  /*24320*/  NOP ;  /* 0x0000000000007918 */ /* 0x000fc00000000000 */
        /* <DEDUP_REMOVED lines=13> */
.L_x_533:


//--------------------- .nv.shared._ZN7cutlass13device_kernelINS_4conv6kernel13ConvUniversalINS1_16ConvProblemShapeILNS1_8OperatorE0ELi3EEENS1_10collective14CollectiveConvINS1_46MainloopSm90TmaGmmaWarpSpecializedImplicitGemmILS5_0ELi2ELi3EN4cute5tupleIJNSA_1CILi1EEESD_SD_EEENS1_36KernelImplicitTmaWarpSpecializedSm90ELi1EEENSB_IJNSC_ILi256EEENSC_ILi128EEENSB_IJNSC_ILi64EEEEEEEEENS_10tfloat32_tESM_NSA_8TiledMMAINSA_8MMA_AtomIJNSA_4SM904GMMA30MMA_64x128x8_F32TF32TF32_SS_TNILNSQ_7ScaleInE1ELSS_1EEEEEENSA_6LayoutISE_NSB_IJNSC_ILi0EEESW_SW_EEEEENSB_IJNSA_10UnderscoreESZ_SZ_EEEEENS7_6detail26Sm90ImplicitGemmTileTraitsINSA_20SM90_TMA_LOAD_IM2COLENSA_14ComposedLayoutINSA_7SwizzleILi3ELi4ELi3EEENSA_18smem_ptr_flag_bitsILi32EEENSV_INSB_IJNSB_IJNSC_ILi8EEENSC_ILi32EEEEEENSB_IJS1B_NSC_ILi2EEEEEENSB_IJSD_S1D_EEEEEENSB_IJNSB_IJS1B_NSC_ILi512EEEEEENSB_IJSD_SH_EEENSB_IJSW_NSC_ILi16384EEEEEEEEEEEEEvEENS13_INSA_13SM90_TMA_LOADENS15_IS17_S19_NSV_INSB_IJNSB_IJS1A_NSC_ILi16EEEEEES1E_S1F_EEENSB_IJS1I_S1J_NSB_IJSW_NSC_ILi8192EEEEEEEEEEEEEvEEEENS_8epilogue10collective6detail29Sm90TmaWarpSpecializedAdapterINS22_15DefaultEpilogueISM_NSB_IJNSB_IJllllEEESD_SW_EEES27_NS21_6thread17LinearCombinationISM_Li1EffLNS28_9ScaleType4KindE0ELNS_15FloatRoundStyleE2ESM_EENS_4gemm15EpilogueDefaultEEEEEvvEEEEvNT_6ParamsE --------------------------
	.section	.nv.shared._ZN7cutlass13device_kernelINS_4conv6kernel13ConvUniversalINS1_16ConvProblemShapeILNS1_8OperatorE0ELi3EEENS1_10collective14CollectiveConvINS1_46MainloopSm90TmaGmmaWarpSpecializedImplicitGemmILS5_0ELi2ELi3EN4cute5tupleIJNSA_1CILi1EEESD_SD_EEENS1_36KernelImplicitTmaWarpSpecializedSm90ELi1EEENSB_IJNSC_ILi256EEENSC_ILi128EEENSB_IJNSC_ILi64EEEEEEEEENS_10tfloat32_tESM_NSA_8TiledMMAINSA_8MMA_AtomIJNSA_4SM904GMMA30MMA_64x128x8_F32TF32TF32_SS_TNILNSQ_7ScaleInE1ELSS_1EEEEEENSA_6LayoutISE_NSB_IJNSC_ILi0EEESW_SW_EEEEENSB_IJNSA_10UnderscoreESZ_SZ_EEEEENS7_6detail26Sm90ImplicitGemmTileTraitsINSA_20SM90_TMA_LOAD_IM2COLENSA_14ComposedLayoutINSA_7SwizzleILi3ELi4ELi3EEENSA_18smem_ptr_flag_bitsILi32EEENSV_INSB_IJNSB_IJNSC_ILi8EEENSC_ILi32EEEEEENSB_IJS1B_NSC_ILi2EEEEEENSB_IJSD_S1D_EEEEEENSB_IJNSB_IJS1B_NSC_ILi512EEEEEENSB_IJSD_SH_EEENSB_IJSW_NSC_ILi16384EEEEEEEEEEEEEvEENS13_INSA_13SM90_TMA_LOADENS15_IS17_S19_NSV_INSB_IJNSB_IJS1A_NSC_ILi16EEEEEES1E_S1F_EEENSB_IJS1I_S1J_NSB_IJSW_NSC_ILi8192EEEEEEEEEEEEEvEEEENS_8epilogue10collective6detail29Sm90TmaWarpSpecializedAdapterINS22_15DefaultEpilogueISM_NSB_IJNSB_IJllllEEESD_SW_EEES27_NS21_6thread17LinearCombinationISM_Li1EffLNS28_9ScaleType4KindE0ELNS_15FloatRoundStyleE2ESM_EENS_4gemm15EpilogueDefaultEEEEEvvEEEEvNT_6ParamsE,"aw",@nobits
	.sectionflags	@""
	.align	16
	.zero		1024


//--------------------- .nv.shared.reserved.0     --------------------------
	.section	.nv.shared.reserved.0,"aw",@nobits
	.weak		__nv_reservedSMEM_offset_0_alias
	.size		__nv_reservedSMEM_offset_0_alias, 0, 0
	.other		__nv_reservedSMEM_offset_0_alias,@"STO_CUDA_RESERVED_SHARED STV_DEFAULT"
__nv_reservedSMEM_offset_0_alias:
	.zero		0


//--------------------- .nv.global                --------------------------
	.section	.nv.global,"aw",@nobits
.nv.global:
	.type		_ZN39_INTERNAL_c03202a9_4_k_cu_bb516028_27954cute1_E,@object
	.size		_ZN39_INTERNAL_c03202a9_4_k_cu_bb516028_27954cute1_E,(_ZN39_INTERNAL_c03202a9_4_k_cu_bb516028_27954cuda3std3__45__cpo6cbeginE - _ZN39_INTERNAL_c03202a9_4_k_cu_bb516028_27954cute1_E)
_ZN39_INTERNAL_c03202a9_4_k_cu_bb516028_27954cute1_E:
	.zero		1
	.type		_ZN39_INTERNAL_c03202a9_4_k_cu_bb516028_27954cuda3std3__45__cpo6cbeginE,@object
	.size		_ZN39_INTERNAL_c03202a9_4_k_cu_bb516028_27954cuda3std3__45__cpo6cbeginE,(_ZN39_INTERNAL_c03202a9_4_k_cu_bb516028_27954cuda3std3__48in_placeE - _ZN39_INTERNAL_c03202a9_4_k_cu_bb516028_27954cuda3std3__45__cpo6cbeginE)
_ZN39_INTERNAL_c03202a9_4_k_cu_bb516028_27954cuda3std3__45__cpo6cbeginE:
	.zero		1
	.type		_ZN39_INTERNAL_c03202a9_4_k_cu_bb516028_27954cuda3std3__48in_placeE,@object
	.size		_ZN39_INTERNAL_c03202a9_4_k_cu_bb516028_27954cuda3std3__48in_placeE,(_ZN39_INTERNAL_c03202a9_4_k_cu_bb516028_27954cuda3std6ranges3__45__cpo9iter_moveE - _ZN39_INTERNAL_c03202a9_4_k_cu_bb516028_27954cuda3std3__48in_placeE)
_ZN39_INTERNAL_c03202a9_4_k_cu_bb516028_27954cuda3std3__48in_placeE:
	.zero		1
	.type		_ZN39_INTERNAL_c03202a9_4_k_cu_bb516028_27954cuda3std6ranges3__45__cpo9iter_moveE,@object
	.size		_ZN39_INTERNAL_c03202a9_4_k_cu_bb516028_27954cuda3std6ranges3__45__cpo9iter_moveE,(_ZN39_INTERNAL_c03202a9_4_k_cu_bb516028_27954cuda3std3__45__cpo5beginE - _ZN39_INTERNAL_c03202a9_4_k_cu_bb516028_27954cuda3std6ranges3__45__cpo9iter_moveE)
_ZN39_INTERNAL_c03202a9_4_k_cu_bb516028_27954cuda3std6ranges3__45__cpo9iter_moveE:
	.zero		1
	.type		_ZN39_INTERNAL_c03202a9_4_k_cu_bb516028_27954cuda3std3__45__cpo5beginE,@object
	.size		_ZN39_INTERNAL_c03202a9_4_k_cu_bb516028_27954cuda3std3__45__cpo5beginE,(_ZN39_INTERNAL_c03202a9_4_k_cu_bb516028_27954cuda3std3__441_GLOBAL__N__c03202a9_4_k_cu_bb516028_27956ignoreE - _ZN39_INTERNAL_c03202a9_4_k_cu_bb516028_27954cuda3std3__45__cpo5beginE)
_ZN39_INTERNAL_c03202a9_4_k_cu_bb516028_27954cuda3std3__45__cpo5beginE:
	.zero		1
	.type		_ZN39_INTERNAL_c03202a9_4_k_cu_bb516028_27954cuda3std3__441_GLOBAL__N__c03202a9_4_k_cu_bb516028_27956ignoreE,@object
	.size		_ZN39_INTERNAL_c03202a9_4_k_cu_bb516028_27954cuda3std3__441_GLOBAL__N__c03202a9_4_k_cu_bb516028_27956ignoreE,(_ZN39_INTERNAL_c03202a9_4_k_cu_bb516028_27954cute7productE - _ZN39_INTERNAL_c03202a9_4_k_cu_bb516028_27954cuda3std3__441_GLOBAL__N__c03202a9_4_k_cu_bb516028_27956ignoreE)
_ZN39_INTERNAL_c03202a9_4_k_cu_bb516028_27954cuda3std3__441_GLOBAL__N__c03202a9_4_k_cu_bb516028_27956ignoreE:
	.zero		1
	.type		_ZN39_INTERNAL_c03202a9_4_k_cu_bb516028_27954cute7productE,@object
	.size		_ZN39_INTERNAL_c03202a9_4_k_cu_bb516028_27954cute7productE,(_ZN39_INTERNAL_c03202a9_4_k_cu_bb516028_27954cuda3std3__45__cpo3endE - _ZN39_INTERNAL_c03202a9_4_k_cu_bb516028_27954cute7productE)
_ZN39_INTERNAL_c03202a9_4_k_cu_bb516028_27954cute7productE:
	.zero		1
	.type		_ZN39_INTERNAL_c03202a9_4_k_cu_bb516028_27954cuda3std3__45__cpo3endE,@object
	.size		_ZN39_INTERNAL_c03202a9_4_k_cu_bb516028_27954cuda3std3__45__cpo3endE,(_ZN39_INTERNAL_c03202a9_4_k_cu_bb516028_27954cuda3std3__419piecewise_constructE - _ZN39_INTERNAL_c03202a9_4_k_cu_bb516028_27954cuda3std3__45__cpo3endE)
_ZN39_INTERNAL_c03202a9_4_k_cu_bb516028_27954cuda3std3__45__cpo3endE:
	.zero		1
	.type		_ZN39_INTERNAL_c03202a9_4_k_cu_bb516028_27954cuda3std3__419piecewise_constructE,@object
	.size		_ZN39_INTERNAL_c03202a9_4_k_cu_bb516028_27954cuda3std3__419piecewise_constructE,(_ZN39_INTERNAL_c03202a9_4_k_cu_bb516028_27954cuda3std3__45__cpo4cendE - _ZN39_INTERNAL_c03202a9_4_k_cu_bb516028_27954cuda3std3__419piecewise_constructE)
_ZN39_INTERNAL_c03202a9_4_k_cu_bb516028_27954cuda3std3__419piecewise_constructE:
	.zero		1
	.type		_ZN39_INTERNAL_c03202a9_4_k_cu_bb516028_27954cuda3std3__45__cpo4cendE,@object
	.size		_ZN39_INTERNAL_c03202a9_4_k_cu_bb516028_27954cuda3std3__45__cpo4cendE,(_ZN39_INTERNAL_c03202a9_4_k_cu_bb516028_27954cuda3std6ranges3__45__cpo4swapE - _ZN39_INTERNAL_c03202a9_4_k_cu_bb516028_27954cuda3std3__45__cpo4cendE)
_ZN39_INTERNAL_c03202a9_4_k_cu_bb516028_27954cuda3std3__45__cpo4cendE:
	.zero		1
	.type		_ZN39_INTERNAL_c03202a9_4_k_cu_bb516028_27954cuda3std6ranges3__45__cpo4swapE,@object
	.size		_ZN39_INTERNAL_c03202a9_4_k_cu_bb516028_27954cuda3std6ranges3__45__cpo4swapE,(.L_7 - _ZN39_INTERNAL_c03202a9_4_k_cu_bb516028_27954cuda3std6ranges3__45__cpo4swapE)
_ZN39_INTERNAL_c03202a9_4_k_cu_bb516028_27954cuda3std6ranges3__45__cpo4swapE:
	.zero		1
.L_7:


//--------------------- .nv.constant0._ZN7cutlass13device_kernelINS_4conv6kernel13ConvUniversalINS1_16ConvProblemShapeILNS1_8OperatorE0ELi3EEENS1_10collective14CollectiveConvINS1_46MainloopSm90TmaGmmaWarpSpecializedImplicitGemmILS5_0ELi2ELi3EN4cute5tupleIJNSA_1CILi1EEESD_SD_EEENS1_36KernelImplicitTmaWarpSpecializedSm90ELi1EEENSB_IJNSC_ILi256EEENSC_ILi128EEENSB_IJNSC_ILi64EEEEEEEEENS_10tfloat32_tESM_NSA_8TiledMMAINSA_8MMA_AtomIJNSA_4SM904GMMA30MMA_64x128x8_F32TF32TF32_SS_TNILNSQ_7ScaleInE1ELSS_1EEEEEENSA_6LayoutISE_NSB_IJNSC_ILi0EEESW_SW_EEEEENSB_IJNSA_10UnderscoreESZ_SZ_EEEEENS7_6detail26Sm90ImplicitGemmTileTraitsINSA_20SM90_TMA_LOAD_IM2COLENSA_14ComposedLayoutINSA_7SwizzleILi3ELi4ELi3EEENSA_18smem_ptr_flag_bitsILi32EEENSV_INSB_IJNSB_IJNSC_ILi8EEENSC_ILi32EEEEEENSB_IJS1B_NSC_ILi2EEEEEENSB_IJSD_S1D_EEEEEENSB_IJNSB_IJS1B_NSC_ILi512EEEEEENSB_IJSD_SH_EEENSB_IJSW_NSC_ILi16384EEEEEEEEEEEEEvEENS13_INSA_13SM90_TMA_LOADENS15_IS17_S19_NSV_INSB_IJNSB_IJS1A_NSC_ILi16EEEEEES1E_S1F_EEENSB_IJS1I_S1J_NSB_IJSW_NSC_ILi8192EEEEEEEEEEEEEvEEEENS_8epilogue10collective6detail29Sm90TmaWarpSpecializedAdapterINS22_15DefaultEpilogueISM_NSB_IJNSB_IJllllEEESD_SW_EEES27_NS21_6thread17LinearCombinationISM_Li1EffLNS28_9ScaleType4KindE0ELNS_15FloatRoundStyleE2ESM_EENS_4gemm15EpilogueDefaultEEEEEvvEEEEvNT_6ParamsE --------------------------
	.section	.nv.constant0._ZN7cutlass13device_kernelINS_4conv6kernel13ConvUniversalINS1_16ConvProblemShapeILNS1_8OperatorE0ELi3EEENS1_10collective14CollectiveConvINS1_46MainloopSm90TmaGmmaWarpSpecializedImplicitGemmILS5_0ELi2ELi3EN4cute5tupleIJNSA_1CILi1EEESD_SD_EEENS1_36KernelImplicitTmaWarpSpecializedSm90ELi1EEENSB_IJNSC_ILi256EEENSC_ILi128EEENSB_IJNSC_ILi64EEEEEEEEENS_10tfloat32_tESM_NSA_8TiledMMAINSA_8MMA_AtomIJNSA_4SM904GMMA30MMA_64x128x8_F32TF32TF32_SS_TNILNSQ_7ScaleInE1ELSS_1EEEEEENSA_6LayoutISE_NSB_IJNSC_ILi0EEESW_SW_EEEEENSB_IJNSA_10UnderscoreESZ_SZ_EEEEENS7_6detail26Sm90ImplicitGemmTileTraitsINSA_20SM90_TMA_LOAD_IM2COLENSA_14ComposedLayoutINSA_7SwizzleILi3ELi4ELi3EEENSA_18smem_ptr_flag_bitsILi32EEENSV_INSB_IJNSB_IJNSC_ILi8EEENSC_ILi32EEEEEENSB_IJS1B_NSC_ILi2EEEEEENSB_IJSD_S1D_EEEEEENSB_IJNSB_IJS1B_NSC_ILi512EEEEEENSB_IJSD_SH_EEENSB_IJSW_NSC_ILi16384EEEEEEEEEEEEEvEENS13_INSA_13SM90_TMA_LOADENS15_IS17_S19_NSV_INSB_IJNSB_IJS1A_NSC_ILi16EEEEEES1E_S1F_EEENSB_IJS1I_S1J_NSB_IJSW_NSC_ILi8192EEEEEEEEEEEEEvEEEENS_8epilogue10collective6detail29Sm90TmaWarpSpecializedAdapterINS22_15DefaultEpilogueISM_NSB_IJNSB_IJllllEEESD_SW_EEES27_NS21_6thread17LinearCombinationISM_Li1EffLNS28_9ScaleType4KindE0ELNS_15FloatRoundStyleE2ESM_EENS_4gemm15EpilogueDefaultEEEEEvvEEEEvNT_6ParamsE,"a",@progbits
	.sectionflags	@""
	.align	4
.nv.constant0._ZN7cutlass13device_kernelINS_4conv6kernel13ConvUniversalINS1_16ConvProblemShapeILNS1_8OperatorE0ELi3EEENS1_10collective14CollectiveConvINS1_46MainloopSm90TmaGmmaWarpSpecializedImplicitGemmILS5_0ELi2ELi3EN4cute5tupleIJNSA_1CILi1EEESD_SD_EEENS1_36KernelImplicitTmaWarpSpecializedSm90ELi1EEENSB_IJNSC_ILi256EEENSC_ILi128EEENSB_IJNSC_ILi64EEEEEEEEENS_10tfloat32_tESM_NSA_8TiledMMAINSA_8MMA_AtomIJNSA_4SM904GMMA30MMA_64x128x8_F32TF32TF32_SS_TNILNSQ_7ScaleInE1ELSS_1EEEEEENSA_6LayoutISE_NSB_IJNSC_ILi0EEESW_SW_EEEEENSB_IJNSA_10UnderscoreESZ_SZ_EEEEENS7_6detail26Sm90ImplicitGemmTileTraitsINSA_20SM90_TMA_LOAD_IM2COLENSA_14ComposedLayoutINSA_7SwizzleILi3ELi4ELi3EEENSA_18smem_ptr_flag_bitsILi32EEENSV_INSB_IJNSB_IJNSC_ILi8EEENSC_ILi32EEEEEENSB_IJS1B_NSC_ILi2EEEEEENSB_IJSD_S1D_EEEEEENSB_IJNSB_IJS1B_NSC_ILi512EEEEEENSB_IJSD_SH_EEENSB_IJSW_NSC_ILi16384EEEEEEEEEEEEEvEENS13_INSA_13SM90_TMA_LOADENS15_IS17_S19_NSV_INSB_IJNSB_IJS1A_NSC_ILi16EEEEEES1E_S1F_EEENSB_IJS1I_S1J_NSB_IJSW_NSC_ILi8192EEEEEEEEEEEEEvEEEENS_8epilogue10collective6detail29Sm90TmaWarpSpecializedAdapterINS22_15DefaultEpilogueISM_NSB_IJNSB_IJllllEEESD_SW_EEES27_NS21_6thread17LinearCombinationISM_Li1EffLNS28_9ScaleType4KindE0ELNS_15FloatRoundStyleE2ESM_EENS_4gemm15EpilogueDefaultEEEEEvvEEEEvNT_6ParamsE:
	.zero		1664


//--------------------- SYMBOLS --------------------------

	.type		.nv.reservedSmem.offset0,@object
	.size		.nv.reservedSmem.offset0,0x4
